def matmul_kernel(
    a_ptr,
    b_ptr,
    c_ptr,
    M,
    N,
    K,
    stride_am,
    stride_ak,
    stride_bk,
    stride_bn,
    stride_cm,
    stride_cn,
    BLOCK_M: tl.constexpr,
    BLOCK_N: tl.constexpr,
    BLOCK_K: tl.constexpr,
    GROUP_M: tl.constexpr,
):
    pid = tl.program_id(axis=0)
    num_pid_m = tl.cdiv(M, BLOCK_M)
    num_pid_n = tl.cdiv(N, BLOCK_N)
    num_pid_in_group = GROUP_M * num_pid_n
    group_id = pid // num_pid_in_group
    first_pid_m = group_id * GROUP_M
    group_size_m = min(num_pid_m - first_pid_m, GROUP_M)
    pid_m = first_pid_m + ((pid % num_pid_in_group) % group_size_m)
    pid_n = (pid % num_pid_in_group) // group_size_m

    offs_am = (pid_m * BLOCK_M + tl.arange(0, BLOCK_M)) % M
    offs_bn = (pid_n * BLOCK_N + tl.arange(0, BLOCK_N)) % N
    offs_k = tl.arange(0, BLOCK_K)
    a_ptrs = a_ptr + offs_am[:, None] * stride_am + offs_k[None, :] * stride_ak
    b_ptrs = b_ptr + offs_k[:, None] * stride_bk + offs_bn[None, :] * stride_bn

    acc = tl.zeros((BLOCK_M, BLOCK_N), dtype=tl.float32)
    for kk in range(0, tl.cdiv(K, BLOCK_K)):
        a = tl.load(a_ptrs, mask=offs_k[None, :] < K - kk * BLOCK_K, other=0.0)
        b = tl.load(b_ptrs, mask=offs_k[:, None] < K - kk * BLOCK_K, other=0.0)
        acc = tl.dot(a, b, acc)
        a_ptrs += BLOCK_K * stride_ak
        b_ptrs += BLOCK_K * stride_bk

    c = acc.to(c_ptr.dtype.element_ty)
    offs_cm = pid_m * BLOCK_M + tl.arange(0, BLOCK_M)
    offs_cn = pid_n * BLOCK_N + tl.arange(0, BLOCK_N)
    c_ptrs = c_ptr + offs_cm[:, None] * stride_cm + offs_cn[None, :] * stride_cn
    mask = (offs_cm[:, None] < M) & (offs_cn[None, :] < N)
    tl.store(c_ptrs, c, mask=mask)

# config = {"BLOCK_K": 128, "BLOCK_M": 256, "BLOCK_N": 32, "GROUP_M": 8, "arch": "sm_90", "dtype": "fp8e4m3", "num_ctas": 1, "num_stages": 2, "num_warps": 2}
# arch = sm_90


// ===== COMPILED SASS (sm_90a) =====

	.target	sm_90a

	.elftype	@"ET_EXEC"


//--------------------- .note.nv.tkinfo           --------------------------
	.section	.note.nv.tkinfo,"",@"SHT_NOTE"
	.sectionflags	@"SHF_NOTE_NV_TKINFO"
	.tkinfo
        /*0018*/ 	.word	0x00000002
        /*0030*/ 	.string	""
        /*0030*/ 	.string	"ptxas"
        /*0030*/ 	.string	"Cuda compilation tools, release 13.0, V13.0.88"
        /*0030*/ 	.string	"Build cuda_13.0.r13.0/compiler.36424714_0"
        /*0030*/ 	.string	"-v  -suppress-debug-info  -lineinfo  -arch sm_90a "



//--------------------- .note.nv.cuinfo           --------------------------
	.section	.note.nv.cuinfo,"",@"SHT_NOTE"
	.sectionflags	@"SHF_NOTE_NV_CUINFO"
        /*0018*/ 	.short	0x0002
        /*001a*/ 	.short	0x005a
        /*001c*/ 	.short	0x0082
	.zero		2


//--------------------- .nv.info                  --------------------------
	.section	.nv.info,"",@"SHT_CUDA_INFO"
	.align	4


	//----- nvinfo : EIATTR_REGCOUNT
	.align		4
        /*0000*/ 	.byte	0x04, 0x2f
        /*0002*/ 	.short	(.L_1 - .L_0)
	.align		4
.L_0:
        /*0004*/ 	.word	index@(matmul_kernel)
        /*0008*/ 	.word	0x00000020


	//----- nvinfo : EIATTR_FRAME_SIZE
	.align		4
.L_1:
        /*000c*/ 	.byte	0x04, 0x11
        /*000e*/ 	.short	(.L_3 - .L_2)
	.align		4
.L_2:
        /*0010*/ 	.word	index@(matmul_kernel)
        /*0014*/ 	.word	0x000035b0


	//----- nvinfo : EIATTR_MIN_STACK_SIZE
	.align		4
.L_3:
        /*0018*/ 	.byte	0x04, 0x12
        /*001a*/ 	.short	(.L_5 - .L_4)
	.align		4
.L_4:
        /*001c*/ 	.word	index@(matmul_kernel)
        /*0020*/ 	.word	0x000035b0
.L_5:


//--------------------- .nv.compat                --------------------------
	.section	.nv.compat,"",@"SHT_CUDA_COMPAT_INFO"
	.align	4
        /*0000*/ 	.byte	0x02, 0x09, 0x01, 0x00, 0x02, 0x02, 0x02, 0x00, 0x02, 0x05, 0x05, 0x00, 0x03, 0x07, 0x01, 0x01
        /*0010*/ 	.byte	0x02, 0x03, 0x00, 0x00, 0x02, 0x06, 0x01, 0x00, 0x04, 0x0b, 0x08, 0x00, 0x00, 0x00, 0x00, 0x00
        /*0020*/ 	.byte	0x00, 0x00, 0x00, 0x00


//--------------------- .nv.info.matmul_kernel    --------------------------
	.section	.nv.info.matmul_kernel,"",@"SHT_CUDA_INFO"
	.sectionflags	@""
	.align	4


	//----- nvinfo : EIATTR_CUDA_API_VERSION
	.align		4
        /*0000*/ 	.byte	0x04, 0x37
        /*0002*/ 	.short	(.L_7 - .L_6)
.L_6:
        /*0004*/ 	.word	0x00000082


	//----- nvinfo : EIATTR_KPARAM_INFO
	.align		4
.L_7:
        /*0008*/ 	.byte	0x04, 0x17
        /*000a*/ 	.short	(.L_9 - .L_8)
.L_8:
        /*000c*/ 	.word	0x00000000
        /*0010*/ 	.short	0x000d
        /*0012*/ 	.short	0x0048
        /*0014*/ 	.byte	0x00, 0xf4, 0x21, 0x00


	//----- nvinfo : EIATTR_KPARAM_INFO
	.align		4
.L_9:
        /*0018*/ 	.byte	0x04, 0x17
        /*001a*/ 	.short	(.L_11 - .L_10)
.L_10:
        /*001c*/ 	.word	0x00000000
        /*0020*/ 	.short	0x000c
        /*0022*/ 	.short	0x0040
        /*0024*/ 	.byte	0x00, 0xf4, 0x21, 0x00


	//----- nvinfo : EIATTR_KPARAM_INFO
	.align		4
.L_11:
        /*0028*/ 	.byte	0x04, 0x17
        /*002a*/ 	.short	(.L_13 - .L_12)
.L_12:
        /*002c*/ 	.word	0x00000000
        /*0030*/ 	.short	0x000b
        /*0032*/ 	.short	0x0038
        /*0034*/ 	.byte	0x00, 0xf0, 0x11, 0x00


	//----- nvinfo : EIATTR_KPARAM_INFO
	.align		4
.L_13:
        /*0038*/ 	.byte	0x04, 0x17
        /*003a*/ 	.short	(.L_15 - .L_14)
.L_14:
        /*003c*/ 	.word	0x00000000
        /*0040*/ 	.short	0x000a
        /*0042*/ 	.short	0x0034
        /*0044*/ 	.byte	0x00, 0xf0, 0x11, 0x00


	//----- nvinfo : EIATTR_KPARAM_INFO
	.align		4
.L_15:
        /*0048*/ 	.byte	0x04, 0x17
        /*004a*/ 	.short	(.L_17 - .L_16)
.L_16:
        /*004c*/ 	.word	0x00000000
        /*0050*/ 	.short	0x0009
        /*0052*/ 	.short	0x0030
        /*0054*/ 	.byte	0x00, 0xf0, 0x11, 0x00


	//----- nvinfo : EIATTR_KPARAM_INFO
	.align		4
.L_17:
        /*0058*/ 	.byte	0x04, 0x17
        /*005a*/ 	.short	(.L_19 - .L_18)
.L_18:
        /*005c*/ 	.word	0x00000000
        /*0060*/ 	.short	0x0008
        /*0062*/ 	.short	0x002c
        /*0064*/ 	.byte	0x00, 0xf0, 0x11, 0x00


	//----- nvinfo : EIATTR_KPARAM_INFO
	.align		4
.L_19:
        /*0068*/ 	.byte	0x04, 0x17
        /*006a*/ 	.short	(.L_21 - .L_20)
.L_20:
        /*006c*/ 	.word	0x00000000
        /*0070*/ 	.short	0x0007
        /*0072*/ 	.short	0x0028
        /*0074*/ 	.byte	0x00, 0xf0, 0x11, 0x00


	//----- nvinfo : EIATTR_KPARAM_INFO
	.align		4
.L_21:
        /*0078*/ 	.byte	0x04, 0x17
        /*007a*/ 	.short	(.L_23 - .L_22)
.L_22:
        /*007c*/ 	.word	0x00000000
        /*0080*/ 	.short	0x0006
        /*0082*/ 	.short	0x0024
        /*0084*/ 	.byte	0x00, 0xf0, 0x11, 0x00


	//----- nvinfo : EIATTR_KPARAM_INFO
	.align		4
.L_23:
        /*0088*/ 	.byte	0x04, 0x17
        /*008a*/ 	.short	(.L_25 - .L_24)
.L_24:
        /*008c*/ 	.word	0x00000000
        /*0090*/ 	.short	0x0005
        /*0092*/ 	.short	0x0020
        /*0094*/ 	.byte	0x00, 0xf0, 0x11, 0x00


	//----- nvinfo : EIATTR_KPARAM_INFO
	.align		4
.L_25:
        /*0098*/ 	.byte	0x04, 0x17
        /*009a*/ 	.short	(.L_27 - .L_26)
.L_26:
        /*009c*/ 	.word	0x00000000
        /*00a0*/ 	.short	0x0004
        /*00a2*/ 	.short	0x001c
        /*00a4*/ 	.byte	0x00, 0xf0, 0x11, 0x00


	//----- nvinfo : EIATTR_KPARAM_INFO
	.align		4
.L_27:
        /*00a8*/ 	.byte	0x04, 0x17
        /*00aa*/ 	.short	(.L_29 - .L_28)
.L_28:
        /*00ac*/ 	.word	0x00000000
        /*00b0*/ 	.short	0x0003
        /*00b2*/ 	.short	0x0018
        /*00b4*/ 	.byte	0x00, 0xf0, 0x11, 0x00


	//----- nvinfo : EIATTR_KPARAM_INFO
	.align		4
.L_29:
        /*00b8*/ 	.byte	0x04, 0x17
        /*00ba*/ 	.short	(.L_31 - .L_30)
.L_30:
        /*00bc*/ 	.word	0x00000000
        /*00c0*/ 	.short	0x0002
        /*00c2*/ 	.short	0x0010
        /*00c4*/ 	.byte	0x00, 0xf4, 0x21, 0x00


	//----- nvinfo : EIATTR_KPARAM_INFO
	.align		4
.L_31:
        /*00c8*/ 	.byte	0x04, 0x17
        /*00ca*/ 	.short	(.L_33 - .L_32)
.L_32:
        /*00cc*/ 	.word	0x00000000
        /*00d0*/ 	.short	0x0001
        /*00d2*/ 	.short	0x0008
        /*00d4*/ 	.byte	0x00, 0xf4, 0x21, 0x00


	//----- nvinfo : EIATTR_KPARAM_INFO
	.align		4
.L_33:
        /*00d8*/ 	.byte	0x04, 0x17
        /*00da*/ 	.short	(.L_35 - .L_34)
.L_34:
        /*00dc*/ 	.word	0x00000000
        /*00e0*/ 	.short	0x0000
        /*00e2*/ 	.short	0x0000
        /*00e4*/ 	.byte	0x00, 0xf4, 0x21, 0x00


	//----- nvinfo : EIATTR_SPARSE_MMA_MASK
	.align		4
.L_35:
        /*00e8*/ 	.byte	0x03, 0x50
        /*00ea*/ 	.short	0x0000


	//----- nvinfo : EIATTR_MAXREG_COUNT
	.align		4
        /*00ec*/ 	.byte	0x03, 0x1b
        /*00ee*/ 	.short	0x00ff


	//----- nvinfo : EIATTR_NUM_BARRIERS
	.align		4
        /*00f0*/ 	.byte	0x02, 0x4c
        /*00f2*/ 	.byte	0x01
	.zero		1


	//----- nvinfo : EIATTR_ANNOTATIONS
	.align		4
        /*00f4*/ 	.byte	0x04, 0x55
        /*00f6*/ 	.short	(.L_37 - .L_36)


	//   ....[0]....
.L_36:
        /*00f8*/ 	.word	0x00000001
        /*00fc*/ 	.byte	0x60, 0x00, 0x00, 0x00, 0x01, 0x00, 0x00, 0x00, 0x80, 0x00, 0x00, 0x00, 0x01, 0x00, 0x00, 0x00
        /* <DEDUP_REMOVED lines=1538> */
        /*612c*/ 	.byte	0x30, 0x9a, 0x01, 0x00, 0x01, 0x00, 0x00, 0x00, 0xa0, 0x9a, 0x01, 0x00


	//----- nvinfo : EIATTR_MERCURY_ISA_VERSION
	.align		4
.L_37:
        /*6138*/ 	.byte	0x03, 0x5f
        /*613a*/ 	.short	0x0101


	//----- nvinfo : EIATTR_EXIT_INSTR_OFFSETS
	.align		4
        /*613c*/ 	.byte	0x04, 0x1c
        /*613e*/ 	.short	(.L_39 - .L_38)


	//   ....[0]....
.L_38:
        /*6140*/ 	.word	0x00052940


	//   ....[1]....
        /*6144*/ 	.word	0x00052960


	//----- nvinfo : EIATTR_REQNTID
	.align		4
.L_39:
        /*6148*/ 	.byte	0x04, 0x10
        /*614a*/ 	.short	(.L_41 - .L_40)
.L_40:
        /*614c*/ 	.word	0x00000040
        /*6150*/ 	.word	0x00000001
        /*6154*/ 	.word	0x00000001


	//----- nvinfo : EIATTR_CBANK_PARAM_SIZE
	.align		4
.L_41:
        /*6158*/ 	.byte	0x03, 0x19
        /*615a*/ 	.short	0x0050


	//----- nvinfo : EIATTR_PARAM_CBANK
	.align		4
        /*615c*/ 	.byte	0x04, 0x0a
        /*615e*/ 	.short	(.L_43 - .L_42)
	.align		4
.L_42:
        /*6160*/ 	.word	index@(.nv.constant0.matmul_kernel)
        /*6164*/ 	.short	0x0210
        /*6166*/ 	.short	0x0050


	//----- nvinfo : EIATTR_SW_WAR
	.align		4
.L_43:
        /*6168*/ 	.byte	0x04, 0x36
        /*616a*/ 	.short	(.L_45 - .L_44)
.L_44:
        /*616c*/ 	.word	0x00000008
.L_45:


//--------------------- .nv.callgraph             --------------------------
	.section	.nv.callgraph,"",@"SHT_CUDA_CALLGRAPH"
	.align	4
	.sectionentsize	8
	.align		4
        /*0000*/ 	.word	0x00000000
	.align		4
        /*0004*/ 	.word	0xffffffff
	.align		4
        /*0008*/ 	.word	0x00000000
	.align		4
        /*000c*/ 	.word	0xfffffffe
	.align		4
        /*0010*/ 	.word	0x00000000
	.align		4
        /*0014*/ 	.word	0xfffffffd
	.align		4
        /*0018*/ 	.word	0x00000000
	.align		4
        /*001c*/ 	.word	0xfffffffc


//--------------------- .text.matmul_kernel       --------------------------
	.section	.text.matmul_kernel,"ax",@progbits
	.align	128
        .global         matmul_kernel
        .type           matmul_kernel,@function
        .size           matmul_kernel,(.L_x_3 - matmul_kernel)
        .other          matmul_kernel,@"STO_CUDA_ENTRY STV_DEFAULT"
matmul_kernel:
.text.matmul_kernel:
[----:B------:R-:W0:Y:S08]  /*0000*/  LDC R1, c[0x0][0x28] ;  /* 0x00000a00ff017b82 */ /* 0x000e300000000800 */
[----:B------:R-:W1:Y:S01]  /*0010*/  LDC.64 R2, c[0x0][0x228] ;  /* 0x00008a00ff027b82 */ /* 0x000e620000000a00 */
[----:B0-----:R-:W-:Y:S01]  /*0020*/  VIADD R1, R1, 0xffffca50 ;  /* 0xffffca5001017836 */ /* 0x001fe20000000000 */
[----:B------:R-:W0:Y:S01]  /*0030*/  S2R R15, SR_TID.X ;  /* 0x00000000000f7919 */ /* 0x000e220000002100 */
[----:B------:R-:W-:Y:S01]  /*0040*/  UMOV UR4, 0x400 ;  /* 0x0000040000047882 */ /* 0x000fe20000000000 */
[----:B------:R-:W-:-:S02]  /*0050*/  ULDC.64 UR32, c[0x0][0x208] ;  /* 0x0000820000207ab9 */ /* 0x000fc40000000a00 */
[----:B------:R-:W-:Y:S02]  /*0060*/  STL [R1+0x3e0], RZ ;  /* 0x0003e0ff01007387 */ /* 0x000fe40000100800 */
[----:B------:R-:W2:Y:S02]  /*0070*/  S2UR UR5, SR_CgaCtaId ;  /* 0x00000000000579c3 */ /* 0x000ea40000008800 */
[----:B------:R-:W-:Y:S04]  /*0080*/  STL [R1+0x3e4], RZ ;  /* 0x0003e4ff01007387 */ /* 0x000fe80000100800 */
[----:B------:R-:W-:Y:S04]  /*0090*/  STL [R1+0x3e8], RZ ;  /* 0x0003e8ff01007387 */ /* 0x000fe80000100800 */
[----:B------:R-:W-:Y:S04]  /*00a0*/  STL [R1+0x3ec], RZ ;  /* 0x0003ecff01007387 */ /* 0x000fe80000100800 */
[----:B------:R-:W-:Y:S01]  /*00b0*/  STL [R1+0x320], RZ ;  /* 0x000320ff01007387 */ /* 0x000fe20000100800 */
[----:B-1----:R-:W-:-:S03]  /*00c0*/  VIADD R0, R3, 0x1f ;  /* 0x0000001f03007836 */ /* 0x002fc60000000000 */
[----:B------:R-:W-:Y:S02]  /*00d0*/  STL [R1+0x324], RZ ;  /* 0x000324ff01007387 */ /* 0x000fe40000100800 */
[----:B------:R-:W-:Y:S02]  /*00e0*/  SHF.R.S32.HI R5, RZ, 0x1f, R0 ;  /* 0x0000001fff057819 */ /* 0x000fe40000011400 */
[----:B------:R-:W-:Y:S01]  /*00f0*/  STL [R1+0x328], RZ ;  /* 0x000328ff01007387 */ /* 0x000fe20000100800 */
[----:B--2---:R-:W-:Y:S01]  /*0100*/  ULEA UR4, UR5, UR4, 0x18 ;  /* 0x0000000405047291 */ /* 0x004fe2000f8ec03f */
[----:B------:R-:W-:Y:S02]  /*0110*/  LEA.HI R5, R5, R0, RZ, 0x5 ;  /* 0x0000000005057211 */ /* 0x000fe400078f28ff */
[----:B------:R-:W-:Y:S01]  /*0120*/  STL [R1+0x32c], RZ ;  /* 0x00032cff01007387 */ /* 0x000fe20000100800 */
[----:B0-----:R-:W-:Y:S02]  /*0130*/  LOP3.LUT R18, R15, 0x3f, RZ, 0xc0, !PT ;  /* 0x0000003f0f127812 */ /* 0x001fe400078ec0ff */
[----:B------:R-:W-:Y:S01]  /*0140*/  SHF.R.S32.HI R0, RZ, 0x5, R5 ;  /* 0x00000005ff007819 */ /* 0x000fe20000011405 */
[----:B------:R-:W-:Y:S04]  /*0150*/  STL [R1+0x310], RZ ;  /* 0x000310ff01007387 */ /* 0x000fe80000100800 */
[----:B------:R-:W-:Y:S01]  /*0160*/  IMAD.SHL.U32 R0, R0, 0x8, RZ ;  /* 0x0000000800007824 */ /* 0x000fe200078e00ff */
[----:B------:R-:W0:Y:S04]  /*0170*/  S2R R5, SR_CTAID.X ;  /* 0x0000000000057919 */ /* 0x000e280000002500 */
[-C--:B------:R-:W-:Y:S01]  /*0180*/  IABS R9, R0.reuse ;  /* 0x0000000000097213 */ /* 0x080fe20000000000 */
[----:B------:R-:W-:Y:S01]  /*0190*/  STL [R1+0x314], RZ ;  /* 0x000314ff01007387 */ /* 0x000fe20000100800 */
[----:B------:R-:W-:-:S02]  /*01a0*/  IABS R12, R0 ;  /* 0x00000000000c7213 */ /* 0x000fc40000000000 */
[----:B------:R-:W1:Y:S01]  /*01b0*/  I2F.RP R4, R9 ;  /* 0x0000000900047306 */ /* 0x000e620000209400 */
[----:B------:R-:W-:Y:S04]  /*01c0*/  STL [R1+0x318], RZ ;  /* 0x000318ff01007387 */ /* 0x000fe80000100800 */
[----:B------:R-:W-:Y:S04]  /*01d0*/  STL [R1+0x31c], RZ ;  /* 0x00031cff01007387 */ /* 0x000fe80000100800 */
[----:B------:R-:W-:Y:S04]  /*01e0*/  STL [R1+0x300], RZ ;  /* 0x000300ff01007387 */ /* 0x000fe80000100800 */
[----:B------:R-:W-:Y:S01]  /*01f0*/  STL [R1+0x304], RZ ;  /* 0x000304ff01007387 */ /* 0x000fe20000100800 */
[----:B-1----:R-:W1:Y:S03]  /*0200*/  MUFU.RCP R4, R4 ;  /* 0x0000000400047308 */ /* 0x002e660000001000 */
[----:B------:R-:W-:Y:S04]  /*0210*/  STL [R1+0x308], RZ ;  /* 0x000308ff01007387 */ /* 0x000fe80000100800 */
[----:B------:R-:W-:Y:S01]  /*0220*/  STL [R1+0x30c], RZ ;  /* 0x00030cff01007387 */ /* 0x000fe20000100800 */
[----:B0-----:R-:W-:-:S03]  /*0230*/  IABS R10, R5 ;  /* 0x00000005000a7213 */ /* 0x001fc60000000000 */
[----:B------:R-:W-:Y:S04]  /*0240*/  STL [R1+0x480], RZ ;  /* 0x000480ff01007387 */ /* 0x000fe80000100800 */
[----:B------:R-:W-:Y:S01]  /*0250*/  STL [R1+0x484], RZ ;  /* 0x000484ff01007387 */ /* 0x000fe20000100800 */
[----:B-1----:R-:W-:-:S03]  /*0260*/  VIADD R6, R4, 0xffffffe ;  /* 0x0ffffffe04067836 */ /* 0x002fc60000000000 */
[----:B------:R-:W-:Y:S01]  /*0270*/  STL [R1+0x488], RZ ;  /* 0x000488ff01007387 */ /* 0x000fe20000100800 */
[----:B------:R-:W-:Y:S01]  /*0280*/  IMAD.MOV R4, RZ, RZ, -R12 ;  /* 0x000000ffff047224 */ /* 0x000fe200078e0a0c */
[----:B------:R0:W1:Y:S02]  /*0290*/  F2I.FTZ.U32.TRUNC.NTZ R7, R6 ;  /* 0x0000000600077305 */ /* 0x000064000021f000 */
[----:B------:R-:W-:Y:S04]  /*02a0*/  STL [R1+0x48c], RZ ;  /* 0x00048cff01007387 */ /* 0x000fe80000100800 */
[----:B------:R-:W-:Y:S01]  /*02b0*/  STL [R1+0x470], RZ ;  /* 0x000470ff01007387 */ /* 0x000fe20000100800 */
[----:B0-----:R-:W-:-:S03]  /*02c0*/  IMAD.MOV.U32 R6, RZ, RZ, RZ ;  /* 0x000000ffff067224 */ /* 0x001fc600078e00ff */
[----:B------:R-:W-:Y:S04]  /*02d0*/  STL [R1+0x474], RZ ;  /* 0x000474ff01007387 */ /* 0x000fe80000100800 */
[----:B------:R-:W-:Y:S01]  /*02e0*/  STL [R1+0x478], RZ ;  /* 0x000478ff01007387 */ /* 0x000fe20000100800 */
[----:B-1----:R-:W-:-:S03]  /*02f0*/  IMAD.MOV R8, RZ, RZ, -R7 ;  /* 0x000000ffff087224 */ /* 0x002fc600078e0a07 */
[----:B------:R-:W-:Y:S01]  /*0300*/  STL [R1+0x47c], RZ ;  /* 0x00047cff01007387 */ /* 0x000fe20000100800 */
[----:B------:R-:W-:Y:S02]  /*0310*/  IMAD R11, R8, R9, RZ ;  /* 0x00000009080b7224 */ /* 0x000fe400078e02ff */
[----:B------:R-:W-:Y:S01]  /*0320*/  IMAD.MOV.U32 R8, RZ, RZ, R10 ;  /* 0x000000ffff087224 */ /* 0x000fe200078e000a */
[----:B------:R-:W-:Y:S01]  /*0330*/  STL [R1+0x3d0], RZ ;  /* 0x0003d0ff01007387 */ /* 0x000fe20000100800 */
[----:B------:R-:W-:-:S03]  /*0340*/  IMAD.HI.U32 R7, R7, R11, R6 ;  /* 0x0000000b07077227 */ /* 0x000fc600078e0006 */
[----:B------:R-:W-:Y:S03]  /*0350*/  STL [R1+0x3d4], RZ ;  /* 0x0003d4ff01007387 */ /* 0x000fe60000100800 */
[----:B------:R-:W-:Y:S01]  /*0360*/  IMAD.HI.U32 R7, R7, R8, RZ ;  /* 0x0000000807077227 */ /* 0x000fe200078e00ff */
[----:B------:R-:W-:Y:S03]  /*0370*/  STL [R1+0x3d8], RZ ;  /* 0x0003d8ff01007387 */ /* 0x000fe60000100800 */
[----:B------:R-:W-:Y:S01]  /*0380*/  IMAD R4, R7, R4, R8 ;  /* 0x0000000407047224 */ /* 0x000fe200078e0208 */
[----:B------:R-:W-:Y:S04]  /*0390*/  STL [R1+0x3dc], RZ ;  /* 0x0003dcff01007387 */ /* 0x000fe80000100800 */
[----:B------:R-:W-:Y:S01]  /*03a0*/  ISETP.GT.U32.AND P1, PT, R9, R4, PT ;  /* 0x000000040900720c */ /* 0x000fe20003f24070 */
[----:B------:R-:W-:Y:S04]  /*03b0*/  STL [R1+0x2f0], RZ ;  /* 0x0002f0ff01007387 */ /* 0x000fe80000100800 */
[----:B------:R-:W-:Y:S04]  /*03c0*/  STL [R1+0x2f4], RZ ;  /* 0x0002f4ff01007387 */ /* 0x000fe80000100800 */
[----:B------:R-:W-:Y:S04]  /*03d0*/  STL [R1+0x2f8], RZ ;  /* 0x0002f8ff01007387 */ /* 0x000fe80000100800 */
[----:B------:R-:W-:Y:S01]  /*03e0*/  @!P1 IMAD.IADD R4, R4, 0x1, -R9 ;  /* 0x0000000104049824 */ /* 0x000fe200078e0a09 */
[----:B------:R-:W-:Y:S01]  /*03f0*/  STL [R1+0x2fc], RZ ;  /* 0x0002fcff01007387 */ /* 0x000fe20000100800 */
[----:B------:R-:W-:Y:S01]  /*0400*/  @!P1 VIADD R7, R7, 0x1 ;  /* 0x0000000107079836 */ /* 0x000fe20000000000 */
[----:B------:R-:W-:-:S02]  /*0410*/  ISETP.NE.AND P1, PT, R0, RZ, PT ;  /* 0x000000ff0000720c */ /* 0x000fc40003f25270 */
[----:B------:R-:W-:Y:S01]  /*0420*/  ISETP.GE.U32.AND P0, PT, R4, R9, PT ;  /* 0x000000090400720c */ /* 0x000fe20003f06070 */
[----:B------:R-:W-:Y:S01]  /*0430*/  STL [R1+0x460], RZ ;  /* 0x000460ff01007387 */ /* 0x000fe20000100800 */
[----:B------:R-:W-:-:S03]  /*0440*/  LOP3.LUT R4, R5, R0, RZ, 0x3c, !PT ;  /* 0x0000000005047212 */ /* 0x000fc600078e3cff */
[----:B------:R-:W-:Y:S01]  /*0450*/  STL [R1+0x464], RZ ;  /* 0x000464ff01007387 */ /* 0x000fe20000100800 */
[----:B------:R-:W-:Y:S01]  /*0460*/  ISETP.GE.AND P2, PT, R4, RZ, PT ;  /* 0x000000ff0400720c */ /* 0x000fe20003f46270 */
[----:B------:R-:W-:Y:S02]  /*0470*/  VIADD R4, R2, 0xff ;  /* 0x000000ff02047836 */ /* 0x000fe40000000000 */
[----:B------:R-:W-:Y:S04]  /*0480*/  STL [R1+0x468], RZ ;  /* 0x000468ff01007387 */ /* 0x000fe80000100800 */
[----:B------:R-:W-:Y:S01]  /*0490*/  @P0 VIADD R7, R7, 0x1 ;  /* 0x0000000107070836 */ /* 0x000fe20000000000 */
[----:B------:R-:W-:Y:S03]  /*04a0*/  STL [R1+0x46c], RZ ;  /* 0x00046cff01007387 */ /* 0x000fe60000100800 */
[----:B------:R-:W-:Y:S01]  /*04b0*/  IMAD.MOV.U32 R6, RZ, RZ, R7 ;  /* 0x000000ffff067224 */ /* 0x000fe200078e0007 */
[----:B------:R-:W-:Y:S01]  /*04c0*/  SHF.R.S32.HI R7, RZ, 0x1f, R4 ;  /* 0x0000001fff077819 */ /* 0x000fe20000011404 */
[----:B------:R-:W-:Y:S02]  /*04d0*/  STL [R1+0x390], RZ ;  /* 0x000390ff01007387 */ /* 0x000fe40000100800 */
[----:B------:R-:W-:Y:S01]  /*04e0*/  @!P2 IMAD.MOV R6, RZ, RZ, -R6 ;  /* 0x000000ffff06a224 */ /* 0x000fe200078e0a06 */
[----:B------:R-:W-:Y:S01]  /*04f0*/  @!P1 LOP3.LUT R6, RZ, R0, RZ, 0x33, !PT ;  /* 0x00000000ff069212 */ /* 0x000fe200078e33ff */
[----:B------:R-:W-:Y:S01]  /*0500*/  STL [R1+0x394], RZ ;  /* 0x000394ff01007387 */ /* 0x000fe20000100800 */
[----:B------:R-:W-:-:S03]  /*0510*/  LEA.HI R7, R7, R4, RZ, 0x8 ;  /* 0x0000000407077211 */ /* 0x000fc600078f40ff */
[----:B------:R-:W-:Y:S01]  /*0520*/  IMAD.SHL.U32 R4, R6, 0x8, RZ ;  /* 0x0000000806047824 */ /* 0x000fe200078e00ff */
[----:B------:R-:W-:Y:S01]  /*0530*/  STL [R1+0x398], RZ ;  /* 0x000398ff01007387 */ /* 0x000fe20000100800 */
[----:B------:R-:W-:-:S03]  /*0540*/  IMAD.MOV R6, RZ, RZ, -R6 ;  /* 0x000000ffff067224 */ /* 0x000fc600078e0a06 */
[----:B------:R-:W-:Y:S01]  /*0550*/  LEA.HI.SX32 R7, R7, -R4, 0x18 ;  /* 0x8000000407077211 */ /* 0x000fe200078fc2ff */
[----:B------:R-:W-:Y:S01]  /*0560*/  IMAD R13, R0, R6, R5 ;  /* 0x00000006000d7224 */ /* 0x000fe200078e0205 */
[----:B------:R-:W-:Y:S01]  /*0570*/  STL [R1+0x39c], RZ ;  /* 0x00039cff01007387 */ /* 0x000fe20000100800 */
[----:B------:R-:W-:Y:S01]  /*0580*/  IMAD.MOV.U32 R6, RZ, RZ, RZ ;  /* 0x000000ffff067224 */ /* 0x000fe200078e00ff */
[----:B------:R-:W-:Y:S02]  /*0590*/  VIMNMX R8, R7, 0x8, PT ;  /* 0x0000000807087848 */ /* 0x000fe40003fe0100 */
[----:B------:R-:W-:Y:S02]  /*05a0*/  STL [R1+0x350], RZ ;  /* 0x000350ff01007387 */ /* 0x000fe40000100800 */
[-C--:B------:R-:W-:Y:S02]  /*05b0*/  IABS R10, R8.reuse ;  /* 0x00000008000a7213 */ /* 0x080fe40000000000 */
[----:B------:R-:W-:Y:S01]  /*05c0*/  IABS R0, R8 ;  /* 0x0000000800007213 */ /* 0x000fe20000000000 */
[----:B------:R-:W-:Y:S01]  /*05d0*/  STL [R1+0x354], RZ ;  /* 0x000354ff01007387 */ /* 0x000fe20000100800 */
[----:B------:R-:W0:Y:S03]  /*05e0*/  I2F.RP R9, R10 ;  /* 0x0000000a00097306 */ /* 0x000e260000209400 */
[----:B------:R-:W-:Y:S04]  /*05f0*/  STL [R1+0x358], RZ ;  /* 0x000358ff01007387 */ /* 0x000fe80000100800 */
[----:B------:R-:W-:Y:S04]  /*0600*/  STL [R1+0x35c], RZ ;  /* 0x00035cff01007387 */ /* 0x000fe80000100800 */
[----:B------:R-:W-:Y:S01]  /*0610*/  STL [R1+0x2e0], RZ ;  /* 0x0002e0ff01007387 */ /* 0x000fe20000100800 */
[----:B0-----:R-:W0:Y:S03]  /*0620*/  MUFU.RCP R9, R9 ;  /* 0x0000000900097308 */ /* 0x001e260000001000 */
[----:B------:R-:W-:Y:S04]  /*0630*/  STL [R1+0x2e4], RZ ;  /* 0x0002e4ff01007387 */ /* 0x000fe80000100800 */
[----:B------:R-:W-:Y:S04]  /*0640*/  STL [R1+0x2e8], RZ ;  /* 0x0002e8ff01007387 */ /* 0x000fe80000100800 */
[----:B------:R-:W-:Y:S04]  /*0650*/  STL [R1+0x2ec], RZ ;  /* 0x0002ecff01007387 */ /* 0x000fe80000100800 */
[----:B------:R-:W-:Y:S01]  /*0660*/  STL [R1+0x450], RZ ;  /* 0x000450ff01007387 */ /* 0x000fe20000100800 */
[----:B0-----:R-:W-:-:S03]  /*0670*/  VIADD R7, R9, 0xffffffe ;  /* 0x0ffffffe09077836 */ /* 0x001fc60000000000 */
[----:B------:R-:W-:Y:S04]  /*0680*/  STL [R1+0x454], RZ ;  /* 0x000454ff01007387 */ /* 0x000fe80000100800 */
[----:B------:R-:W-:Y:S01]  /*0690*/  STL [R1+0x458], RZ ;  /* 0x000458ff01007387 */ /* 0x000fe20000100800 */
[----:B------:R-:W0:Y:S03]  /*06a0*/  F2I.FTZ.U32.TRUNC.NTZ R7, R7 ;  /* 0x0000000700077305 */ /* 0x000e26000021f000 */
[----:B------:R-:W-:Y:S04]  /*06b0*/  STL [R1+0x45c], RZ ;  /* 0x00045cff01007387 */ /* 0x000fe80000100800 */
[----:B------:R-:W-:Y:S04]  /*06c0*/  STL [R1+0x440], RZ ;  /* 0x000440ff01007387 */ /* 0x000fe80000100800 */
[----:B------:R-:W-:Y:S01]  /*06d0*/  STL [R1+0x444], RZ ;  /* 0x000444ff01007387 */ /* 0x000fe20000100800 */
[----:B0-----:R-:W-:-:S03]  /*06e0*/  IMAD.MOV R11, RZ, RZ, -R7 ;  /* 0x000000ffff0b7224 */ /* 0x001fc600078e0a07 */
[----:B------:R-:W-:Y:S01]  /*06f0*/  STL [R1+0x448], RZ ;  /* 0x000448ff01007387 */ /* 0x000fe20000100800 */
[----:B------:R-:W-:Y:S01]  /*0700*/  IMAD.MOV.U32 R5, RZ, RZ, R11 ;  /* 0x000000ffff057224 */ /* 0x000fe200078e000b */
[----:B------:R-:W-:Y:S02]  /*0710*/  IABS R11, R13 ;  /* 0x0000000d000b7213 */ /* 0x000fe40000000000 */
[----:B------:R-:W-:Y:S01]  /*0720*/  STL [R1+0x44c], RZ ;  /* 0x00044cff01007387 */ /* 0x000fe20000100800 */
[----:B------:R-:W-:-:S03]  /*0730*/  IMAD R5, R5, R10, RZ ;  /* 0x0000000a05057224 */ /* 0x000fc600078e02ff */
[----:B------:R-:W-:Y:S01]  /*0740*/  STL [R1+0x3c0], RZ ;  /* 0x0003c0ff01007387 */ /* 0x000fe20000100800 */
[----:B------:R-:W-:-:S03]  /*0750*/  IMAD.HI.U32 R6, R7, R5, R6 ;  /* 0x0000000507067227 */ /* 0x000fc600078e0006 */
[----:B------:R-:W-:Y:S01]  /*0760*/  STL [R1+0x3c4], RZ ;  /* 0x0003c4ff01007387 */ /* 0x000fe20000100800 */
[----:B------:R-:W-:Y:S02]  /*0770*/  IMAD.MOV R5, RZ, RZ, -R0 ;  /* 0x000000ffff057224 */ /* 0x000fe400078e0a00 */
        /* <DEDUP_REMOVED lines=16> */
[----:B------:R-:W-:-:S03]  /*0880*/  ISETP.GE.AND P2, PT, R5, RZ, PT ;  /* 0x000000ff0500720c */ /* 0x000fc60003f46270 */
[----:B------:R-:W-:Y:S04]  /*0890*/  STL [R1+0x438], RZ ;  /* 0x000438ff01007387 */ /* 0x000fe80000100800 */
[----:B------:R-:W-:Y:S01]  /*08a0*/  STL [R1+0x43c], RZ ;  /* 0x00043cff01007387 */ /* 0x000fe20000100800 */
[----:B------:R-:W-:-:S03]  /*08b0*/  @P0 VIADD R0, R0, 0x1 ;  /* 0x0000000100000836 */ /* 0x000fc60000000000 */
[----:B------:R-:W-:Y:S02]  /*08c0*/  STL [R1+0x380], RZ ;  /* 0x000380ff01007387 */ /* 0x000fe40000100800 */
[----:B------:R-:W-:Y:S01]  /*08d0*/  @!P2 IMAD.MOV R0, RZ, RZ, -R0 ;  /* 0x000000ffff00a224 */ /* 0x000fe200078e0a00 */
[----:B------:R-:W-:Y:S01]  /*08e0*/  @!P1 LOP3.LUT R0, RZ, R8, RZ, 0x33, !PT ;  /* 0x00000008ff009212 */ /* 0x000fe200078e33ff */
[----:B------:R-:W-:Y:S04]  /*08f0*/  STL [R1+0x384], RZ ;  /* 0x000384ff01007387 */ /* 0x000fe80000100800 */
[----:B------:R-:W-:Y:S01]  /*0900*/  STL [R1+0x388], RZ ;  /* 0x000388ff01007387 */ /* 0x000fe20000100800 */
[----:B------:R-:W-:Y:S02]  /*0910*/  IMAD.MOV R5, RZ, RZ, -R0 ;  /* 0x000000ffff057224 */ /* 0x000fe400078e0a00 */
[----:B------:R-:W-:Y:S01]  /*0920*/  IMAD.SHL.U32 R0, R0, 0x20, RZ ;  /* 0x0000002000007824 */ /* 0x000fe200078e00ff */
[----:B------:R-:W-:Y:S01]  /*0930*/  STL [R1+0x38c], RZ ;  /* 0x00038cff01007387 */ /* 0x000fe20000100800 */
[----:B------:R-:W-:-:S02]  /*0940*/  IMAD R5, R8, R5, R13 ;  /* 0x0000000508057224 */ /* 0x000fc400078e020d */
[----:B------:R-:W-:Y:S01]  /*0950*/  VIADD R7, R0, 0x2 ;  /* 0x0000000200077836 */ /* 0x000fe20000000000 */
[----:B------:R-:W-:Y:S01]  /*0960*/  STL [R1+0x340], RZ ;  /* 0x000340ff01007387 */ /* 0x000fe20000100800 */
[----:B------:R-:W-:Y:S02]  /*0970*/  IMAD.IADD R4, R4, 0x1, R5 ;  /* 0x0000000104047824 */ /* 0x000fe400078e0205 */
[----:B------:R-:W0:Y:S01]  /*0980*/  LDC R5, c[0x0][0x230] ;  /* 0x00008c00ff057b82 */ /* 0x000e220000000800 */
[----:B------:R-:W-:Y:S01]  /*0990*/  STL [R1+0x344], RZ ;  /* 0x000344ff01007387 */ /* 0x000fe20000100800 */
[----:B------:R-:W-:Y:S01]  /*09a0*/  VIADD R6, R0, 0x3 ;  /* 0x0000000300067836 */ /* 0x000fe20000000000 */
[----:B------:R-:W-:Y:S01]  /*09b0*/  PRMT R16, R18, 0x6540, R4 ;  /* 0x0000654012107816 */ /* 0x000fe20000000004 */
[----:B------:R-:W-:Y:S01]  /*09c0*/  IMAD.SHL.U32 R11, R4, 0x100, RZ ;  /* 0x00000100040b7824 */ /* 0x000fe200078e00ff */
[----:B------:R-:W-:Y:S01]  /*09d0*/  STL [R1+0x348], RZ ;  /* 0x000348ff01007387 */ /* 0x000fe20000100800 */
[----:B------:R-:W-:-:S02]  /*09e0*/  VIADD R15, R0, 0xe ;  /* 0x0000000e000f7836 */ /* 0x000fc40000000000 */
[C---:B------:R-:W-:Y:S01]  /*09f0*/  VIADD R21, R0.reuse, 0x13 ;  /* 0x0000001300157836 */ /* 0x040fe20000000000 */
[----:B------:R-:W-:Y:S01]  /*0a00*/  STL [R1+0x34c], RZ ;  /* 0x00034cff01007387 */ /* 0x000fe20000100800 */
[----:B------:R-:W-:Y:S01]  /*0a10*/  LOP3.LUT R11, R11, 0x40, R18, 0xfe, !PT ;  /* 0x000000400b0b7812 */ /* 0x000fe200078efe12 */
[----:B------:R-:W-:Y:S01]  /*0a20*/  VIADD R20, R0, 0x14 ;  /* 0x0000001400147836 */ /* 0x000fe20000000000 */
[----:B------:R-:W-:Y:S01]  /*0a30*/  LOP3.LUT R18, R16, 0x80, RZ, 0xfc, !PT ;  /* 0x0000008010127812 */ /* 0x000fe200078efcff */
[----:B------:R-:W-:Y:S01]  /*0a40*/  STL [R1+0x110], RZ ;  /* 0x000110ff01007387 */ /* 0x000fe20000100800 */
[C---:B------:R-:W-:Y:S02]  /*0a50*/  VIADD R17, R0.reuse, 0x15 ;  /* 0x0000001500117836 */ /* 0x040fe40000000000 */
[C---:B------:R-:W-:Y:S01]  /*0a60*/  VIADD R13, R0.reuse, 0x16 ;  /* 0x00000016000d7836 */ /* 0x040fe20000000000 */
[----:B------:R-:W-:Y:S01]  /*0a70*/  STL [R1+0x114], RZ ;  /* 0x000114ff01007387 */ /* 0x000fe20000100800 */
[----:B------:R-:W-:-:S02]  /*0a80*/  VIADD R12, R0, 0x17 ;  /* 0x00000017000c7836 */ /* 0x000fc40000000000 */
[C---:B------:R-:W-:Y:S01]  /*0a90*/  VIADD R10, R0.reuse, 0x18 ;  /* 0x00000018000a7836 */ /* 0x040fe20000000000 */
[----:B------:R-:W-:Y:S01]  /*0aa0*/  STL [R1+0x118], RZ ;  /* 0x000118ff01007387 */ /* 0x000fe20000100800 */
[C---:B------:R-:W-:Y:S02]  /*0ab0*/  VIADD R9, R0.reuse, 0x19 ;  /* 0x0000001900097836 */ /* 0x040fe40000000000 */
[----:B0-----:R-:W-:Y:S01]  /*0ac0*/  VIADD R5, R5, 0x7f ;  /* 0x0000007f05057836 */ /* 0x001fe20000000000 */
[----:B------:R-:W-:Y:S01]  /*0ad0*/  STL [R1+0x11c], RZ ;  /* 0x00011cff01007387 */ /* 0x000fe20000100800 */
[C---:B------:R-:W-:Y:S02]  /*0ae0*/  VIADD R8, R0.reuse, 0x1a ;  /* 0x0000001a00087836 */ /* 0x040fe40000000000 */
[C---:B------:R-:W-:Y:S01]  /*0af0*/  VIADD R4, R0.reuse, 0x1e ;  /* 0x0000001e00047836 */ /* 0x040fe20000000000 */
[----:B------:R-:W-:Y:S01]  /*0b00*/  STL [R1+0x420], RZ ;  /* 0x000420ff01007387 */ /* 0x000fe20000100800 */
[----:B------:R-:W-:Y:S01]  /*0b10*/  ISETP.GE.AND P0, PT, R5, 0x80, PT ;  /* 0x000000800500780c */ /* 0x000fe20003f06270 */
[----:B------:R-:W-:-:S02]  /*0b20*/  VIADD R5, R0, 0x1 ;  /* 0x0000000100057836 */ /* 0x000fc40000000000 */
[----:B------:R-:W-:Y:S04]  /*0b30*/  STL [R1+0x424], RZ ;  /* 0x000424ff01007387 */ /* 0x000fe80000100800 */
        /* <DEDUP_REMOVED lines=46> */
[----:B------:R-:W-:Y:S04]  /*0e20*/  STL [R1+0xa08], R0 ;  /* 0x000a080001007387 */ /* 0x000fe80000100800 */
[----:B------:R0:W-:Y:S04]  /*0e30*/  STL [R1+0x6c], R5 ;  /* 0x00006c0501007387 */ /* 0x0001e80000100800 */
[----:B------:R1:W-:Y:S04]  /*0e40*/  STL [R1+0x68], R7 ;  /* 0x0000680701007387 */ /* 0x0003e80000100800 */
[----:B------:R2:W-:Y:S01]  /*0e50*/  STL [R1+0x64], R6 ;  /* 0x0000640601007387 */ /* 0x0005e20000100800 */
[----:B0-----:R-:W-:-:S02]  /*0e60*/  VIADD R5, R0, 0x4 ;  /* 0x0000000400057836 */ /* 0x001fc40000000000 */
[----:B-1----:R-:W-:-:S03]  /*0e70*/  VIADD R7, R0, 0x5 ;  /* 0x0000000500077836 */ /* 0x002fc60000000000 */
[----:B------:R0:W-:Y:S01]  /*0e80*/  STL [R1+0x60], R5 ;  /* 0x0000600501007387 */ /* 0x0001e20000100800 */
[----:B--2---:R-:W-:-:S03]  /*0e90*/  VIADD R6, R0, 0x6 ;  /* 0x0000000600067836 */ /* 0x004fc60000000000 */
[----:B------:R1:W-:Y:S04]  /*0ea0*/  STL [R1+0x5c], R7 ;  /* 0x00005c0701007387 */ /* 0x0003e80000100800 */
[----:B------:R2:W-:Y:S01]  /*0eb0*/  STL [R1+0x58], R6 ;  /* 0x0000580601007387 */ /* 0x0005e20000100800 */
[C---:B0-----:R-:W-:Y:S02]  /*0ec0*/  VIADD R5, R0.reuse, 0x7 ;  /* 0x0000000700057836 */ /* 0x041fe40000000000 */
        /* <DEDUP_REMOVED lines=15> */
[----:B------:R1:W-:Y:S01]  /*0fc0*/  STL [R1+0x10], R7 ;  /* 0x0000100701007387 */ /* 0x0003e20000100800 */
[C---:B0-----:R-:W-:Y:S02]  /*0fd0*/  VIADD R5, R0.reuse, 0x10 ;  /* 0x0000001000057836 */ /* 0x041fe40000000000 */
[----:B-1----:R-:W-:-:S03]  /*0fe0*/  VIADD R7, R0, 0x1b ;  /* 0x0000001b00077836 */ /* 0x002fc60000000000 */
[----:B------:R0:W-:Y:S04]  /*0ff0*/  STL [R1+0xc], R5 ;  /* 0x00000c0501007387 */ /* 0x0001e80000100800 */
[----:B------:R1:W-:Y:S01]  /*1000*/  STL [R1+0x8], R6 ;  /* 0x0000080601007387 */ /* 0x0003e20000100800 */
[C---:B0-----:R-:W-:Y:S02]  /*1010*/  VIADD R5, R0.reuse, 0x12 ;  /* 0x0000001200057836 */ /* 0x041fe40000000000 */
[----:B-1----:R-:W-:-:S03]  /*1020*/  VIADD R6, R0, 0x1c ;  /* 0x0000001c00067836 */ /* 0x002fc60000000000 */
[----:B------:R0:W-:Y:S04]  /*1030*/  STL [R1+0x4], R5 ;  /* 0x0000040501007387 */ /* 0x0001e80000100800 */
[----:B------:R-:W-:Y:S04]  /*1040*/  STL [R1+0x1d68], R16 ;  /* 0x001d681001007387 */ /* 0x000fe80000100800 */
[----:B------:R1:W-:Y:S01]  /*1050*/  STL [R1+0x1d6c], R11 ;  /* 0x001d6c0b01007387 */ /* 0x0003e20000100800 */
[----:B0-----:R-:W-:-:S03]  /*1060*/  VIADD R5, R0, 0x1d ;  /* 0x0000001d00057836 */ /* 0x001fc60000000000 */
[----:B------:R0:W-:Y:S01]  /*1070*/  STL [R1+0x1d74], R18 ;  /* 0x001d741201007387 */ /* 0x0001e20000100800 */
[----:B------:R-:W-:Y:S01]  /*1080*/  VIADD R0, R0, 0x1f ;  /* 0x0000001f00007836 */ /* 0x000fe20000000000 */
[----:B-1----:R-:W-:-:S05]  /*1090*/  LOP3.LUT R11, R16, 0xc0, RZ, 0xfc, !PT ;  /* 0x000000c0100b7812 */ /* 0x002fca00078efcff */
[----:B------:R0:W-:Y:S01]  /*10a0*/  STL [R1+0x1d70], R11 ;  /* 0x001d700b01007387 */ /* 0x0001e20000100800 */
[----:B------:R-:W-:Y:S05]  /*10b0*/  @!P0 BRA `(.L_x_0) ;  /* 0x000004a400548947 */ /* 0x000fea0003800000 */
[----:B------:R1:W-:Y:S01]  /*10c0*/  STL [R1+0x1df4], R13 ;  /* 0x001df40d01007387 */ /* 0x0003e20000100800 */
[----:B------:R-:W-:Y:S02]  /*10d0*/  IABS R22, R2 ;  /* 0x0000000200167213 */ /* 0x000fe40000000000 */
[----:B------:R-:W-:Y:S01]  /*10e0*/  IABS R16, R3 ;  /* 0x0000000300107213 */ /* 0x000fe20000000000 */
[----:B------:R-:W-:Y:S01]  /*10f0*/  IMAD.MOV.U32 R14, RZ, RZ, RZ ;  /* 0x000000ffff0e7224 */ /* 0x000fe200078e00ff */
[----:B------:R-:W-:Y:S01]  /*1100*/  ISETP.GE.AND P4, PT, R0, RZ, PT ;  /* 0x000000ff0000720c */ /* 0x000fe20003f86270 */
[----:B------:R-:W-:Y:S01]  /*1110*/  ULDC UR5, c[0x0][0x23c] ;  /* 0x00008f0000057ab9 */ /* 0x000fe20000000800 */
[----:B------:R-:W-:Y:S01]  /*1120*/  ULDC.64 UR6, c[0x0][0x218] ;  /* 0x0000860000067ab9 */ /* 0x000fe20000000a00 */
[----:B------:R-:W-:Y:S01]  /*1130*/  ULDC UR34, c[0x0][0x240] ;  /* 0x0000900000227ab9 */ /* 0x000fe20000000800 */
[----:B------:R-:W-:Y:S01]  /*1140*/  ULDC UR57, c[0x0][0x234] ;  /* 0x00008d0000397ab9 */ /* 0x000fe20000000800 */
[----:B-1----:R-:W2:Y:S01]  /*1150*/  LDL R13, [R1+0x1d68] ;  /* 0x001d6800010d7983 */ /* 0x002ea20000100800 */
[----:B------:R-:W-:Y:S01]  /*1160*/  ULDC UR49, c[0x0][0x238] ;  /* 0x00008e0000317ab9 */ /* 0x000fe20000000800 */
[----:B------:R-:W-:Y:S01]  /*1170*/  ULDC UR41, c[0x0][0x238] ;  /* 0x00008e0000297ab9 */ /* 0x000fe20000000800 */
[----:B------:R-:W-:Y:S01]  /*1180*/  ULDC UR29, c[0x0][0x238] ;  /* 0x00008e00001d7ab9 */ /* 0x000fe20000000800 */
[----:B------:R1:W-:Y:S01]  /*1190*/  STL [R1+0x1df0], R17 ;  /* 0x001df01101007387 */ /* 0x0003e20000100800 */
[----:B------:R-:W-:Y:S01]  /*11a0*/  ULDC UR21, c[0x0][0x238] ;  /* 0x00008e0000157ab9 */ /* 0x000fe20000000800 */
        /* <DEDUP_REMOVED lines=8> */
[----:B-1----:R-:W3:Y:S01]  /*1230*/  LDL R17, [R1+0x1d6c] ;  /* 0x001d6c0001117983 */ /* 0x002ee20000100800 */
        /* <DEDUP_REMOVED lines=13> */
[----:B-1----:R-:W4:Y:S01]  /*1310*/  LDL R20, [R1+0x1d74] ;  /* 0x001d740001147983 */ /* 0x002f220000100800 */
        /* <DEDUP_REMOVED lines=13> */
[----:B-1----:R-:W5:Y:S01]  /*13f0*/  LDL R21, [R1+0x1d70] ;  /* 0x001d700001157983 */ /* 0x002f620000100800 */
[----:B0-----:R-:W0:Y:S01]  /*1400*/  I2F.RP R11, R22 ;  /* 0x00000016000b7306 */ /* 0x001e220000209400 */
[----:B------:R-:W-:Y:S01]  /*1410*/  ULDC UR18, c[0x0][0x238] ;  /* 0x00008e0000127ab9 */ /* 0x000fe20000000800 */
[----:B------:R-:W-:Y:S01]  /*1420*/  ULDC UR14, c[0x0][0x238] ;  /* 0x00008e00000e7ab9 */ /* 0x000fe20000000800 */
[----:B------:R1:W-:Y:S01]  /*1430*/  STL [R1+0x1dc8], R3 ;  /* 0x001dc80301007387 */ /* 0x0003e20000100800 */
[----:B------:R-:W-:Y:S01]  /*1440*/  ULDC UR12, c[0x0][0x238] ;  /* 0x00008e00000c7ab9 */ /* 0x000fe20000000800 */
[----:B------:R-:W-:Y:S01]  /*1450*/  ULDC UR11, c[0x0][0x238] ;  /* 0x00008e00000b7ab9 */ /* 0x000fe20000000800 */
[----:B------:R-:W-:Y:S01]  /*1460*/  ULDC UR10, c[0x0][0x238] ;  /* 0x00008e00000a7ab9 */ /* 0x000fe20000000800 */
[----:B------:R-:W-:Y:S01]  /*1470*/  ULDC UR8, c[0x0][0x238] ;  /* 0x00008e0000087ab9 */ /* 0x000fe20000000800 */
[----:B------:R-:W0:Y:S01]  /*1480*/  I2F.RP R18, R16 ;  /* 0x0000001000127306 */ /* 0x000e220000209400 */
[----:B------:R-:W-:Y:S01]  /*1490*/  ULDC UR16, c[0x0][0x238] ;  /* 0x00008e0000107ab9 */ /* 0x000fe20000000800 */
[----:B------:R-:W-:Y:S01]  /*14a0*/  ULDC UR45, c[0x0][0x238] ;  /* 0x00008e00002d7ab9 */ /* 0x000fe20000000800 */
[----:B------:R-:W-:Y:S01]  /*14b0*/  ULDC UR61, c[0x0][0x238] ;  /* 0x00008e00003d7ab9 */ /* 0x000fe20000000800 */
[----:B------:R-:W-:Y:S01]  /*14c0*/  ULDC UR25, c[0x0][0x238] ;  /* 0x00008e0000197ab9 */ /* 0x000fe20000000800 */
[----:B-1----:R-:W-:Y:S01]  /*14d0*/  IMAD.MOV.U32 R3, RZ, RZ, R15 ;  /* 0x000000ffff037224 */ /* 0x002fe200078e000f */
[----:B------:R-:W-:Y:S01]  /*14e0*/  ULDC UR53, c[0x0][0x238] ;  /* 0x00008e0000357ab9 */ /* 0x000fe20000000800 */
[----:B------:R-:W-:Y:S01]  /*14f0*/  ULDC UR37, c[0x0][0x238] ;  /* 0x00008e0000257ab9 */ /* 0x000fe20000000800 */
[----:B0-----:R-:W0:Y:S01]  /*1500*/  MUFU.RCP R11, R11 ;  /* 0x0000000b000b7308 */ /* 0x001e220000001000 */
[----:B------:R-:W-:-:S07]  /*1510*/  ULDC UR17, c[0x0][0x238] ;  /* 0x00008e0000117ab9 */ /* 0x000fce0000000800 */
[----:B------:R-:W1:Y:S01]  /*1520*/  MUFU.RCP R18, R18 ;  /* 0x0000001200127308 */ /* 0x000e620000001000 */
[----:B0-----:R-:W-:-:S07]  /*1530*/  VIADD R11, R11, 0xffffffe ;  /* 0x0ffffffe0b0b7836 */ /* 0x001fce0000000000 */
[----:B------:R-:W0:Y:S01]  /*1540*/  F2I.FTZ.U32.TRUNC.NTZ R15, R11 ;  /* 0x0000000b000f7305 */ /* 0x000e22000021f000 */
[----:B-1----:R-:W-:-:S07]  /*1550*/  VIADD R18, R18, 0xffffffe ;  /* 0x0ffffffe12127836 */ /* 0x002fce0000000000 */
[----:B------:R1:W1:Y:S01]  /*1560*/  F2I.FTZ.U32.TRUNC.NTZ R19, R18 ;  /* 0x0000001200137305 */ /* 0x000262000021f000 */
[----:B0-----:R-:W-:Y:S02]  /*1570*/  IMAD.MOV R11, RZ, RZ, -R15 ;  /* 0x000000ffff0b7224 */ /* 0x001fe400078e0a0f */
[----:B-1----:R-:W-:Y:S02]  /*1580*/  IMAD.MOV.U32 R18, RZ, RZ, RZ ;  /* 0x000000ffff127224 */ /* 0x002fe400078e00ff */
[----:B------:R-:W-:-:S04]  /*1590*/  IMAD R23, R11, R22, RZ ;  /* 0x000000160b177224 */ /* 0x000fc800078e02ff */
[----:B------:R-:W-:-:S04]  /*15a0*/  IMAD.HI.U32 R23, R15, R23, R14 ;  /* 0x000000170f177227 */ /* 0x000fc800078e000e */
[----:B------:R-:W-:-:S04]  /*15b0*/  IMAD.MOV R11, RZ, RZ, -R19 ;  /* 0x000000ffff0b7224 */ /* 0x000fc800078e0a13 */
[----:B------:R-:W-:-:S04]  /*15c0*/  IMAD R11, R11, R16, RZ ;  /* 0x000000100b0b7224 */ /* 0x000fc800078e02ff */
[----:B------:R-:W-:Y:S01]  /*15d0*/  IMAD.HI.U32 R11, R19, R11, R18 ;  /* 0x0000000b130b7227 */ /* 0x000fe200078e0012 */
[----:B--2---:R-:W-:-:S05]  /*15e0*/  IABS R27, R13 ;  /* 0x0000000d001b7213 */ /* 0x004fca0000000000 */
[----:B------:R-:W-:-:S04]  /*15f0*/  IMAD.HI.U32 R28, R23, R27, RZ ;  /* 0x0000001b171c7227 */ /* 0x000fc800078e00ff */
[----:B------:R-:W-:-:S04]  /*1600*/  IMAD.MOV R28, RZ, RZ, -R28 ;  /* 0x000000ffff1c7224 */ /* 0x000fc800078e0a1c */
[C---:B------:R-:W-:Y:S01]  /*1610*/  IMAD R19, R22.reuse, R28, R27 ;  /* 0x0000001c16137224 */ /* 0x040fe200078e021b */
[----:B---3--:R-:W-:Y:S02]  /*1620*/  IABS R25, R17 ;  /* 0x0000001100197213 */ /* 0x008fe40000000000 */
[----:B------:R-:W-:Y:S02]  /*1630*/  IABS R27, R0 ;  /* 0x00000000001b7213 */ /* 0x000fe40000000000 */
[----:B------:R-:W-:Y:S01]  /*1640*/  ISETP.GT.U32.AND P0, PT, R22, R19, PT ;  /* 0x000000131600720c */ /* 0x000fe20003f04070 */
[----:B------:R-:W-:-:S04]  /*1650*/  IMAD.HI.U32 R26, R23, R25, RZ ;  /* 0x00000019171a7227 */ /* 0x000fc800078e00ff */
[----:B------:R-:W-:-:S04]  /*1660*/  IMAD.MOV R26, RZ, RZ, -R26 ;  /* 0x000000ffff1a7224 */ /* 0x000fc800078e0a1a */
[C---:B------:R-:W-:Y:S01]  /*1670*/  IMAD R18, R22.reuse, R26, R25 ;  /* 0x0000001a16127224 */ /* 0x040fe200078e0219 */
[----:B----4-:R-:W-:Y:S01]  /*1680*/  IABS R15, R20 ;  /* 0x00000014000f7213 */ /* 0x010fe20000000000 */
[----:B------:R-:W-:Y:S01]  /*1690*/  IMAD.HI.U32 R26, R11, R27, RZ ;  /* 0x0000001b0b1a7227 */ /* 0x000fe200078e00ff */
[----:B------:R-:W-:Y:S02]  /*16a0*/  IABS R25, R4 ;  /* 0x0000000400197213 */ /* 0x000fe40000000000 */
[----:B------:R-:W-:Y:S01]  /*16b0*/  ISETP.GT.U32.AND P1, PT, R22, R18, PT ;  /* 0x000000121600720c */ /* 0x000fe20003f24070 */
[----:B------:R-:W-:-:S04]  /*16c0*/  IMAD.HI.U32 R24, R23, R15, RZ ;  /* 0x0000000f17187227 */ /* 0x000fc800078e00ff */
[----:B------:R-:W-:Y:S02]  /*16d0*/  IMAD.MOV R24, RZ, RZ, -R24 ;  /* 0x000000ffff187224 */ /* 0x000fe400078e0a18 */
[--C-:B------:R-:W-:Y:S01]  /*16e0*/  @!P0 IMAD.IADD R19, R19, 0x1, -R22.reuse ;  /* 0x0000000113138824 */ /* 0x100fe200078e0a16 */
[----:B------:R-:W-:Y:S01]  /*16f0*/  ISETP.GE.AND P0, PT, R13, RZ, PT ;  /* 0x000000ff0d00720c */ /* 0x000fe20003f06270 */
[----:B------:R-:W-:Y:S01]  /*1700*/  IMAD R15, R22, R24, R15 ;  /* 0x00000018160f7224 */ /* 0x000fe200078e020f */
[----:B-----5:R-:W-:Y:S01]  /*1710*/  IABS R14, R21 ;  /* 0x00000015000e7213 */ /* 0x020fe20000000000 */
[----:B------:R-:W2:Y:S01]  /*1720*/  LDL.LU R13, [R1+0x1df4] ;  /* 0x001df400010d7983 */ /* 0x000ea20000300800 */
[----:B------:R-:W-:Y:S01]  /*1730*/  IABS R24, R6 ;  /* 0x0000000600187213 */ /* 0x000fe20000000000 */
[----:B------:R-:W-:Y:S01]  /*1740*/  @!P1 IMAD.IADD R18, R18, 0x1, -R22 ;  /* 0x0000000112129824 */ /* 0x000fe200078e0a16 */
[C---:B------:R-:W-:Y:S01]  /*1750*/  ISETP.GT.U32.AND P2, PT, R22.reuse, R15, PT ;  /* 0x0000000f1600720c */ /* 0x040fe20003f44070 */
[----:B------:R-:W-:Y:S01]  /*1760*/  IMAD.HI.U32 R23, R23, R14, RZ ;  /* 0x0000000e17177227 */ /* 0x000fe200078e00ff */
[----:B------:R-:W-:-:S03]  /*1770*/  ISETP.GT.U32.AND P1, PT, R22, R19, PT ;  /* 0x000000131600720c */ /* 0x000fc60003f24070 */
[----:B------:R-:W-:Y:S02]  /*1780*/  IMAD.MOV R23, RZ, RZ, -R23 ;  /* 0x000000ffff177224 */ /* 0x000fe400078e0a17 */
[----:B------:R-:W-:-:S04]  /*1790*/  IMAD.HI.U32 R29, R11, R25, RZ ;  /* 0x000000190b1d7227 */ /* 0x000fc800078e00ff */
[C---:B------:R-:W-:Y:S01]  /*17a0*/  IMAD R14, R22.reuse, R23, R14 ;  /* 0x00000017160e7224 */ /* 0x040fe200078e020e */
[----:B------:R-:W-:Y:S01]  /*17b0*/  IABS R23, R5 ;  /* 0x0000000500177213 */ /* 0x000fe20000000000 */
[--C-:B------:R-:W-:Y:S01]  /*17c0*/  @!P2 IMAD.IADD R15, R15, 0x1, -R22.reuse ;  /* 0x000000010f0fa824 */ /* 0x100fe200078e0a16 */
[C---:B------:R-:W-:Y:S01]  /*17d0*/  ISETP.GT.U32.AND P2, PT, R22.reuse, R18, PT ;  /* 0x000000121600720c */ /* 0x040fe20003f44070 */
[----:B------:R-:W-:Y:S01]  /*17e0*/  @!P1 IMAD.IADD R19, R19, 0x1, -R22 ;  /* 0x0000000113139824 */ /* 0x000fe200078e0a16 */
[C---:B------:R-:W-:Y:S01]  /*17f0*/  ISETP.GT.U32.AND P3, PT, R22.reuse, R14, PT ;  /* 0x0000000e1600720c */ /* 0x040fe20003f64070 */
[----:B------:R-:W-:Y:S01]  /*1800*/  IMAD.HI.U32 R28, R11, R23, RZ ;  /* 0x000000170b1c7227 */ /* 0x000fe200078e00ff */
[----:B------:R-:W-:Y:S02]  /*1810*/  ISETP.GT.U32.AND P5, PT, R22, R15, PT ;  /* 0x0000000f1600720c */ /* 0x000fe40003fa4070 */
[----:B------:R-:W-:Y:S01]  /*1820*/  ISETP.GE.AND P1, PT, R20, RZ, PT ;  /* 0x000000ff1400720c */ /* 0x000fe20003f26270 */
[----:B------:R-:W-:-:S02]  /*1830*/  IMAD.MOV R26, RZ, RZ, -R26 ;  /* 0x000000ffff1a7224 */ /* 0x000fc400078e0a1a */
[----:B------:R-:W-:Y:S02]  /*1840*/  IMAD.MOV R29, RZ, RZ, -R29 ;  /* 0x000000ffff1d7224 */ /* 0x000fe400078e0a1d */
[----:B------:R-:W-:-:S04]  /*1850*/  IMAD.HI.U32 R0, R11, R24, RZ ;  /* 0x000000180b007227 */ /* 0x000fc800078e00ff */
[--C-:B------:R-:W-:Y:S01]  /*1860*/  @!P3 IMAD.IADD R14, R14, 0x1, -R22.reuse ;  /* 0x000000010e0eb824 */ /* 0x100fe200078e0a16 */
[----:B------:R-:W-:Y:S01]  /*1870*/  ISETP.GE.AND P3, PT, R4, RZ, PT ;  /* 0x000000ff0400720c */ /* 0x000fe20003f66270 */
[--C-:B------:R-:W-:Y:S01]  /*1880*/  @!P2 IMAD.IADD R18, R18, 0x1, -R22.reuse ;  /* 0x000000011212a824 */ /* 0x100fe200078e0a16 */
[----:B------:R-:W-:Y:S01]  /*1890*/  ISETP.GE.AND P2, PT, R17, RZ, PT ;  /* 0x000000ff1100720c */ /* 0x000fe20003f46270 */
[----:B------:R-:W-:Y:S01]  /*18a0*/  @!P5 IMAD.IADD R15, R15, 0x1, -R22 ;  /* 0x000000010f0fd824 */ /* 0x000fe200078e0a16 */
[----:B------:R-:W-:Y:S01]  /*18b0*/  ISETP.GT.U32.AND P6, PT, R22, R14, PT ;  /* 0x0000000e1600720c */ /* 0x000fe20003fc4070 */
[----:B------:R-:W-:Y:S01]  /*18c0*/  IMAD.MOV R28, RZ, RZ, -R28 ;  /* 0x000000ffff1c7224 */ /* 0x000fe200078e0a1c */
[----:B------:R-:W-:Y:S01]  /*18d0*/  ISETP.GE.AND P5, PT, R21, RZ, PT ;  /* 0x000000ff1500720c */ /* 0x000fe20003fa6270 */
[C---:B------:R-:W-:Y:S01]  /*18e0*/  IMAD R26, R16.reuse, R26, R27 ;  /* 0x0000001a101a7224 */ /* 0x040fe200078e021b */
[----:B------:R-:W3:Y:S01]  /*18f0*/  LDL.LU R17, [R1+0x1df0] ;  /* 0x001df00001117983 */ /* 0x000ee20000300800 */
[----:B------:R-:W-:-:S02]  /*1900*/  IMAD R25, R16, R29, R25 ;  /* 0x0000001d10197224 */ /* 0x000fc400078e0219 */
[----:B------:R-:W-:Y:S01]  /*1910*/  IMAD.MOV R0, RZ, RZ, -R0 ;  /* 0x000000ffff007224 */ /* 0x000fe200078e0a00 */
[----:B------:R-:W4:Y:S01]  /*1920*/  LDL.LU R20, [R1+0x1dec] ;  /* 0x001dec0001147983 */ /* 0x000f220000300800 */
[C---:B------:R-:W-:Y:S02]  /*1930*/  IMAD R23, R16.reuse, R28, R23 ;  /* 0x0000001c10177224 */ /* 0x040fe400078e0217 */
[----:B------:R-:W-:Y:S01]  /*1940*/  @!P0 IMAD.MOV R19, RZ, RZ, -R19 ;  /* 0x000000ffff138224 */ /* 0x000fe200078e0a13 */
[C---:B------:R-:W-:Y:S01]  /*1950*/  ISETP.GT.U32.AND P0, PT, R16.reuse, R26, PT ;  /* 0x0000001a1000720c */ /* 0x040fe20003f04070 */
[----:B------:R-:W-:Y:S01]  /*1960*/  @!P2 IMAD.MOV R18, RZ, RZ, -R18 ;  /* 0x000000ffff12a224 */ /* 0x000fe200078e0a12 */
[C---:B------:R-:W-:Y:S01]  /*1970*/  ISETP.GT.U32.AND P2, PT, R16.reuse, R25, PT ;  /* 0x000000191000720c */ /* 0x040fe20003f44070 */
[----:B------:R-:W-:Y:S01]  /*1980*/  IMAD R0, R16, R0, R24 ;  /* 0x0000000010007224 */ /* 0x000fe200078e0218 */
[----:B------:R-:W-:Y:S01]  /*1990*/  IABS R4, R7 ;  /* 0x0000000700047213 */ /* 0x000fe20000000000 */
[----:B------:R-:W-:Y:S01]  /*19a0*/  @!P6 IMAD.IADD R14, R14, 0x1, -R22 ;  /* 0x000000010e0ee824 */ /* 0x000fe200078e0a16 */
[----:B------:R-:W5:Y:S01]  /*19b0*/  LDL.LU R21, [R1+0x1de8] ;  /* 0x001de80001157983 */ /* 0x000f620000300800 */
[----:B------:R-:W-:Y:S01]  /*19c0*/  @!P1 IMAD.MOV R15, RZ, RZ, -R15 ;  /* 0x000000ffff0f9224 */ /* 0x000fe200078e0a0f */
[C---:B------:R-:W-:Y:S01]  /*19d0*/  ISETP.GT.U32.AND P1, PT, R16.reuse, R23, PT ;  /* 0x000000171000720c */ /* 0x040fe20003f24070 */
[----:B------:R-:W-:Y:S01]  /*19e0*/  @!P5 IMAD.MOV R14, RZ, RZ, -R14 ;  /* 0x000000ffff0ed224 */ /* 0x000fe200078e0a0e */
[----:B------:R-:W-:-:S02]  /*19f0*/  ISETP.GT.U32.AND P5, PT, R16, R0, PT ;  /* 0x000000001000720c */ /* 0x000fc40003fa4070 */
[----:B------:R-:W-:Y:S02]  /*1a00*/  ISETP.NE.AND P6, PT, R2, RZ, PT ;  /* 0x000000ff0200720c */ /* 0x000fe40003fc5270 */
[----:B------:R-:W-:Y:S01]  /*1a10*/  LOP3.LUT R2, RZ, R2, RZ, 0x33, !PT ;  /* 0x00000002ff027212 */ /* 0x000fe200078e33ff */
[--C-:B------:R-:W-:Y:S02]  /*1a20*/  @!P0 IMAD.IADD R26, R26, 0x1, -R16.reuse ;  /* 0x000000011a1a8824 */ /* 0x100fe400078e0a10 */
[--C-:B------:R-:W-:Y:S01]  /*1a30*/  @!P2 IMAD.IADD R25, R25, 0x1, -R16.reuse ;  /* 0x000000011919a824 */ /* 0x100fe200078e0a10 */
[C---:B------:R-:W-:Y:S02]  /*1a40*/  SEL R19, R2.reuse, R19, !P6 ;  /* 0x0000001302137207 */ /* 0x040fe40007000000 */
[C---:B------:R-:W-:Y:S01]  /*1a50*/  SEL R18, R2.reuse, R18, !P6 ;  /* 0x0000001202127207 */ /* 0x040fe20007000000 */
[----:B------:R-:W-:Y:S01]  /*1a60*/  @!P1 IMAD.IADD R23, R23, 0x1, -R16 ;  /* 0x0000000117179824 */ /* 0x000fe200078e0a10 */
[----:B------:R-:W-:-:S02]  /*1a70*/  SEL R15, R2, R15, !P6 ;  /* 0x0000000f020f7207 */ /* 0x000fc40007000000 */
[----:B------:R-:W-:Y:S01]  /*1a80*/  SEL R2, R2, R14, !P6 ;  /* 0x0000000e02027207 */ /* 0x000fe20007000000 */
[----:B------:R-:W-:Y:S01]  /*1a90*/  @!P5 IMAD.IADD R0, R0, 0x1, -R16 ;  /* 0x000000010000d824 */ /* 0x000fe200078e0a10 */
[C---:B------:R-:W-:Y:S01]  /*1aa0*/  ISETP.GT.U32.AND P6, PT, R16.reuse, R26, PT ;  /* 0x0000001a1000720c */ /* 0x040fe20003fc4070 */
[----:B------:R-:W-:Y:S01]  /*1ab0*/  STL [R1+0x40], R19 ;  /* 0x0000401301007387 */ /* 0x000fe20000100800 */
[C---:B------:R-:W-:Y:S02]  /*1ac0*/  ISETP.GT.U32.AND P2, PT, R16.reuse, R25, PT ;  /* 0x000000191000720c */ /* 0x040fe40003f44070 */
[----:B------:R-:W-:Y:S01]  /*1ad0*/  ISETP.GT.U32.AND P5, PT, R16, R23, PT ;  /* 0x000000171000720c */ /* 0x000fe20003fa4070 */
[----:B------:R-:W-:Y:S01]  /*1ae0*/  STL [R1+0x3c], R18 ;  /* 0x00003c1201007387 */ /* 0x000fe20000100800 */
[----:B------:R-:W-:-:S03]  /*1af0*/  IABS R14, R9 ;  /* 0x00000009000e7213 */ /* 0x000fc60000000000 */
[----:B------:R0:W-:Y:S01]  /*1b00*/  STL [R1+0x38], R15 ;  /* 0x0000380f01007387 */ /* 0x0001e20000100800 */
[----:B------:R-:W-:Y:S01]  /*1b10*/  ISETP.GE.AND P0, PT, R5, RZ, PT ;  /* 0x000000ff0500720c */ /* 0x000fe20003f06270 */
[----:B0-----:R-:W-:-:S04]  /*1b20*/  IMAD.HI.U32 R15, R11, R4, RZ ;  /* 0x000000040b0f7227 */ /* 0x001fc800078e00ff */
[----:B------:R-:W-:Y:S02]  /*1b30*/  IMAD.MOV R5, RZ, RZ, -R15 ;  /* 0x000000ffff057224 */ /* 0x000fe400078e0a0f */
[----:B------:R-:W-:-:S04]  /*1b40*/  IMAD.HI.U32 R15, R11, R14, RZ ;  /* 0x0000000e0b0f7227 */ /* 0x000fc800078e00ff */
[--C-:B------:R-:W-:Y:S02]  /*1b50*/  @!P6 IMAD.IADD R26, R26, 0x1, -R16.reuse ;  /* 0x000000011a1ae824 */ /* 0x100fe400078e0a10 */
[----:B------:R-:W-:Y:S02]  /*1b60*/  IMAD.MOV R15, RZ, RZ, -R15 ;  /* 0x000000ffff0f7224 */ /* 0x000fe400078e0a0f */
[--C-:B------:R-:W-:Y:S02]  /*1b70*/  @!P2 IMAD.IADD R25, R25, 0x1, -R16.reuse ;  /* 0x000000011919a824 */ /* 0x100fe400078e0a10 */
[----:B------:R-:W-:Y:S02]  /*1b80*/  @!P5 IMAD.IADD R23, R23, 0x1, -R16 ;  /* 0x000000011717d824 */ /* 0x000fe400078e0a10 */
[----:B------:R-:W-:Y:S02]  /*1b90*/  IMAD R5, R16, R5, R4 ;  /* 0x0000000510057224 */ /* 0x000fe400078e0204 */
[----:B------:R-:W-:-:S02]  /*1ba0*/  IMAD.MOV.U32 R19, RZ, RZ, R26 ;  /* 0x000000ffff137224 */ /* 0x000fc400078e001a */
[----:B------:R-:W-:Y:S02]  /*1bb0*/  IMAD.MOV.U32 R18, RZ, RZ, R25 ;  /* 0x000000ffff127224 */ /* 0x000fe400078e0019 */
[----:B------:R-:W-:Y:S02]  /*1bc0*/  IMAD R4, R16, R15, R14 ;  /* 0x0000000f10047224 */ /* 0x000fe400078e020e */
[----:B------:R-:W-:Y:S02]  /*1bd0*/  IMAD.MOV.U32 R15, RZ, RZ, R23 ;  /* 0x000000ffff0f7224 */ /* 0x000fe400078e0017 */
[----:B------:R-:W-:Y:S02]  /*1be0*/  @!P4 IMAD.MOV R19, RZ, RZ, -R19 ;  /* 0x000000ffff13c224 */ /* 0x000fe400078e0a13 */
[----:B------:R-:W-:Y:S02]  /*1bf0*/  @!P3 IMAD.MOV R18, RZ, RZ, -R18 ;  /* 0x000000ffff12b224 */ /* 0x000fe400078e0a12 */
[----:B------:R-:W-:Y:S01]  /*1c00*/  @!P0 IMAD.MOV R15, RZ, RZ, -R15 ;  /* 0x000000ffff0f8224 */ /* 0x000fe200078e0a0f */
[----:B------:R0:W-:Y:S04]  /*1c10*/  STL [R1+0x34], R2 ;  /* 0x0000340201007387 */ /* 0x0001e80000100800 */
[----:B------:R-:W-:Y:S04]  /*1c20*/  STL [R1+0x24], R19 ;  /* 0x0000241301007387 */ /* 0x000fe80000100800 */
[----:B------:R-:W-:Y:S04]  /*1c30*/  STL [R1+0x20], R18 ;  /* 0x0000201201007387 */ /* 0x000fe80000100800 */
[----:B------:R1:W-:Y:S04]  /*1c40*/  STL [R1+0x1c], R15 ;  /* 0x00001c0f01007387 */ /* 0x0003e80000100800 */
[----:B------:R-:W5:Y:S01]  /*1c50*/  LDL.LU R27, [R1+0x4] ;  /* 0x00000400011b7983 */ /* 0x000f620000300800 */
[----:B------:R-:W-:-:S05]  /*1c60*/  IABS R22, R8 ;  /* 0x0000000800167213 */ /* 0x000fca0000000000 */
[----:B0-----:R-:W-:-:S04]  /*1c70*/  IMAD.HI.U32 R2, R11, R22, RZ ;  /* 0x000000160b027227 */ /* 0x001fc800078e00ff */
[----:B------:R-:W-:Y:S01]  /*1c80*/  IMAD.MOV R2, RZ, RZ, -R2 ;  /* 0x000000ffff027224 */ /* 0x000fe200078e0a02 */
[----:B------:R-:W-:-:S03]  /*1c90*/  ISETP.GT.U32.AND P2, PT, R16, R0, PT ;  /* 0x000000001000720c */ /* 0x000fc60003f44070 */
[C---:B------:R-:W-:Y:S01]  /*1ca0*/  IMAD R2, R16.reuse, R2, R22 ;  /* 0x0000000210027224 */ /* 0x040fe200078e0216 */
[----:B------:R-:W-:Y:S02]  /*1cb0*/  ISETP.GT.U32.AND P6, PT, R16, R5, PT ;  /* 0x000000051000720c */ /* 0x000fe40003fc4070 */
[----:B------:R-:W-:Y:S02]  /*1cc0*/  ISETP.GE.AND P1, PT, R6, RZ, PT ;  /* 0x000000ff0600720c */ /* 0x000fe40003f26270 */
[C---:B------:R-:W-:Y:S02]  /*1cd0*/  ISETP.GT.U32.AND P4, PT, R16.reuse, R2, PT ;  /* 0x000000021000720c */ /* 0x040fe40003f84070 */
[----:B------:R-:W-:-:S03]  /*1ce0*/  ISETP.GT.U32.AND P5, PT, R16, R4, PT ;  /* 0x000000041000720c */ /* 0x000fc60003fa4070 */
[----:B------:R-:W-:-:S04]  /*1cf0*/  @!P2 IMAD.IADD R0, R0, 0x1, -R16 ;  /* 0x000000010000a824 */ /* 0x000fc800078e0a10 */
[----:B------:R-:W-:Y:S02]  /*1d00*/  @!P6 IMAD.IADD R5, R5, 0x1, -R16 ;  /* 0x000000010505e824 */ /* 0x000fe400078e0a10 */
[----:B------:R-:W-:Y:S02]  /*1d10*/  @!P1 IMAD.MOV R0, RZ, RZ, -R0 ;  /* 0x000000ffff009224 */ /* 0x000fe400078e0a00 */
[--C-:B------:R-:W-:Y:S01]  /*1d20*/  @!P4 IMAD.IADD R2, R2, 0x1, -R16.reuse ;  /* 0x000000010202c824 */ /* 0x100fe200078e0a10 */
[----:B------:R-:W-:Y:S01]  /*1d30*/  ISETP.GT.U32.AND P4, PT, R16, R5, PT ;  /* 0x000000051000720c */ /* 0x000fe20003f84070 */
[----:B------:R-:W-:Y:S01]  /*1d40*/  @!P5 IMAD.IADD R4, R4, 0x1, -R16 ;  /* 0x000000010404d824 */ /* 0x000fe200078e0a10 */
[----:B------:R2:W-:Y:S02]  /*1d50*/  STL [R1+0x18], R0 ;  /* 0x0000180001007387 */ /* 0x0005e40000100800 */
[----:B------:R-:W-:Y:S02]  /*1d60*/  ISETP.GT.U32.AND P5, PT, R16, R2, PT ;  /* 0x000000021000720c */ /* 0x000fe40003fa4070 */
[----:B------:R-:W-:Y:S01]  /*1d70*/  ISETP.GE.AND P3, PT, R7, RZ, PT ;  /* 0x000000ff0700720c */ /* 0x000fe20003f66270 */
[----:B------:R-:W-:Y:S01]  /*1d80*/  IMAD.MOV.U32 R28, RZ, RZ, R3 ;  /* 0x000000ffff1c7224 */ /* 0x000fe200078e0003 */
[----:B------:R-:W-:Y:S01]  /*1d90*/  IABS R14, R10 ;  /* 0x0000000a000e7213 */ /* 0x000fe20000000000 */
[----:B------:R-:W5:Y:S01]  /*1da0*/  LDL.LU R26, [R1+0xc] ;  /* 0x00000c00011a7983 */ /* 0x000f620000300800 */
[----:B------:R-:W-:-:S02]  /*1db0*/  ISETP.GE.AND P1, PT, R10, RZ, PT ;  /* 0x000000ff0a00720c */ /* 0x000fc40003f26270 */
[----:B------:R-:W-:Y:S01]  /*1dc0*/  ISETP.GE.AND P2, PT, R8, RZ, PT ;  /* 0x000000ff0800720c */ /* 0x000fe20003f46270 */
[--C-:B------:R-:W-:Y:S01]  /*1dd0*/  @!P4 IMAD.IADD R5, R5, 0x1, -R16.reuse ;  /* 0x000000010505c824 */ /* 0x100fe200078e0a10 */
[----:B------:R-:W-:Y:S01]  /*1de0*/  IABS R6, R12 ;  /* 0x0000000c00067213 */ /* 0x000fe20000000000 */
[----:B------:R-:W5:Y:S02]  /*1df0*/  LDL.LU R3, [R1+0x10] ;  /* 0x0000100001037983 */ /* 0x000f640000300800 */
[----:B------:R-:W-:Y:S02]  /*1e00*/  @!P5 IMAD.IADD R2, R2, 0x1, -R16 ;  /* 0x000000010202d824 */ /* 0x000fe400078e0a10 */
[----:B-1----:R-:W-:-:S04]  /*1e10*/  IMAD.MOV.U32 R15, RZ, RZ, R5 ;  /* 0x000000ffff0f7224 */ /* 0x002fc800078e0005 */
[----:B------:R-:W-:Y:S02]  /*1e20*/  @!P3 IMAD.MOV R15, RZ, RZ, -R15 ;  /* 0x000000ffff0fb224 */ /* 0x000fe400078e0a0f */
[----:B------:R-:W-:Y:S02]  /*1e30*/  IMAD.MOV.U32 R8, RZ, RZ, R6 ;  /* 0x000000ffff087224 */ /* 0x000fe400078e0006 */
[----:B------:R-:W-:Y:S01]  /*1e40*/  IMAD.HI.U32 R7, R11, R14, RZ ;  /* 0x0000000e0b077227 */ /* 0x000fe200078e00ff */
[----:B------:R-:W-:Y:S01]  /*1e50*/  STL [R1], R15 ;  /* 0x0000000f01007387 */ /* 0x000fe20000100800 */
[----:B------:R-:W-:-:S03]  /*1e60*/  ISETP.GT.U32.AND P0, PT, R16, R4, PT ;  /* 0x000000041000720c */ /* 0x000fc60003f04070 */
[----:B------:R-:W5:Y:S01]  /*1e70*/  LDL.LU R29, [R1+0x2c] ;  /* 0x00002c00011d7983 */ /* 0x000f620000300800 */
[----:B------:R-:W-:-:S04]  /*1e80*/  IMAD.HI.U32 R6, R11, R8, RZ ;  /* 0x000000080b067227 */ /* 0x000fc800078e00ff */
[----:B------:R-:W-:Y:S02]  /*1e90*/  IMAD.MOV R7, RZ, RZ, -R7 ;  /* 0x000000ffff077224 */ /* 0x000fe400078e0a07 */
[----:B------:R-:W-:Y:S02]  /*1ea0*/  IMAD.MOV R6, RZ, RZ, -R6 ;  /* 0x000000ffff067224 */ /* 0x000fe400078e0a06 */
[C---:B------:R-:W-:Y:S02]  /*1eb0*/  IMAD R14, R16.reuse, R7, R14 ;  /* 0x00000007100e7224 */ /* 0x040fe400078e020e */
[----:B------:R-:W-:-:S03]  /*1ec0*/  IMAD R8, R16, R6, R8 ;  /* 0x0000000610087224 */ /* 0x000fc600078e0208 */
[----:B------:R-:W-:Y:S01]  /*1ed0*/  ISETP.GT.U32.AND P4, PT, R16, R14, PT ;  /* 0x0000000e1000720c */ /* 0x000fe20003f84070 */
[----:B------:R-:W-:Y:S01]  /*1ee0*/  @!P0 IMAD.IADD R4, R4, 0x1, -R16 ;  /* 0x0000000104048824 */ /* 0x000fe200078e0a10 */
[----:B------:R-:W-:Y:S02]  /*1ef0*/  ISETP.GE.AND P6, PT, R9, RZ, PT ;  /* 0x000000ff0900720c */ /* 0x000fe40003fc6270 */
[----:B------:R-:W-:Y:S02]  /*1f00*/  ISETP.GE.AND P0, PT, R12, RZ, PT ;  /* 0x000000ff0c00720c */ /* 0x000fe40003f06270 */
[----:B------:R-:W-:-:S07]  /*1f10*/  ISETP.GT.U32.AND P5, PT, R16, R8, PT ;  /* 0x000000081000720c */ /* 0x000fce0003fa4070 */
[----:B------:R-:W-:Y:S02]  /*1f20*/  @!P4 IMAD.IADD R14, R14, 0x1, -R16 ;  /* 0x000000010e0ec824 */ /* 0x000fe400078e0a10 */
[----:B------:R-:W-:-:S03]  /*1f30*/  @!P6 IMAD.MOV R4, RZ, RZ, -R4 ;  /* 0x000000ffff04e224 */ /* 0x000fc600078e0a04 */
[----:B------:R-:W-:Y:S01]  /*1f40*/  ISETP.GT.U32.AND P3, PT, R16, R14, PT ;  /* 0x0000000e1000720c */ /* 0x000fe20003f64070 */
[----:B------:R-:W-:Y:S01]  /*1f50*/  @!P5 IMAD.IADD R8, R8, 0x1, -R16 ;  /* 0x000000010808d824 */ /* 0x000fe200078e0a10 */
[----:B--2---:R-:W-:-:S05]  /*1f60*/  IABS R0, R13 ;  /* 0x0000000d00007213 */ /* 0x004fca0000000000 */
[----:B------:R-:W-:-:S04]  /*1f70*/  IMAD.HI.U32 R10, R11, R0, RZ ;  /* 0x000000000b0a7227 */ /* 0x000fc800078e00ff */
[----:B------:R-:W-:-:S04]  /*1f80*/  IMAD.MOV R10, RZ, RZ, -R10 ;  /* 0x000000ffff0a7224 */ /* 0x000fc800078e0a0a */
[----:B------:R-:W-:Y:S02]  /*1f90*/  IMAD R5, R16, R10, R0 ;  /* 0x0000000a10057224 */ /* 0x000fe400078e0200 */
[----:B------:R-:W-:-:S04]  /*1fa0*/  IMAD.MOV.U32 R0, RZ, RZ, R2 ;  /* 0x000000ffff007224 */ /* 0x000fc800078e0002 */
[----:B------:R-:W-:-:S05]  /*1fb0*/  @!P2 IMAD.MOV R0, RZ, RZ, -R0 ;  /* 0x000000ffff00a224 */ /* 0x000fca00078e0a00 */
[----:B------:R0:W-:Y:S04]  /*1fc0*/  STL [R1+0x1db8], R0 ;  /* 0x001db80001007387 */ /* 0x0001e80000100800 */
[----:B0-----:R-:W2:Y:S01]  /*1fd0*/  LDL.LU R0, [R1+0x8] ;  /* 0x0000080001007983 */ /* 0x001ea20000300800 */
[----:B---3--:R-:W-:-:S05]  /*1fe0*/  IABS R6, R17 ;  /* 0x0000001100067213 */ /* 0x008fca0000000000 */
[----:B------:R-:W-:-:S04]  /*1ff0*/  IMAD.HI.U32 R12, R11, R6, RZ ;  /* 0x000000060b0c7227 */ /* 0x000fc800078e00ff */
[----:B------:R-:W-:-:S04]  /*2000*/  IMAD.MOV R12, RZ, RZ, -R12 ;  /* 0x000000ffff0c7224 */ /* 0x000fc800078e0a0c */
[----:B------:R-:W-:-:S05]  /*2010*/  IMAD R6, R16, R12, R6 ;  /* 0x0000000c10067224 */ /* 0x000fca00078e0206 */
[C---:B------:R-:W-:Y:S02]  /*2020*/  ISETP.GT.U32.AND P6, PT, R16.reuse, R6, PT ;  /* 0x000000061000720c */ /* 0x040fe40003fc4070 */
[----:B------:R-:W-:Y:S01]  /*2030*/  ISETP.GT.U32.AND P5, PT, R16, R8, PT ;  /* 0x000000081000720c */ /* 0x000fe20003fa4070 */
[----:B------:R-:W-:-:S04]  /*2040*/  @!P3 IMAD.IADD R14, R14, 0x1, -R16 ;  /* 0x000000010e0eb824 */ /* 0x000fc800078e0a10 */
[----:B------:R-:W-:-:S06]  /*2050*/  @!P1 IMAD.MOV R14, RZ, RZ, -R14 ;  /* 0x000000ffff0e9224 */ /* 0x000fcc00078e0a0e */
[--C-:B------:R-:W-:Y:S02]  /*2060*/  @!P6 IMAD.IADD R6, R6, 0x1, -R16.reuse ;  /* 0x000000010606e824 */ /* 0x100fe400078e0a10 */
[----:B------:R-:W-:-:S03]  /*2070*/  @!P5 IMAD.IADD R8, R8, 0x1, -R16 ;  /* 0x000000010808d824 */ /* 0x000fc600078e0a10 */
[----:B------:R-:W-:Y:S01]  /*2080*/  ISETP.GT.U32.AND P1, PT, R16, R6, PT ;  /* 0x000000061000720c */ /* 0x000fe20003f24070 */
[----:B------:R-:W-:Y:S01]  /*2090*/  IMAD.MOV.U32 R2, RZ, RZ, R8 ;  /* 0x000000ffff027224 */ /* 0x000fe200078e0008 */
[----:B------:R-:W-:Y:S03]  /*20a0*/  STL [R1+0x1dbc], R4 ;  /* 0x001dbc0401007387 */ /* 0x000fe60000100800 */
[----:B------:R-:W-:Y:S01]  /*20b0*/  @!P0 IMAD.MOV R2, RZ, RZ, -R2 ;  /* 0x000000ffff028224 */ /* 0x000fe200078e0a02 */
[----:B------:R-:W-:Y:S01]  /*20c0*/  STL [R1+0x1dc0], R14 ;  /* 0x001dc00e01007387 */ /* 0x000fe20000100800 */
[----:B------:R-:W-:-:S03]  /*20d0*/  ISETP.GE.AND P4, PT, R13, RZ, PT ;  /* 0x000000ff0d00720c */ /* 0x000fc60003f86270 */
[----:B------:R0:W-:Y:S03]  /*20e0*/  STL [R1+0x1dc4], R2 ;  /* 0x001dc40201007387 */ /* 0x0001e60000100800 */
[----:B------:R-:W-:Y:S01]  /*20f0*/  @!P1 IMAD.IADD R6, R6, 0x1, -R16 ;  /* 0x0000000106069824 */ /* 0x000fe200078e0a10 */
[----:B------:R-:W3:Y:S01]  /*2100*/  LDL R22, [R1+0x30] ;  /* 0x0000300001167983 */ /* 0x000ee20000100800 */
[----:B----4-:R-:W-:Y:S02]  /*2110*/  IABS R7, R20 ;  /* 0x0000001400077213 */ /* 0x010fe40000000000 */
[----:B------:R-:W-:Y:S01]  /*2120*/  ISETP.GT.U32.AND P2, PT, R16, R5, PT ;  /* 0x000000051000720c */ /* 0x000fe20003f44070 */
[----:B------:R-:W4:Y:S01]  /*2130*/  LDL R19, [R1+0x44] ;  /* 0x0000440001137983 */ /* 0x000f220000100800 */
[----:B------:R-:W-:-:S03]  /*2140*/  ISETP.GE.AND P3, PT, R17, RZ, PT ;  /* 0x000000ff1100720c */ /* 0x000fc60003f66270 */
[----:B------:R-:W4:Y:S01]  /*2150*/  LDL R24, [R1+0x48] ;  /* 0x0000480001187983 */ /* 0x000f220000100800 */
[----:B-----5:R-:W-:Y:S02]  /*2160*/  IABS R13, R27 ;  /* 0x0000001b000d7213 */ /* 0x020fe40000000000 */
[----:B------:R-:W-:Y:S02]  /*2170*/  ISETP.GE.AND P1, PT, R27, RZ, PT ;  /* 0x000000ff1b00720c */ /* 0x000fe40003f26270 */
[----:B------:R-:W5:Y:S01]  /*2180*/  LDL R27, [R1+0x4c] ;  /* 0x00004c00011b7983 */ /* 0x000f620000100800 */
[----:B------:R-:W-:-:S04]  /*2190*/  IMAD.HI.U32 R9, R11, R7, RZ ;  /* 0x000000070b097227 */ /* 0x000fc800078e00ff */
[----:B------:R-:W-:-:S04]  /*21a0*/  IMAD.MOV R9, RZ, RZ, -R9 ;  /* 0x000000ffff097224 */ /* 0x000fc800078e0a09 */
[----:B------:R-:W-:-:S05]  /*21b0*/  IMAD R7, R16, R9, R7 ;  /* 0x0000000910077224 */ /* 0x000fca00078e0207 */
[----:B------:R-:W-:Y:S01]  /*21c0*/  ISETP.GT.U32.AND P5, PT, R16, R7, PT ;  /* 0x000000071000720c */ /* 0x000fe20003fa4070 */
[----:B------:R-:W-:Y:S01]  /*21d0*/  @!P2 IMAD.IADD R5, R5, 0x1, -R16 ;  /* 0x000000010505a824 */ /* 0x000fe200078e0a10 */
[----:B------:R-:W-:-:S04]  /*21e0*/  IABS R9, R21 ;  /* 0x0000001500097213 */ /* 0x000fc80000000000 */
[----:B------:R-:W-:Y:S01]  /*21f0*/  ISETP.GT.U32.AND P6, PT, R16, R5, PT ;  /* 0x000000051000720c */ /* 0x000fe20003fc4070 */
[----:B------:R-:W-:-:S06]  /*2200*/  IMAD.HI.U32 R10, R11, R9, RZ ;  /* 0x000000090b0a7227 */ /* 0x000fcc00078e00ff */
[----:B------:R-:W-:Y:S02]  /*2210*/  @!P5 IMAD.IADD R7, R7, 0x1, -R16 ;  /* 0x000000010707d824 */ /* 0x000fe400078e0a10 */
[----:B------:R-:W-:Y:S02]  /*2220*/  IMAD.MOV R10, RZ, RZ, -R10 ;  /* 0x000000ffff0a7224 */ /* 0x000fe400078e0a0a */
[----:B------:R-:W-:Y:S01]  /*2230*/  IMAD.HI.U32 R12, R11, R13, RZ ;  /* 0x0000000d0b0c7227 */ /* 0x000fe200078e00ff */
[----:B------:R-:W-:-:S03]  /*2240*/  ISETP.GT.U32.AND P5, PT, R16, R7, PT ;  /* 0x000000071000720c */ /* 0x000fc60003fa4070 */
[C---:B------:R-:W-:Y:S02]  /*2250*/  IMAD R9, R16.reuse, R10, R9 ;  /* 0x0000000a10097224 */ /* 0x040fe400078e0209 */
[----:B------:R-:W-:Y:S01]  /*2260*/  IMAD.MOV R12, RZ, RZ, -R12 ;  /* 0x000000ffff0c7224 */ /* 0x000fe200078e0a0c */
[----:B------:R-:W-:Y:S01]  /*2270*/  IABS R18, R26 ;  /* 0x0000001a00127213 */ /* 0x000fe20000000000 */
[----:B------:R-:W-:Y:S01]  /*2280*/  @!P6 IMAD.IADD R5, R5, 0x1, -R16 ;  /* 0x000000010505e824 */ /* 0x000fe200078e0a10 */
[C---:B------:R-:W-:Y:S01]  /*2290*/  ISETP.GT.U32.AND P6, PT, R16.reuse, R9, PT ;  /* 0x000000091000720c */ /* 0x040fe20003fc4070 */
[----:B------:R-:W-:-:S04]  /*22a0*/  IMAD R13, R16, R12, R13 ;  /* 0x0000000c100d7224 */ /* 0x000fc800078e020d */
[----:B------:R-:W-:Y:S01]  /*22b0*/  @!P5 IMAD.IADD R7, R7, 0x1, -R16 ;  /* 0x000000010707d824 */ /* 0x000fe200078e0a10 */
[----:B------:R-:W-:Y:S02]  /*22c0*/  ISETP.GT.U32.AND P5, PT, R16, R13, PT ;  /* 0x0000000d1000720c */ /* 0x000fe40003fa4070 */
[----:B------:R-:W-:-:S05]  /*22d0*/  ISETP.GE.AND P2, PT, R20, RZ, PT ;  /* 0x000000ff1400720c */ /* 0x000fca0003f46270 */
[----:B------:R-:W-:Y:S02]  /*22e0*/  @!P6 IMAD.IADD R9, R9, 0x1, -R16 ;  /* 0x000000010909e824 */ /* 0x000fe400078e0a10 */
[----:B0-----:R-:W-:-:S04]  /*22f0*/  IMAD.MOV.U32 R2, RZ, RZ, R7 ;  /* 0x000000ffff027224 */ /* 0x001fc800078e0007 */
[----:B------:R-:W-:Y:S02]  /*2300*/  @!P5 IMAD.IADD R13, R13, 0x1, -R16 ;  /* 0x000000010d0dd824 */ /* 0x000fe400078e0a10 */
[----:B------:R-:W-:Y:S02]  /*2310*/  @!P4 IMAD.MOV R5, RZ, RZ, -R5 ;  /* 0x000000ffff05c224 */ /* 0x000fe400078e0a05 */
[----:B------:R-:W-:Y:S02]  /*2320*/  @!P3 IMAD.MOV R6, RZ, RZ, -R6 ;  /* 0x000000ffff06b224 */ /* 0x000fe400078e0a06 */
[----:B------:R-:W-:Y:S01]  /*2330*/  @!P2 IMAD.MOV R2, RZ, RZ, -R2 ;  /* 0x000000ffff02a224 */ /* 0x000fe200078e0a02 */
[----:B------:R-:W-:Y:S04]  /*2340*/  STL [R1+0x1dcc], R5 ;  /* 0x001dcc0501007387 */ /* 0x000fe80000100800 */
[----:B------:R0:W-:Y:S04]  /*2350*/  STL [R1+0x1dd0], R6 ;  /* 0x001dd00601007387 */ /* 0x0001e80000100800 */
[----:B------:R1:W-:Y:S01]  /*2360*/  STL [R1+0x28], R2 ;  /* 0x0000280201007387 */ /* 0x0003e20000100800 */
[----:B------:R-:W-:-:S03]  /*2370*/  ISETP.GT.U32.AND P4, PT, R16, R9, PT ;  /* 0x000000091000720c */ /* 0x000fc60003f84070 */
[----:B0-----:R-:W4:Y:S04]  /*2380*/  LDL.LU R6, [R1+0x58] ;  /* 0x0000580001067983 */ /* 0x001f280000300800 */
[----:B------:R-:W4:Y:S01]  /*2390*/  LDL.LU R5, [R1+0x5c] ;  /* 0x00005c0001057983 */ /* 0x000f220000300800 */
[----:B------:R-:W-:Y:S02]  /*23a0*/  ISETP.GE.AND P0, PT, R21, RZ, PT ;  /* 0x000000ff1500720c */ /* 0x000fe40003f06270 */
[----:B------:R-:W-:-:S03]  /*23b0*/  IABS R20, R3 ;  /* 0x0000000300147213 */ /* 0x000fc60000000000 */
[----:B------:R-:W-:-:S08]  /*23c0*/  @!P4 IMAD.IADD R9, R9, 0x1, -R16 ;  /* 0x000000010909c824 */ /* 0x000fd000078e0a10 */
[----:B------:R-:W-:Y:S01]  /*23d0*/  @!P0 IMAD.MOV R9, RZ, RZ, -R9 ;  /* 0x000000ffff098224 */ /* 0x000fe200078e0a09 */
[----:B--2---:R-:W-:-:S05]  /*23e0*/  IABS R15, R0 ;  /* 0x00000000000f7213 */ /* 0x004fca0000000000 */
[----:B------:R-:W-:-:S04]  /*23f0*/  IMAD.HI.U32 R8, R11, R15, RZ ;  /* 0x0000000f0b087227 */ /* 0x000fc800078e00ff */
[----:B------:R-:W-:-:S04]  /*2400*/  IMAD.MOV R8, RZ, RZ, -R8 ;  /* 0x000000ffff087224 */ /* 0x000fc800078e0a08 */
[----:B------:R-:W-:Y:S02]  /*2410*/  IMAD R15, R16, R8, R15 ;  /* 0x00000008100f7224 */ /* 0x000fe400078e020f */
[----:B------:R-:W-:-:S04]  /*2420*/  IMAD.HI.U32 R8, R11, R18, RZ ;  /* 0x000000120b087227 */ /* 0x000fc800078e00ff */
[----:B------:R-:W-:Y:S01]  /*2430*/  IMAD.MOV R8, RZ, RZ, -R8 ;  /* 0x000000ffff087224 */ /* 0x000fe200078e0a08 */
[----:B------:R-:W-:-:S03]  /*2440*/  ISETP.GT.U32.AND P6, PT, R16, R15, PT ;  /* 0x0000000f1000720c */ /* 0x000fc60003fc4070 */
[----:B------:R-:W-:-:S05]  /*2450*/  IMAD R18, R16, R8, R18 ;  /* 0x0000000810127224 */ /* 0x000fca00078e0212 */
[----:B------:R-:W-:-:S05]  /*2460*/  ISETP.GT.U32.AND P5, PT, R16, R18, PT ;  /* 0x000000121000720c */ /* 0x000fca0003fa4070 */
[----:B------:R-:W-:Y:S01]  /*2470*/  @!P6 IMAD.IADD R15, R15, 0x1, -R16 ;  /* 0x000000010f0fe824 */ /* 0x000fe200078e0a10 */
[----:B------:R-:W-:-:S07]  /*2480*/  ISETP.GT.U32.AND P6, PT, R16, R13, PT ;  /* 0x0000000d1000720c */ /* 0x000fce0003fc4070 */
[----:B------:R-:W-:-:S05]  /*2490*/  @!P5 IMAD.IADD R18, R18, 0x1, -R16 ;  /* 0x000000011212d824 */ /* 0x000fca00078e0a10 */
[----:B------:R-:W-:Y:S01]  /*24a0*/  ISETP.GT.U32.AND P5, PT, R16, R18, PT ;  /* 0x000000121000720c */ /* 0x000fe20003fa4070 */
[--C-:B------:R-:W-:Y:S01]  /*24b0*/  @!P6 IMAD.IADD R13, R13, 0x1, -R16.reuse ;  /* 0x000000010d0de824 */ /* 0x100fe200078e0a10 */
[----:B------:R-:W-:Y:S02]  /*24c0*/  ISETP.GE.AND P6, PT, R3, RZ, PT ;  /* 0x000000ff0300720c */ /* 0x000fe40003fc6270 */
[----:B------:R-:W2:Y:S04]  /*24d0*/  LDL.LU R3, [R1+0x60] ;  /* 0x0000600001037983 */ /* 0x000ea80000300800 */
[----:B------:R-:W2:Y:S01]  /*24e0*/  LDL.LU R14, [R1+0x64] ;  /* 0x00006400010e7983 */ /* 0x000ea20000300800 */
[----:B------:R-:W-:Y:S02]  /*24f0*/  ISETP.GE.AND P2, PT, R0, RZ, PT ;  /* 0x000000ff0000720c */ /* 0x000fe40003f46270 */
[----:B---3--:R-:W-:Y:S01]  /*2500*/  IABS R17, R22 ;  /* 0x0000001600117213 */ /* 0x008fe20000000000 */
[----:B------:R-:W3:Y:S01]  /*2510*/  LDL.LU R0, [R1+0x68] ;  /* 0x0000680001007983 */ /* 0x000ee20000300800 */
[----:B------:R-:W-:-:S03]  /*2520*/  @!P5 IMAD.IADD R18, R18, 0x1, -R16 ;  /* 0x000000011212d824 */ /* 0x000fc600078e0a10 */
[----:B------:R-:W3:Y:S04]  /*2530*/  LDL.LU R4, [R1+0x6c] ;  /* 0x00006c0001047983 */ /* 0x000ee80000300800 */
[----:B-1----:R-:W3:Y:S01]  /*2540*/  LDL R2, [R1+0xa08] ;  /* 0x000a080001027983 */ /* 0x002ee20000100800 */
[----:B-----5:R-:W-:-:S03]  /*2550*/  IABS R22, R27 ;  /* 0x0000001b00167213 */ /* 0x020fc60000000000 */
[----:B------:R-:W5:Y:S04]  /*2560*/  LDL R27, [R1+0x50] ;  /* 0x00005000011b7983 */ /* 0x000f680000100800 */
[----:B------:R-:W-:Y:S04]  /*2570*/  STL [R1+0x1de4], R18 ;  /* 0x001de41201007387 */ /* 0x000fe80000100800 */
[----:B------:R0:W-:Y:S04]  /*2580*/  STL [R1+0x1dd4], R9 ;  /* 0x001dd40901007387 */ /* 0x0001e80000100800 */
[----:B0-----:R-:W5:Y:S01]  /*2590*/  LDL.LU R9, [R1+0x54] ;  /* 0x0000540001097983 */ /* 0x001f620000300800 */
[----:B------:R-:W-:-:S05]  /*25a0*/  IABS R23, R28 ;  /* 0x0000001c00177213 */ /* 0x000fca0000000000 */
[----:B------:R-:W-:-:S04]  /*25b0*/  IMAD.HI.U32 R7, R11, R23, RZ ;  /* 0x000000170b077227 */ /* 0x000fc800078e00ff */
[----:B------:R-:W-:-:S04]  /*25c0*/  IMAD.MOV R7, RZ, RZ, -R7 ;  /* 0x000000ffff077224 */ /* 0x000fc800078e0a07 */
[----:B------:R-:W-:Y:S01]  /*25d0*/  IMAD R23, R16, R7, R23 ;  /* 0x0000000710177224 */ /* 0x000fe200078e0217 */
[----:B------:R-:W-:Y:S01]  /*25e0*/  IABS R25, R29 ;  /* 0x0000001d00197213 */ /* 0x000fe20000000000 */
[----:B------:R-:W-:-:S03]  /*25f0*/  IMAD.HI.U32 R8, R11, R20, RZ ;  /* 0x000000140b087227 */ /* 0x000fc600078e00ff */
[----:B------:R-:W-:Y:S01]  /*2600*/  ISETP.GT.U32.AND P5, PT, R16, R23, PT ;  /* 0x000000171000720c */ /* 0x000fe20003fa4070 */
[----:B------:R-:W-:Y:S02]  /*2610*/  IMAD.MOV R10, RZ, RZ, -R8 ;  /* 0x000000ffff0a7224 */ /* 0x000fe400078e0a08 */
[----:B------:R-:W-:-:S04]  /*2620*/  IMAD.HI.U32 R8, R11, R25, RZ ;  /* 0x000000190b087227 */ /* 0x000fc800078e00ff */
[----:B------:R-:W-:-:S04]  /*2630*/  IMAD.MOV R8, RZ, RZ, -R8 ;  /* 0x000000ffff087224 */ /* 0x000fc800078e0a08 */
[C---:B------:R-:W-:Y:S01]  /*2640*/  IMAD R25, R16.reuse, R8, R25 ;  /* 0x0000000810197224 */ /* 0x040fe200078e0219 */
[----:B----4-:R-:W-:Y:S01]  /*2650*/  IABS R8, R19 ;  /* 0x0000001300087213 */ /* 0x010fe20000000000 */
[----:B------:R-:W-:Y:S02]  /*2660*/  @!P5 IMAD.IADD R23, R23, 0x1, -R16 ;  /* 0x000000011717d824 */ /* 0x000fe400078e0a10 */
[C---:B------:R-:W-:Y:S01]  /*2670*/  IMAD R20, R16.reuse, R10, R20 ;  /* 0x0000000a10147224 */ /* 0x040fe200078e0214 */
[----:B------:R-:W-:Y:S01]  /*2680*/  IABS R10, R24 ;  /* 0x00000018000a7213 */ /* 0x000fe20000000000 */
[----:B------:R-:W-:Y:S01]  /*2690*/  IMAD.HI.U32 R19, R11, R8, RZ ;  /* 0x000000080b137227 */ /* 0x000fe200078e00ff */
[C---:B------:R-:W-:Y:S02]  /*26a0*/  ISETP.GT.U32.AND P0, PT, R16.reuse, R23, PT ;  /* 0x000000171000720c */ /* 0x040fe40003f04070 */
[----:B------:R-:W-:Y:S01]  /*26b0*/  ISETP.GT.U32.AND P3, PT, R16, R15, PT ;  /* 0x0000000f1000720c */ /* 0x000fe20003f64070 */
[----:B------:R-:W-:-:S02]  /*26c0*/  IMAD.MOV R19, RZ, RZ, -R19 ;  /* 0x000000ffff137224 */ /* 0x000fc400078e0a13 */
[----:B------:R-:W-:-:S04]  /*26d0*/  IMAD.HI.U32 R12, R11, R10, RZ ;  /* 0x0000000a0b0c7227 */ /* 0x000fc800078e00ff */
[----:B------:R-:W-:Y:S02]  /*26e0*/  IMAD.MOV.U32 R18, RZ, RZ, R28 ;  /* 0x000000ffff127224 */ /* 0x000fe400078e001c */
[C---:B------:R-:W-:Y:S02]  /*26f0*/  IMAD R8, R16.reuse, R19, R8 ;  /* 0x0000001310087224 */ /* 0x040fe400078e0208 */
[----:B------:R-:W-:Y:S02]  /*2700*/  IMAD.MOV R12, RZ, RZ, -R12 ;  /* 0x000000ffff0c7224 */ /* 0x000fe400078e0a0c */
[----:B------:R-:W-:Y:S01]  /*2710*/  @!P0 IMAD.IADD R23, R23, 0x1, -R16 ;  /* 0x0000000117178824 */ /* 0x000fe200078e0a10 */
[C---:B------:R-:W-:Y:S01]  /*2720*/  ISETP.GT.U32.AND P0, PT, R16.reuse, R8, PT ;  /* 0x000000081000720c */ /* 0x040fe20003f04070 */
[C---:B------:R-:W-:Y:S02]  /*2730*/  IMAD R10, R16.reuse, R12, R10 ;  /* 0x0000000c100a7224 */ /* 0x040fe400078e020a */
[----:B------:R-:W-:Y:S01]  /*2740*/  @!P3 IMAD.IADD R15, R15, 0x1, -R16 ;  /* 0x000000010f0fb824 */ /* 0x000fe200078e0a10 */
[----:B------:R-:W-:-:S02]  /*2750*/  ISETP.GT.U32.AND P3, PT, R16, R20, PT ;  /* 0x000000141000720c */ /* 0x000fc40003f64070 */
[----:B------:R-:W-:-:S05]  /*2760*/  IABS R28, R5 ;  /* 0x00000005001c7213 */ /* 0x000fca0000000000 */
[----:B------:R-:W-:-:S04]  /*2770*/  IMAD.HI.U32 R12, R11, R28, RZ ;  /* 0x0000001c0b0c7227 */ /* 0x000fc800078e00ff */
[----:B------:R-:W-:-:S04]  /*2780*/  IMAD.MOV R12, RZ, RZ, -R12 ;  /* 0x000000ffff0c7224 */ /* 0x000fc800078e0a0c */
[----:B------:R-:W-:Y:S02]  /*2790*/  IMAD R28, R16, R12, R28 ;  /* 0x0000000c101c7224 */ /* 0x000fe400078e021c */
[--C-:B------:R-:W-:Y:S01]  /*27a0*/  @!P0 IMAD.IADD R8, R8, 0x1, -R16.reuse ;  /* 0x0000000108088824 */ /* 0x100fe200078e0a10 */
[----:B------:R-:W-:Y:S01]  /*27b0*/  ISETP.GE.AND P0, PT, R18, RZ, PT ;  /* 0x000000ff1200720c */ /* 0x000fe20003f06270 */
[----:B------:R-:W-:Y:S01]  /*27c0*/  @!P3 IMAD.IADD R20, R20, 0x1, -R16 ;  /* 0x000000011414b824 */ /* 0x000fe200078e0a10 */
[----:B------:R-:W-:-:S13]  /*27d0*/  ISETP.GT.U32.AND P3, PT, R16, R25, PT ;  /* 0x000000191000720c */ /* 0x000fda0003f64070 */
[----:B------:R-:W-:-:S05]  /*27e0*/  @!P3 IMAD.IADD R25, R25, 0x1, -R16 ;  /* 0x000000011919b824 */ /* 0x000fca00078e0a10 */
[----:B------:R-:W-:Y:S01]  /*27f0*/  ISETP.GT.U32.AND P3, PT, R16, R25, PT ;  /* 0x000000191000720c */ /* 0x000fe20003f64070 */
[----:B------:R-:W-:Y:S01]  /*2800*/  IMAD.HI.U32 R7, R11, R22, RZ ;  /* 0x000000160b077227 */ /* 0x000fe200078e00ff */
[----:B------:R-:W-:-:S03]  /*2810*/  ISETP.GE.AND P4, PT, R26, RZ, PT ;  /* 0x000000ff1a00720c */ /* 0x000fc60003f86270 */
[----:B------:R-:W-:Y:S01]  /*2820*/  IMAD.HI.U32 R21, R11, R17, RZ ;  /* 0x000000110b157227 */ /* 0x000fe200078e00ff */
[----:B------:R-:W-:-:S03]  /*2830*/  IABS R26, R6 ;  /* 0x00000006001a7213 */ /* 0x000fc60000000000 */
[----:B------:R-:W-:-:S04]  /*2840*/  IMAD.MOV R7, RZ, RZ, -R7 ;  /* 0x000000ffff077224 */ /* 0x000fc800078e0a07 */
[----:B------:R-:W-:Y:S01]  /*2850*/  @!P3 IMAD.IADD R25, R25, 0x1, -R16 ;  /* 0x000000011919b824 */ /* 0x000fe200078e0a10 */
[C---:B------:R-:W-:Y:S01]  /*2860*/  ISETP.GT.U32.AND P3, PT, R16.reuse, R10, PT ;  /* 0x0000000a1000720c */ /* 0x040fe20003f64070 */
[----:B------:R-:W-:Y:S02]  /*2870*/  IMAD.MOV R21, RZ, RZ, -R21 ;  /* 0x000000ffff157224 */ /* 0x000fe400078e0a15 */
[C---:B------:R-:W-:Y:S02]  /*2880*/  IMAD R22, R16.reuse, R7, R22 ;  /* 0x0000000710167224 */ /* 0x040fe400078e0216 */
[----:B------:R-:W-:Y:S02]  /*2890*/  IMAD R17, R16, R21, R17 ;  /* 0x0000001510117224 */ /* 0x000fe400078e0211 */
[----:B------:R-:W-:-:S04]  /*28a0*/  IMAD.HI.U32 R21, R11, R26, RZ ;  /* 0x0000001a0b157227 */ /* 0x000fc800078e00ff */
[----:B------:R-:W-:Y:S02]  /*28b0*/  IMAD.MOV R21, RZ, RZ, -R21 ;  /* 0x000000ffff157224 */ /* 0x000fe400078e0a15 */
[----:B------:R-:W-:Y:S01]  /*28c0*/  @!P3 IMAD.IADD R10, R10, 0x1, -R16 ;  /* 0x000000010a0ab824 */ /* 0x000fe200078e0a10 */
[----:B------:R-:W-:Y:S01]  /*28d0*/  ISETP.GE.AND P3, PT, R29, RZ, PT ;  /* 0x000000ff1d00720c */ /* 0x000fe20003f66270 */
[----:B------:R-:W-:Y:S01]  /*28e0*/  IMAD R26, R16, R21, R26 ;  /* 0x00000015101a7224 */ /* 0x000fe200078e021a */
[----:B--2---:R-:W-:-:S05]  /*28f0*/  IABS R12, R14 ;  /* 0x0000000e000c7213 */ /* 0x004fca0000000000 */
[----:B------:R-:W-:-:S04]  /*2900*/  IMAD.HI.U32 R18, R11, R12, RZ ;  /* 0x0000000c0b127227 */ /* 0x000fc800078e00ff */
[----:B------:R-:W-:-:S04]  /*2910*/  IMAD.MOV R18, RZ, RZ, -R18 ;  /* 0x000000ffff127224 */ /* 0x000fc800078e0a12 */
[----:B------:R-:W-:Y:S01]  /*2920*/  IMAD R12, R16, R18, R12 ;  /* 0x00000012100c7224 */ /* 0x000fe200078e020c */
[----:B---3--:R-:W-:Y:S02]  /*2930*/  IABS R29, R0 ;  /* 0x00000000001d7213 */ /* 0x008fe40000000000 */
[----:B------:R-:W-:Y:S01]  /*2940*/  IABS R21, R4 ;  /* 0x0000000400157213 */ /* 0x000fe20000000000 */
[----:B-----5:R-:W-:Y:S04]  /*2950*/  STL [R1+0x1dd8], R9 ;  /* 0x001dd80901007387 */ /* 0x020fe80000100800 */
[----:B------:R-:W-:Y:S04]  /*2960*/  STL [R1+0x1ddc], R6 ;  /* 0x001ddc0601007387 */ /* 0x000fe80000100800 */
[----:B------:R0:W-:Y:S04]  /*2970*/  STL [R1+0x1de0], R5 ;  /* 0x001de00501007387 */ /* 0x0001e80000100800 */
[----:B------:R-:W2:Y:S01]  /*2980*/  LDL.LU R18, [R1+0x1de4] ;  /* 0x001de40001127983 */ /* 0x000ea20000300800 */
[----:B------:R-:W-:-:S05]  /*2990*/  IABS R19, R27 ;  /* 0x0000001b00137213 */ /* 0x000fca0000000000 */
[----:B------:R-:W-:Y:S01]  /*29a0*/  IMAD.HI.U32 R27, R11, R19, RZ ;  /* 0x000000130b1b7227 */ /* 0x000fe200078e00ff */
[----:B------:R-:W-:-:S03]  /*29b0*/  IABS R7, R9 ;  /* 0x0000000900077213 */ /* 0x000fc60000000000 */
[----:B------:R-:W-:Y:S02]  /*29c0*/  IMAD.MOV R27, RZ, RZ, -R27 ;  /* 0x000000ffff1b7224 */ /* 0x000fe400078e0a1b */
[----:B------:R-:W-:-:S04]  /*29d0*/  IMAD.HI.U32 R24, R11, R7, RZ ;  /* 0x000000070b187227 */ /* 0x000fc800078e00ff */
[----:B------:R-:W-:Y:S01]  /*29e0*/  IMAD R19, R16, R27, R19 ;  /* 0x0000001b10137224 */ /* 0x000fe200078e0213 */
[----:B------:R-:W-:Y:S01]  /*29f0*/  IABS R27, R3 ;  /* 0x00000003001b7213 */ /* 0x000fe20000000000 */
[----:B------:R-:W-:-:S04]  /*2a00*/  IMAD.MOV R24, RZ, RZ, -R24 ;  /* 0x000000ffff187224 */ /* 0x000fc800078e0a18 */
[----:B0-----:R-:W-:-:S04]  /*2a10*/  IMAD.HI.U32 R5, R11, R27, RZ ;  /* 0x0000001b0b057227 */ /* 0x001fc800078e00ff */
[----:B------:R-:W-:Y:S01]  /*2a20*/  IMAD R7, R16, R24, R7 ;  /* 0x0000001810077224 */ /* 0x000fe200078e0207 */
[----:B------:R-:W-:Y:S01]  /*2a30*/  IABS R24, R2 ;  /* 0x0000000200187213 */ /* 0x000fe20000000000 */
[----:B------:R-:W-:Y:S02]  /*2a40*/  IMAD.MOV R5, RZ, RZ, -R5 ;  /* 0x000000ffff057224 */ /* 0x000fe400078e0a05 */
[----:B------:R-:W-:-:S04]  /*2a50*/  IMAD.HI.U32 R9, R11, R29, RZ ;  /* 0x0000001d0b097227 */ /* 0x000fc800078e00ff */
[----:B------:R-:W-:-:S04]  /*2a60*/  IMAD.HI.U32 R6, R11, R21, RZ ;  /* 0x000000150b067227 */ /* 0x000fc800078e00ff */
[----:B------:R-:W-:Y:S02]  /*2a70*/  IMAD R27, R16, R5, R27 ;  /* 0x00000005101b7224 */ /* 0x000fe400078e021b */
[----:B------:R-:W-:Y:S02]  /*2a80*/  IMAD.MOV R9, RZ, RZ, -R9 ;  /* 0x000000ffff097224 */ /* 0x000fe400078e0a09 */
[----:B------:R-:W-:-:S04]  /*2a90*/  IMAD.HI.U32 R5, R11, R24, RZ ;  /* 0x000000180b057227 */ /* 0x000fc800078e00ff */
[----:B------:R-:W-:Y:S02]  /*2aa0*/  IMAD.MOV R6, RZ, RZ, -R6 ;  /* 0x000000ffff067224 */ /* 0x000fe400078e0a06 */
[C---:B------:R-:W-:Y:S02]  /*2ab0*/  IMAD R11, R16.reuse, R9, R29 ;  /* 0x00000009100b7224 */ /* 0x040fe400078e021d */
[----:B------:R-:W-:Y:S02]  /*2ac0*/  IMAD.MOV R29, RZ, RZ, -R5 ;  /* 0x000000ffff1d7224 */ /* 0x000fe400078e0a05 */
[C---:B------:R-:W-:Y:S01]  /*2ad0*/  IMAD R21, R16.reuse, R6, R21 ;  /* 0x0000000610157224 */ /* 0x040fe200078e0215 */
[----:B------:R-:W3:Y:S04]  /*2ae0*/  LDL.LU R5, [R1+0x30] ;  /* 0x0000300001057983 */ /* 0x000ee80000300800 */
[----:B------:R-:W4:Y:S04]  /*2af0*/  LDL.LU R6, [R1+0x44] ;  /* 0x0000440001067983 */ /* 0x000f280000300800 */
[----:B------:R-:W5:Y:S01]  /*2b00*/  LDL.LU R9, [R1+0x48] ;  /* 0x0000480001097983 */ /* 0x000f620000300800 */
[C---:B------:R-:W-:Y:S01]  /*2b10*/  ISETP.GT.U32.AND P5, PT, R16.reuse, R20, PT ;  /* 0x000000141000720c */ /* 0x040fe20003fa4070 */
[----:B------:R-:W-:-:S12]  /*2b20*/  IMAD R24, R16, R29, R24 ;  /* 0x0000001d10187224 */ /* 0x000fd800078e0218 */
[----:B------:R-:W-:Y:S01]  /*2b30*/  @!P5 IMAD.IADD R20, R20, 0x1, -R16 ;  /* 0x000000011414d824 */ /* 0x000fe200078e0a10 */
[C---:B------:R-:W-:Y:S01]  /*2b40*/  ISETP.GT.U32.AND P5, PT, R16.reuse, R17, PT ;  /* 0x000000111000720c */ /* 0x040fe20003fa4070 */
[----:B------:R-:W-:Y:S02]  /*2b50*/  @!P1 IMAD.MOV R13, RZ, RZ, -R13 ;  /* 0x000000ffff0d9224 */ /* 0x000fe400078e0a0d */
[----:B------:R-:W-:Y:S01]  /*2b60*/  @!P2 IMAD.MOV R15, RZ, RZ, -R15 ;  /* 0x000000ffff0fa224 */ /* 0x000fe200078e0a0f */
[----:B------:R-:W-:-:S09]  /*2b70*/  ISETP.GT.U32.AND P2, PT, R16, R8, PT ;  /* 0x000000081000720c */ /* 0x000fd20003f44070 */
[----:B------:R-:W-:-:S05]  /*2b80*/  @!P5 IMAD.IADD R17, R17, 0x1, -R16 ;  /* 0x000000011111d824 */ /* 0x000fca00078e0a10 */
[C---:B------:R-:W-:Y:S01]  /*2b90*/  ISETP.GT.U32.AND P1, PT, R16.reuse, R17, PT ;  /* 0x000000111000720c */ /* 0x040fe20003f24070 */
[----:B------:R-:W-:Y:S01]  /*2ba0*/  @!P3 IMAD.MOV R25, RZ, RZ, -R25 ;  /* 0x000000ffff19b224 */ /* 0x000fe200078e0a19 */
[----:B------:R-:W-:Y:S01]  /*2bb0*/  ISETP.GT.U32.AND P3, PT, R16, R26, PT ;  /* 0x0000001a1000720c */ /* 0x000fe20003f64070 */
[----:B------:R-:W-:Y:S01]  /*2bc0*/  @!P2 IMAD.IADD R8, R8, 0x1, -R16 ;  /* 0x000000010808a824 */ /* 0x000fe200078e0a10 */
[----:B------:R-:W-:-:S09]  /*2bd0*/  ISETP.GT.U32.AND P2, PT, R16, R27, PT ;  /* 0x0000001b1000720c */ /* 0x000fd20003f44070 */
[--C-:B------:R-:W-:Y:S01]  /*2be0*/  @!P1 IMAD.IADD R17, R17, 0x1, -R16.reuse ;  /* 0x0000000111119824 */ /* 0x100fe200078e0a10 */
[----:B------:R-:W-:Y:S01]  /*2bf0*/  ISETP.GT.U32.AND P1, PT, R16, R28, PT ;  /* 0x0000001c1000720c */ /* 0x000fe20003f24070 */
[--C-:B------:R-:W-:Y:S02]  /*2c00*/  @!P3 IMAD.IADD R26, R26, 0x1, -R16.reuse ;  /* 0x000000011a1ab824 */ /* 0x100fe400078e0a10 */
[----:B------:R-:W-:-:S10]  /*2c10*/  @!P2 IMAD.IADD R27, R27, 0x1, -R16 ;  /* 0x000000011b1ba824 */ /* 0x000fd400078e0a10 */
[----:B------:R-:W-:Y:S02]  /*2c20*/  @!P1 IMAD.IADD R28, R28, 0x1, -R16 ;  /* 0x000000011c1c9824 */ /* 0x000fe400078e0a10 */
[----:B--2---:R-:W-:-:S05]  /*2c30*/  @!P4 IMAD.MOV R18, RZ, RZ, -R18 ;  /* 0x000000ffff12c224 */ /* 0x004fca00078e0a12 */
[----:B------:R0:W-:Y:S04]  /*2c40*/  STL [R1+0x1db4], R18 ;  /* 0x001db41201007387 */ /* 0x0001e80000100800 */
[----:B0-----:R-:W2:Y:S04]  /*2c50*/  LDL.LU R18, [R1+0x50] ;  /* 0x0000500001127983 */ /* 0x001ea80000300800 */
[----:B------:R-:W2:Y:S01]  /*2c60*/  LDL.LU R29, [R1+0x4c] ;  /* 0x00004c00011d7983 */ /* 0x000ea20000300800 */
[----:B---3--:R-:W-:-:S03]  /*2c70*/  ISETP.GE.AND P3, PT, R5, RZ, PT ;  /* 0x000000ff0500720c */ /* 0x008fc60003f66270 */
[----:B------:R-:W3:Y:S01]  /*2c80*/  LDL.LU R5, [R1+0x1de0] ;  /* 0x001de00001057983 */ /* 0x000ee20000300800 */
[----:B----4-:R-:W-:-:S03]  /*2c90*/  ISETP.GE.AND P1, PT, R6, RZ, PT ;  /* 0x000000ff0600720c */ /* 0x010fc60003f26270 */
[----:B------:R-:W4:Y:S01]  /*2ca0*/  LDL.LU R6, [R1+0x1ddc] ;  /* 0x001ddc0001067983 */ /* 0x000f220000300800 */
[----:B-----5:R-:W-:-:S03]  /*2cb0*/  ISETP.GE.AND P2, PT, R9, RZ, PT ;  /* 0x000000ff0900720c */ /* 0x020fc60003f46270 */
[----:B------:R-:W5:Y:S01]  /*2cc0*/  LDL.LU R9, [R1+0x1dd8] ;  /* 0x001dd80001097983 */ /* 0x000f620000300800 */
[----:B------:R-:W-:-:S13]  /*2cd0*/  ISETP.GT.U32.AND P5, PT, R16, R22, PT ;  /* 0x000000161000720c */ /* 0x000fda0003fa4070 */
[----:B------:R-:W-:Y:S01]  /*2ce0*/  @!P5 IMAD.IADD R22, R22, 0x1, -R16 ;  /* 0x000000011616d824 */ /* 0x000fe200078e0a10 */
[C---:B------:R-:W-:Y:S02]  /*2cf0*/  ISETP.GT.U32.AND P5, PT, R16.reuse, R19, PT ;  /* 0x000000131000720c */ /* 0x040fe40003fa4070 */
[----:B------:R-:W-:-:S11]  /*2d00*/  ISETP.GT.U32.AND P4, PT, R16, R10, PT ;  /* 0x0000000a1000720c */ /* 0x000fd60003f84070 */
[--C-:B------:R-:W-:Y:S01]  /*2d10*/  @!P5 IMAD.IADD R19, R19, 0x1, -R16.reuse ;  /* 0x000000011313d824 */ /* 0x100fe200078e0a10 */
[----:B------:R-:W-:Y:S01]  /*2d20*/  ISETP.GT.U32.AND P5, PT, R16, R7, PT ;  /* 0x000000071000720c */ /* 0x000fe20003fa4070 */
[----:B------:R-:W-:Y:S01]  /*2d30*/  @!P4 IMAD.IADD R10, R10, 0x1, -R16 ;  /* 0x000000010a0ac824 */ /* 0x000fe200078e0a10 */
[----:B------:R-:W-:-:S11]  /*2d40*/  ISETP.GT.U32.AND P4, PT, R16, R12, PT ;  /* 0x0000000c1000720c */ /* 0x000fd60003f84070 */
[--C-:B------:R-:W-:Y:S01]  /*2d50*/  @!P5 IMAD.IADD R7, R7, 0x1, -R16.reuse ;  /* 0x000000010707d824 */ /* 0x100fe200078e0a10 */
[----:B------:R-:W-:Y:S01]  /*2d60*/  ISETP.GT.U32.AND P5, PT, R16, R22, PT ;  /* 0x000000161000720c */ /* 0x000fe20003fa4070 */
[----:B------:R-:W-:-:S12]  /*2d70*/  @!P4 IMAD.IADD R12, R12, 0x1, -R16 ;  /* 0x000000010c0cc824 */ /* 0x000fd800078e0a10 */
[----:B------:R-:W-:Y:S01]  /*2d80*/  @!P5 IMAD.IADD R22, R22, 0x1, -R16 ;  /* 0x000000011616d824 */ /* 0x000fe200078e0a10 */
[C---:B------:R-:W-:Y:S01]  /*2d90*/  ISETP.GT.U32.AND P5, PT, R16.reuse, R11, PT ;  /* 0x0000000b1000720c */ /* 0x040fe20003fa4070 */
[----:B------:R-:W-:Y:S01]  /*2da0*/  @!P0 IMAD.MOV R23, RZ, RZ, -R23 ;  /* 0x000000ffff178224 */ /* 0x000fe200078e0a17 */
[C---:B------:R-:W-:Y:S01]  /*2db0*/  ISETP.GT.U32.AND P0, PT, R16.reuse, R7, PT ;  /* 0x000000071000720c */ /* 0x040fe20003f04070 */
[----:B------:R-:W-:Y:S01]  /*2dc0*/  @!P6 IMAD.MOV R20, RZ, RZ, -R20 ;  /* 0x000000ffff14e224 */ /* 0x000fe200078e0a14 */
[----:B------:R-:W-:-:S09]  /*2dd0*/  ISETP.GT.U32.AND P6, PT, R16, R19, PT ;  /* 0x000000131000720c */ /* 0x000fd20003fc4070 */
[--C-:B------:R-:W-:Y:S02]  /*2de0*/  @!P5 IMAD.IADD R11, R11, 0x1, -R16.reuse ;  /* 0x000000010b0bd824 */ /* 0x100fe400078e0a10 */
[--C-:B------:R-:W-:Y:S01]  /*2df0*/  @!P0 IMAD.IADD R7, R7, 0x1, -R16.reuse ;  /* 0x0000000107078824 */ /* 0x100fe200078e0a10 */
[C---:B------:R-:W-:Y:S01]  /*2e00*/  ISETP.GT.U32.AND P0, PT, R16.reuse, R24, PT ;  /* 0x000000181000720c */ /* 0x040fe20003f04070 */
[----:B------:R-:W-:Y:S01]  /*2e10*/  @!P6 IMAD.IADD R19, R19, 0x1, -R16 ;  /* 0x000000011313e824 */ /* 0x000fe200078e0a10 */
[C---:B------:R-:W-:Y:S01]  /*2e20*/  ISETP.GT.U32.AND P6, PT, R16.reuse, R21, PT ;  /* 0x000000151000720c */ /* 0x040fe20003fc4070 */
[----:B------:R-:W-:Y:S01]  /*2e30*/  @!P1 IMAD.MOV R8, RZ, RZ, -R8 ;  /* 0x000000ffff089224 */ /* 0x000fe200078e0a08 */
[C---:B------:R-:W-:Y:S01]  /*2e40*/  ISETP.GT.U32.AND P1, PT, R16.reuse, R28, PT ;  /* 0x0000001c1000720c */ /* 0x040fe20003f24070 */
[----:B------:R-:W-:Y:S01]  /*2e50*/  @!P2 IMAD.MOV R10, RZ, RZ, -R10 ;  /* 0x000000ffff0aa224 */ /* 0x000fe200078e0a0a */
[----:B------:R-:W-:-:S07]  /*2e60*/  ISETP.GT.U32.AND P2, PT, R16, R27, PT ;  /* 0x0000001b1000720c */ /* 0x000fce0003f44070 */
[--C-:B------:R-:W-:Y:S01]  /*2e70*/  @!P0 IMAD.IADD R24, R24, 0x1, -R16.reuse ;  /* 0x0000000118188824 */ /* 0x100fe200078e0a10 */
[C---:B------:R-:W-:Y:S01]  /*2e80*/  ISETP.GT.U32.AND P0, PT, R16.reuse, R26, PT ;  /* 0x0000001a1000720c */ /* 0x040fe20003f04070 */
[--C-:B------:R-:W-:Y:S02]  /*2e90*/  @!P6 IMAD.IADD R21, R21, 0x1, -R16.reuse ;  /* 0x000000011515e824 */ /* 0x100fe400078e0a10 */
[----:B------:R-:W-:Y:S01]  /*2ea0*/  @!P3 IMAD.MOV R17, RZ, RZ, -R17 ;  /* 0x000000ffff11b224 */ /* 0x000fe200078e0a11 */
[----:B------:R-:W-:Y:S01]  /*2eb0*/  ISETP.GT.U32.AND P3, PT, R16, R12, PT ;  /* 0x0000000c1000720c */ /* 0x000fe20003f64070 */
[--C-:B------:R-:W-:Y:S02]  /*2ec0*/  @!P1 IMAD.IADD R28, R28, 0x1, -R16.reuse ;  /* 0x000000011c1c9824 */ /* 0x100fe400078e0a10 */
[----:B------:R-:W-:Y:S01]  /*2ed0*/  @!P2 IMAD.IADD R27, R27, 0x1, -R16 ;  /* 0x000000011b1ba824 */ /* 0x000fe200078e0a10 */
[----:B------:R-:W-:-:S05]  /*2ee0*/  ISETP.GE.AND P2, PT, R3, RZ, PT ;  /* 0x000000ff0300720c */ /* 0x000fca0003f46270 */
[----:B------:R-:W-:-:S04]  /*2ef0*/  @!P0 IMAD.IADD R26, R26, 0x1, -R16 ;  /* 0x000000011a1a8824 */ /* 0x000fc800078e0a10 */
[----:B------:R-:W-:Y:S01]  /*2f00*/  @!P3 IMAD.IADD R12, R12, 0x1, -R16 ;  /* 0x000000010c0cb824 */ /* 0x000fe200078e0a10 */
[----:B------:R-:W-:Y:S02]  /*2f10*/  ISETP.GE.AND P3, PT, R14, RZ, PT ;  /* 0x000000ff0e00720c */ /* 0x000fe40003f66270 */
[----:B--2---:R-:W-:-:S13]  /*2f20*/  ISETP.GE.AND P4, PT, R29, RZ, PT ;  /* 0x000000ff1d00720c */ /* 0x004fda0003f86270 */
[----:B------:R-:W-:Y:S01]  /*2f30*/  @!P4 IMAD.MOV R22, RZ, RZ, -R22 ;  /* 0x000000ffff16c224 */ /* 0x000fe200078e0a16 */
[----:B------:R-:W-:Y:S02]  /*2f40*/  ISETP.GT.U32.AND P4, PT, R16, R11, PT ;  /* 0x0000000b1000720c */ /* 0x000fe40003f84070 */
[----:B------:R-:W-:-:S11]  /*2f50*/  ISETP.GE.AND P5, PT, R18, RZ, PT ;  /* 0x000000ff1200720c */ /* 0x000fd60003fa6270 */
[----:B------:R-:W-:Y:S01]  /*2f60*/  @!P4 IMAD.IADD R11, R11, 0x1, -R16 ;  /* 0x000000010b0bc824 */ /* 0x000fe200078e0a10 */
[----:B------:R-:W-:Y:S02]  /*2f70*/  ISETP.GE.AND P4, PT, R0, RZ, PT ;  /* 0x000000ff0000720c */ /* 0x000fe40003f86270 */
[----:B------:R-:W0:Y:S01]  /*2f80*/  S2R R0, SR_TID.X ;  /* 0x0000000000007919 */ /* 0x000e220000002100 */
[----:B------:R-:W-:Y:S01]  /*2f90*/  @!P5 IMAD.MOV R19, RZ, RZ, -R19 ;  /* 0x000000ffff13d224 */ /* 0x000fe200078e0a13 */
[----:B------:R-:W-:Y:S02]  /*2fa0*/  ISETP.GT.U32.AND P5, PT, R16, R21, PT ;  /* 0x000000151000720c */ /* 0x000fe40003fa4070 */
[----:B---3--:R-:W-:Y:S02]  /*2fb0*/  ISETP.GE.AND P1, PT, R5, RZ, PT ;  /* 0x000000ff0500720c */ /* 0x008fe40003f26270 */
[----:B----4-:R-:W-:Y:S02]  /*2fc0*/  ISETP.GE.AND P0, PT, R6, RZ, PT ;  /* 0x000000ff0600720c */ /* 0x010fe40003f06270 */
[----:B-----5:R-:W-:-:S02]  /*2fd0*/  ISETP.GE.AND P6, PT, R9, RZ, PT ;  /* 0x000000ff0900720c */ /* 0x020fc40003fc6270 */
[----:B------:R-:W2:Y:S04]  /*2fe0*/  LDL.LU R9, [R1+0x1dd4] ;  /* 0x001dd40001097983 */ /* 0x000ea80000300800 */
[----:B------:R-:W3:Y:S04]  /*2ff0*/  LDL.LU R6, [R1+0x1dd0] ;  /* 0x001dd00001067983 */ /* 0x000ee80000300800 */
[----:B------:R-:W4:Y:S04]  /*3000*/  LDL.LU R5, [R1+0x1dcc] ;  /* 0x001dcc0001057983 */ /* 0x000f280000300800 */
[----:B------:R-:W5:Y:S01]  /*3010*/  LDL.LU R3, [R1+0x1dc8] ;  /* 0x001dc80001037983 */ /* 0x000f620000300800 */
[----:B------:R-:W-:Y:S01]  /*3020*/  @!P5 IMAD.IADD R21, R21, 0x1, -R16 ;  /* 0x000000011515d824 */ /* 0x000fe200078e0a10 */
[----:B------:R-:W-:-:S02]  /*3030*/  ISETP.GE.AND P5, PT, R4, RZ, PT ;  /* 0x000000ff0400720c */ /* 0x000fc40003fa6270 */
[----:B------:R-:W2:Y:S01]  /*3040*/  LDL.LU R14, [R1+0x24] ;  /* 0x00002400010e7983 */ /* 0x000ea20000300800 */
[----:B0-----:R-:W-:-:S03]  /*3050*/  LOP3.LUT R18, R0, 0x3f, RZ, 0xc0, !PT ;  /* 0x0000003f00127812 */ /* 0x001fc600078ec0ff */
[----:B------:R-:W3:Y:S04]  /*3060*/  LDL.LU R4, [R1+0x20] ;  /* 0x0000200001047983 */ /* 0x000ee80000300800 */
[----:B------:R-:W4:Y:S01]  /*3070*/  LDL.LU R0, [R1+0x1c] ;  /* 0x00001c0001007983 */ /* 0x000f220000300800 */
[----:B------:R-:W-:Y:S01]  /*3080*/  @!P6 IMAD.MOV R7, RZ, RZ, -R7 ;  /* 0x000000ffff07e224 */ /* 0x000fe200078e0a07 */
[----:B------:R-:W-:Y:S02]  /*3090*/  ISETP.GT.U32.AND P6, PT, R16, R24, PT ;  /* 0x000000181000720c */ /* 0x000fe40003fc4070 */
[----:B------:R-:W-:Y:S01]  /*30a0*/  LOP3.LUT R29, R18, 0x40, RZ, 0xfc, !PT ;  /* 0x00000040121d7812 */ /* 0x000fe200078efcff */
[----:B------:R-:W-:-:S04]  /*30b0*/  @!P2 IMAD.MOV R27, RZ, RZ, -R27 ;  /* 0x000000ffff1ba224 */ /* 0x000fc800078e0a1b */
[----:B------:R-:W-:-:S06]  /*30c0*/  IMAD R29, R29, UR5, RZ ;  /* 0x000000051d1d7c24 */ /* 0x000fcc000f8e02ff */
[----:B------:R-:W-:Y:S02]  /*30d0*/  @!P6 IMAD.IADD R24, R24, 0x1, -R16 ;  /* 0x000000011818e824 */ /* 0x000fe400078e0a10 */
[----:B------:R-:W-:Y:S02]  /*30e0*/  IMAD.MOV.U32 R16, RZ, RZ, R28 ;  /* 0x000000ffff107224 */ /* 0x000fe400078e001c */
[----:B------:R-:W-:Y:S01]  /*30f0*/  IMAD R28, R18, UR5, RZ ;  /* 0x00000005121c7c24 */ /* 0x000fe2000f8e02ff */
[----:B------:R-:W-:Y:S01]  /*3100*/  ULDC UR5, c[0x0][0x23c] ;  /* 0x00008f0000057ab9 */ /* 0x000fe20000000800 */
[----:B------:R-:W-:Y:S02]  /*3110*/  @!P1 IMAD.MOV R16, RZ, RZ, -R16 ;  /* 0x000000ffff109224 */ /* 0x000fe400078e0a10 */
[----:B------:R-:W-:Y:S01]  /*3120*/  @!P0 IMAD.MOV R26, RZ, RZ, -R26 ;  /* 0x000000ffff1a8224 */ /* 0x000fe200078e0a1a */
[----:B------:R-:W-:Y:S02]  /*3130*/  ISETP.GE.AND P0, PT, R2, RZ, PT ;  /* 0x000000ff0200720c */ /* 0x000fe40003f06270 */
[----:B------:R-:W-:Y:S01]  /*3140*/  IADD3 R28, P6, R28, UR6, RZ ;  /* 0x000000061c1c7c10 */ /* 0x000fe2000ffde0ff */
[----:B------:R-:W4:Y:S01]  /*3150*/  LDL.LU R2, [R1+0x1dc4] ;  /* 0x001dc40001027983 */ /* 0x000f220000300800 */
[----:B-----5:R-:W-:-:S02]  /*3160*/  ISETP.NE.AND P1, PT, R3, RZ, PT ;  /* 0x000000ff0300720c */ /* 0x020fc40003f25270 */
[----:B------:R-:W-:Y:S02]  /*3170*/  LOP3.LUT R18, RZ, R3, RZ, 0x33, !PT ;  /* 0x00000003ff127212 */ /* 0x000fe400078e33ff */
[----:B------:R-:W-:Y:S01]  /*3180*/  IADD3 R3, P2, R29, UR6, RZ ;  /* 0x000000061d037c10 */ /* 0x000fe2000ff5e0ff */
[----:B------:R-:W-:Y:S01]  /*3190*/  @!P3 IMAD.MOV R12, RZ, RZ, -R12 ;  /* 0x000000ffff0cb224 */ /* 0x000fe200078e0a0c */
[C---:B--2---:R-:W-:Y:S01]  /*31a0*/  SEL R14, R18.reuse, R14, !P1 ;  /* 0x0000000e120e7207 */ /* 0x044fe20004800000 */
[----:B------:R-:W-:Y:S01]  /*31b0*/  STL [R1+0x2c], R18 ;  /* 0x00002c1201007387 */ /* 0x000fe20000100800 */
[C---:B---3--:R-:W-:Y:S01]  /*31c0*/  SEL R4, R18.reuse, R4, !P1 ;  /* 0x0000000412047207 */ /* 0x048fe20004800000 */
[----:B------:R-:W-:Y:S01]  /*31d0*/  @!P4 IMAD.MOV R11, RZ, RZ, -R11 ;  /* 0x000000ffff0bc224 */ /* 0x000fe200078e0a0b */
[----:B------:R-:W-:Y:S01]  /*31e0*/  UIMAD UR41, UR41, 0x5d, URZ ;  /* 0x0000005d292978a4 */ /* 0x000fe2000f8e023f */
[----:B------:R0:W-:Y:S01]  /*31f0*/  STL [R1+0x1da4], R3 ;  /* 0x001da40301007387 */ /* 0x0001e20000100800 */
[----:B----4-:R-:W-:Y:S01]  /*3200*/  SEL R0, R18, R0, !P1 ;  /* 0x0000000012007207 */ /* 0x010fe20004800000 */
[----:B------:R-:W-:Y:S01]  /*3210*/  @!P5 IMAD.MOV R21, RZ, RZ, -R21 ;  /* 0x000000ffff15d224 */ /* 0x000fe200078e0a15 */
[----:B------:R-:W-:Y:S01]  /*3220*/  UIMAD UR29, UR29, 0x5c, URZ ;  /* 0x0000005c1d1d78a4 */ /* 0x000fe2000f8e023f */
[----:B------:R-:W-:Y:S01]  /*3230*/  @!P0 IMAD.MOV R24, RZ, RZ, -R24 ;  /* 0x000000ffff188224 */ /* 0x000fe200078e0a18 */
[----:B------:R-:W-:-:S02]  /*3240*/  UIMAD UR21, UR21, 0x5b, URZ ;  /* 0x0000005b151578a4 */ /* 0x000fc4000f8e023f */
[----:B------:R-:W-:Y:S02]  /*3250*/  UIMAD UR13, UR13, 0x5a, URZ ;  /* 0x0000005a0d0d78a4 */ /* 0x000fe4000f8e023f */
[----:B------:R-:W-:Y:S01]  /*3260*/  UIMAD UR59, UR59, 0x59, URZ ;  /* 0x000000593b3b78a4 */ /* 0x000fe2000f8e023f */
[----:B0-----:R-:W2:Y:S01]  /*3270*/  LDL.LU R3, [R1] ;  /* 0x0000000001037983 */ /* 0x001ea20000300800 */
[----:B------:R-:W-:Y:S02]  /*3280*/  UIMAD UR55, UR55, 0x58, URZ ;  /* 0x00000058373778a4 */ /* 0x000fe4000f8e023f */
[----:B------:R-:W-:Y:S01]  /*3290*/  UIMAD UR51, UR51, 0x57, URZ ;  /* 0x00000057333378a4 */ /* 0x000fe2000f8e023f */
[----:B------:R0:W-:Y:S01]  /*32a0*/  STL [R1+0x1da0], R28 ;  /* 0x001da01c01007387 */ /* 0x0001e20000100800 */
[----:B------:R-:W-:Y:S02]  /*32b0*/  UIMAD UR47, UR47, 0x56, URZ ;  /* 0x000000562f2f78a4 */ /* 0x000fe4000f8e023f */
[----:B------:R-:W-:-:S02]  /*32c0*/  UIMAD UR43, UR43, 0x55, URZ ;  /* 0x000000552b2b78a4 */ /* 0x000fc4000f8e023f */
[----:B------:R-:W-:Y:S02]  /*32d0*/  UIMAD UR39, UR39, 0x54, URZ ;  /* 0x00000054272778a4 */ /* 0x000fe4000f8e023f */
[----:B------:R-:W-:Y:S02]  /*32e0*/  UIMAD UR31, UR31, 0x53, URZ ;  /* 0x000000531f1f78a4 */ /* 0x000fe4000f8e023f */
[----:B------:R-:W-:Y:S01]  /*32f0*/  UIMAD UR27, UR27, 0x52, URZ ;  /* 0x000000521b1b78a4 */ /* 0x000fe2000f8e023f */
[----:B0-----:R-:W3:Y:S01]  /*3300*/  LDL.LU R28, [R1+0x18] ;  /* 0x00001800011c7983 */ /* 0x001ee20000300800 */
[----:B------:R-:W-:Y:S02]  /*3310*/  UIMAD UR23, UR23, 0x51, URZ ;  /* 0x00000051171778a4 */ /* 0x000fe4000f8e023f */
[----:B------:R-:W-:Y:S01]  /*3320*/  UIMAD UR19, UR19, 0x50, URZ ;  /* 0x00000050131378a4 */ /* 0x000fe2000f8e023f */
[----:B------:R0:W-:Y:S01]  /*3330*/  STL [R1+0x24], R14 ;  /* 0x0000240e01007387 */ /* 0x0001e20000100800 */
[----:B------:R-:W-:-:S02]  /*3340*/  UIMAD UR15, UR15, 0x4f, URZ ;  /* 0x0000004f0f0f78a4 */ /* 0x000fc4000f8e023f */
[----:B------:R-:W-:Y:S02]  /*3350*/  UIMAD UR9, UR9, 0x4e, URZ ;  /* 0x0000004e090978a4 */ /* 0x000fe4000f8e023f */
[----:B------:R-:W-:Y:S02]  /*3360*/  UIMAD UR60, UR60, 0x4c, URZ ;  /* 0x0000004c3c3c78a4 */ /* 0x000fe4000f8e023f */
[----:B------:R-:W-:Y:S02]  /*3370*/  UIMAD UR58, UR58, 0x4b, URZ ;  /* 0x0000004b3a3a78a4 */ /* 0x000fe4000f8e023f */
[----:B------:R-:W-:Y:S01]  /*3380*/  UIMAD UR56, UR56, 0x4a, URZ ;  /* 0x0000004a383878a4 */ /* 0x000fe2000f8e023f */
[----:B0-----:R-:W4:Y:S01]  /*3390*/  LDL.LU R14, [R1+0x1dc0] ;  /* 0x001dc000010e7983 */ /* 0x001f220000300800 */
        /* <DEDUP_REMOVED lines=8> */
[----:B0-----:R-:W5:Y:S01]  /*3420*/  LDL.LU R4, [R1+0x1dbc] ;  /* 0x001dbc0001047983 */ /* 0x001f620000300800 */
[----:B------:R-:W-:Y:S02]  /*3430*/  UIMAD UR40, UR40, 0x42, URZ ;  /* 0x00000042282878a4 */ /* 0x000fe4000f8e023f */
[----:B------:R-:W-:Y:S01]  /*3440*/  UIMAD UR38, UR38, 0x41, URZ ;  /* 0x00000041262678a4 */ /* 0x000fe2000f8e023f */
[----:B------:R0:W-:Y:S01]  /*3450*/  STL [R1+0x10], R0 ;  /* 0x0000100001007387 */ /* 0x0001e20000100800 */
[----:B------:R-:W-:-:S02]  /*3460*/  USHF.L.U32 UR36, UR36, 0x6, URZ ;  /* 0x0000000624247899 */ /* 0x000fc4000800063f */
[----:B------:R-:W-:Y:S02]  /*3470*/  UIMAD UR30, UR30, 0x3f, URZ ;  /* 0x0000003f1e1e78a4 */ /* 0x000fe4000f8e023f */
[----:B------:R-:W-:Y:S02]  /*3480*/  UIMAD UR28, UR28, 0x3e, URZ ;  /* 0x0000003e1c1c78a4 */ /* 0x000fe4000f8e023f */
[----:B------:R-:W-:Y:S02]  /*3490*/  UIMAD UR26, UR26, 0x3d, URZ ;  /* 0x0000003d1a1a78a4 */ /* 0x000fe4000f8e023f */
[----:B------:R-:W-:Y:S01]  /*34a0*/  UIMAD UR24, UR24, 0x3c, URZ ;  /* 0x0000003c181878a4 */ /* 0x000fe2000f8e023f */
[----:B0-----:R-:W4:Y:S01]  /*34b0*/  LDL.LU R0, [R1+0x1db8] ;  /* 0x001db80001007983 */ /* 0x001f220000300800 */
[----:B------:R-:W-:Y:S02]  /*34c0*/  UIMAD UR22, UR22, 0x3b, URZ ;  /* 0x0000003b161678a4 */ /* 0x000fe4000f8e023f */
[----:B------:R-:W-:-:S02]  /*34d0*/  UIMAD UR20, UR20, 0x3a, URZ ;  /* 0x0000003a141478a4 */ /* 0x000fc4000f8e023f */
[----:B------:R-:W-:Y:S01]  /*34e0*/  UIMAD UR18, UR18, 0x39, URZ ;  /* 0x00000039121278a4 */ /* 0x000fe2000f8e023f */
[----:B------:R-:W-:Y:S01]  /*34f0*/  ULDC UR6, c[0x0][0x238] ;  /* 0x00008e0000067ab9 */ /* 0x000fe20000000800 */
[C---:B--2---:R-:W-:Y:S02]  /*3500*/  SEL R3, R18.reuse, R3, !P1 ;  /* 0x0000000312037207 */ /* 0x044fe40004800000 */
[----:B---3--:R-:W-:-:S05]  /*3510*/  SEL R28, R18, R28, !P1 ;  /* 0x0000001c121c7207 */ /* 0x008fca0004800000 */
[----:B------:R4:W-:Y:S02]  /*3520*/  STL [R1+0xc], R28 ;  /* 0x00000c1c01007387 */ /* 0x0009e40000100800 */
[C---:B----4-:R-:W-:Y:S02]  /*3530*/  SEL R28, R18.reuse, R0, !P1 ;  /* 0x00000000121c7207 */ /* 0x050fe40004800000 */
[----:B------:R-:W2:Y:S04]  /*3540*/  LDL.LU R0, [R1+0x28] ;  /* 0x0000280001007983 */ /* 0x000ea80000300800 */
[----:B------:R5:W-:Y:S04]  /*3550*/  STL [R1+0x8], R3 ;  /* 0x0000080301007387 */ /* 0x000be80000100800 */
[----:B------:R0:W-:Y:S01]  /*3560*/  STL [R1+0x1dac], R28 ;  /* 0x001dac1c01007387 */ /* 0x0001e20000100800 */
[----:B-----5:R-:W-:-:S03]  /*3570*/  SEL R3, R18, R4, !P1 ;  /* 0x0000000412037207 */ /* 0x020fc60004800000 */
[----:B------:R-:W3:Y:S04]  /*3580*/  LDL.LU R18, [R1+0x1db4] ;  /* 0x001db40001127983 */ /* 0x000ee80000300800 */
[----:B------:R-:W4:Y:S01]  /*3590*/  LDL.LU R4, [R1+0x2c] ;  /* 0x00002c0001047983 */ /* 0x000f220000300800 */
[----:B0-----:R-:W0:Y:S01]  /*35a0*/  S2R R28, SR_TID.X ;  /* 0x00000000001c7919 */ /* 0x001e220000002100 */
[----:B------:R-:W-:Y:S02]  /*35b0*/  LEA.HI.X.SX32 R29, R29, UR7, 0x1, P2 ;  /* 0x000000071d1d7c11 */ /* 0x000fe400090f0eff */
[----:B------:R1:W-:Y:S04]  /*35c0*/  STL [R1+0x1db0], R3 ;  /* 0x001db00301007387 */ /* 0x0003e80000100800 */
[----:B------:R5:W-:Y:S04]  /*35d0*/  STL [R1+0x1d98], R29 ;  /* 0x001d981d01007387 */ /* 0x000be80000100800 */
[----:B-1----:R-:W5:Y:S01]  /*35e0*/  LDL.LU R3, [R1+0x24] ;  /* 0x0000240001037983 */ /* 0x002f620000300800 */
[----:B0-----:R-:W-:-:S05]  /*35f0*/  LOP3.LUT R28, R28, 0x3f, RZ, 0xc0, !PT ;  /* 0x0000003f1c1c7812 */ /* 0x001fca00078ec0ff */
[----:B------:R-:W-:Y:S01]  /*3600*/  IMAD R28, R28, UR5, RZ ;  /* 0x000000051c1c7c24 */ /* 0x000fe2000f8e02ff */
[----:B------:R-:W-:Y:S02]  /*3610*/  UIMAD UR6, UR6, 0x38, URZ ;  /* 0x00000038060678a4 */ /* 0x000fe4000f8e023f */
[----:B------:R-:W-:Y:S02]  /*3620*/  UIMAD UR14, UR14, 0x37, URZ ;  /* 0x000000370e0e78a4 */ /* 0x000fe4000f8e023f */
[----:B------:R-:W-:Y:S02]  /*3630*/  UIMAD UR12, UR12, 0x36, URZ ;  /* 0x000000360c0c78a4 */ /* 0x000fe4000f8e023f */
[----:B------:R-:W-:Y:S02]  /*3640*/  UIMAD UR11, UR11, 0x35, URZ ;  /* 0x000000350b0b78a4 */ /* 0x000fe4000f8e023f */
[----:B------:R-:W-:Y:S02]  /*3650*/  UIMAD UR10, UR10, 0x34, URZ ;  /* 0x000000340a0a78a4 */ /* 0x000fe4000f8e023f */
[----:B------:R-:W-:Y:S01]  /*3660*/  UIMAD UR8, UR8, 0x33, URZ ;  /* 0x00000033080878a4 */ /* 0x000fe2000f8e023f */
[----:B------:R-:W-:Y:S01]  /*3670*/  ULDC UR5, c[0x0][0x238] ;  /* 0x00008e0000057ab9 */ /* 0x000fe20000000800 */
[----:B----4-:R-:W-:-:S02]  /*3680*/  SEL R14, R4, R14, !P1 ;  /* 0x0000000e040e7207 */ /* 0x010fc40004800000 */
[C---:B------:R-:W-:Y:S02]  /*3690*/  SEL R2, R4.reuse, R2, !P1 ;  /* 0x0000000204027207 */ /* 0x040fe40004800000 */
[C---:B------:R-:W-:Y:S02]  /*36a0*/  SEL R5, R4.reuse, R5, !P1 ;  /* 0x0000000504057207 */ /* 0x040fe40004800000 */
[C---:B------:R-:W-:Y:S02]  /*36b0*/  SEL R6, R4.reuse, R6, !P1 ;  /* 0x0000000604067207 */ /* 0x040fe40004800000 */
[C---:B--2---:R-:W-:Y:S02]  /*36c0*/  SEL R0, R4.reuse, R0, !P1 ;  /* 0x0000000004007207 */ /* 0x044fe40004800000 */
[C---:B------:R-:W-:Y:S02]  /*36d0*/  SEL R9, R4.reuse, R9, !P1 ;  /* 0x0000000904097207 */ /* 0x040fe40004800000 */
[----:B------:R-:W-:-:S02]  /*36e0*/  SEL R13, R4, R13, !P1 ;  /* 0x0000000d040d7207 */ /* 0x000fc40004800000 */
[C---:B------:R-:W-:Y:S02]  /*36f0*/  SEL R15, R4.reuse, R15, !P1 ;  /* 0x0000000f040f7207 */ /* 0x040fe40004800000 */
[C---:B---3--:R-:W-:Y:S02]  /*3700*/  SEL R18, R4.reuse, R18, !P1 ;  /* 0x0000001204127207 */ /* 0x048fe40004800000 */
[C---:B------:R-:W-:Y:S02]  /*3710*/  SEL R20, R4.reuse, R20, !P1 ;  /* 0x0000001404147207 */ /* 0x040fe40004800000 */
[C---:B------:R-:W-:Y:S02]  /*3720*/  SEL R23, R4.reuse, R23, !P1 ;  /* 0x0000001704177207 */ /* 0x040fe40004800000 */
[C---:B------:R-:W-:Y:S02]  /*3730*/  SEL R25, R4.reuse, R25, !P1 ;  /* 0x0000001904197207 */ /* 0x040fe40004800000 */
[----:B------:R-:W-:-:S02]  /*3740*/  SEL R17, R4, R17, !P1 ;  /* 0x0000001104117207 */ /* 0x000fc40004800000 */
[C---:B------:R-:W-:Y:S02]  /*3750*/  SEL R8, R4.reuse, R8, !P1 ;  /* 0x0000000804087207 */ /* 0x040fe40004800000 */
[C---:B------:R-:W-:Y:S02]  /*3760*/  SEL R10, R4.reuse, R10, !P1 ;  /* 0x0000000a040a7207 */ /* 0x040fe40004800000 */
        /* <DEDUP_REMOVED lines=10> */
[----:B------:R-:W-:Y:S01]  /*3810*/  LEA.HI.X.SX32 R4, R28, UR7, 0x1, P6 ;  /* 0x000000071c047c11 */ /* 0x000fe2000b0f0eff */
[----:B-----5:R-:W-:Y:S01]  /*3820*/  IMAD R3, R3, UR34, RZ ;  /* 0x0000002203037c24 */ /* 0x020fe2000f8e02ff */
[----:B------:R-:W2:Y:S01]  /*3830*/  LDL.LU R28, [R1+0x14] ;  /* 0x00001400011c7983 */ /* 0x000ea20000300800 */
[----:B------:R-:W-:Y:S01]  /*3840*/  IMAD R14, R14, UR34, RZ ;  /* 0x000000220e0e7c24 */ /* 0x000fe2000f8e02ff */
[----:B------:R-:W-:Y:S02]  /*3850*/  ULDC UR7, c[0x0][0x238] ;  /* 0x00008e0000077ab9 */ /* 0x000fe40000000800 */
[----:B------:R-:W3:Y:S04]  /*3860*/  LDL.LU R29, [R1+0x8] ;  /* 0x00000800011d7983 */ /* 0x000ee80000300800 */
[----:B------:R0:W-:Y:S04]  /*3870*/  STL [R1+0x1d94], R4 ;  /* 0x001d940401007387 */ /* 0x0001e80000100800 */
[----:B0-----:R-:W4:Y:S04]  /*3880*/  LDL.LU R4, [R1+0x10] ;  /* 0x0000100001047983 */ /* 0x001f280000300800 */
[----:B------:R0:W-:Y:S04]  /*3890*/  STL [R1+0x18], R3 ;  /* 0x0000180301007387 */ /* 0x0001e80000100800 */
[----:B0-----:R-:W5:Y:S01]  /*38a0*/  LDL.LU R3, [R1+0x1db0] ;  /* 0x001db00001037983 */ /* 0x001f620000300800 */
[----:B--2---:R-:W-:-:S05]  /*38b0*/  IMAD R28, R28, UR34, RZ ;  /* 0x000000221c1c7c24 */ /* 0x004fca000f8e02ff */
[----:B------:R0:W-:Y:S04]  /*38c0*/  STL [R1+0x14], R28 ;  /* 0x0000141c01007387 */ /* 0x0001e80000100800 */
[----:B0-----:R-:W2:Y:S01]  /*38d0*/  LDL.LU R28, [R1+0x1dac] ;  /* 0x001dac00011c7983 */ /* 0x001ea20000300800 */
[----:B----4-:R-:W-:-:S05]  /*38e0*/  IMAD R4, R4, UR34, RZ ;  /* 0x0000002204047c24 */ /* 0x010fca000f8e02ff */
[----:B------:R0:W-:Y:S04]  /*38f0*/  STL [R1+0x1d9c], R4 ;  /* 0x001d9c0401007387 */ /* 0x0001e80000100800 */
[----:B0-----:R-:W4:Y:S01]  /*3900*/  LDL.LU R4, [R1+0xc] ;  /* 0x00000c0001047983 */ /* 0x001f220000300800 */
[----:B---3--:R-:W-:-:S05]  /*3910*/  IMAD R29, R29, UR34, RZ ;  /* 0x000000221d1d7c24 */ /* 0x008fca000f8e02ff */
[----:B------:R-:W-:Y:S01]  /*3920*/  STL [R1+0x8], R29 ;  /* 0x0000081d01007387 */ /* 0x000fe20000100800 */
[----:B-----5:R-:W-:Y:S02]  /*3930*/  IMAD R3, R3, UR34, RZ ;  /* 0x0000002203037c24 */ /* 0x020fe4000f8e02ff */
[----:B------:R-:W-:Y:S02]  /*3940*/  IMAD R2, R2, UR34, RZ ;  /* 0x0000002202027c24 */ /* 0x000fe4000f8e02ff */
[----:B----4-:R-:W-:-:S05]  /*3950*/  IMAD R4, R4, UR34, RZ ;  /* 0x0000002204047c24 */ /* 0x010fca000f8e02ff */
[----:B------:R2:W-:Y:S02]  /*3960*/  STL [R1+0xc], R4 ;  /* 0x00000c0401007387 */ /* 0x0005e40000100800 */
[----:B--2---:R-:W-:-:S05]  /*3970*/  IMAD R4, R28, UR34, RZ ;  /* 0x000000221c047c24 */ /* 0x004fca000f8e02ff */
[----:B------:R0:W-:Y:S04]  /*3980*/  STL [R1+0x4], R4 ;  /* 0x0000040401007387 */ /* 0x0001e80000100800 */
[----:B------:R-:W-:Y:S04]  /*3990*/  STL [R1+0x1d88], R14 ;  /* 0x001d880e01007387 */ /* 0x000fe80000100800 */
[----:B------:R-:W-:Y:S04]  /*39a0*/  STL [R1], R3 ;  /* 0x0000000301007387 */ /* 0x000fe80000100800 */
[----:B------:R1:W-:Y:S04]  /*39b0*/  STL [R1+0x1d8c], R2 ;  /* 0x001d8c0201007387 */ /* 0x0003e80000100800 */
[----:B0-----:R-:W2:Y:S04]  /*39c0*/  LDL.LU R4, [R1+0x40] ;  /* 0x0000400001047983 */ /* 0x001ea80000300800 */
[----:B------:R-:W3:Y:S01]  /*39d0*/  LDL.LU R29, [R1+0x3c] ;  /* 0x00003c00011d7983 */ /* 0x000ee20000300800 */
[----:B-1----:R-:W-:-:S05]  /*39e0*/  IMAD R2, R5, UR34, RZ ;  /* 0x0000002205027c24 */ /* 0x002fca000f8e02ff */
[----:B------:R0:W-:Y:S04]  /*39f0*/  STL [R1+0x1c], R2 ;  /* 0x00001c0201007387 */ /* 0x0001e80000100800 */
[----:B------:R-:W4:Y:S04]  /*3a00*/  LDL.LU R28, [R1+0x38] ;  /* 0x00003800011c7983 */ /* 0x000f280000300800 */
[----:B------:R-:W5:Y:S01]  /*3a10*/  LDL.LU R3, [R1+0x34] ;  /* 0x0000340001037983 */ /* 0x000f620000300800 */
[----:B------:R-:W-:Y:S02]  /*3a20*/  IMAD R9, R9, UR34, RZ ;  /* 0x0000002209097c24 */ /* 0x000fe4000f8e02ff */
[----:B0-----:R-:W-:-:S02]  /*3a30*/  IMAD R2, R6, UR34, RZ ;  /* 0x0000002206027c24 */ /* 0x001fc4000f8e02ff */
[----:B------:R-:W-:Y:S02]  /*3a40*/  IMAD R0, R0, UR34, RZ ;  /* 0x0000002200007c24 */ /* 0x000fe4000f8e02ff */
[----:B------:R-:W-:Y:S01]  /*3a50*/  IMAD R13, R13, UR34, RZ ;  /* 0x000000220d0d7c24 */ /* 0x000fe2000f8e02ff */
[----:B------:R-:W-:Y:S01]  /*3a60*/  STL [R1+0x20], R2 ;  /* 0x0000200201007387 */ /* 0x000fe20000100800 */
[----:B------:R-:W-:Y:S02]  /*3a70*/  IMAD R15, R15, UR34, RZ ;  /* 0x000000220f0f7c24 */ /* 0x000fe4000f8e02ff */
[----:B------:R-:W-:Y:S01]  /*3a80*/  IMAD R18, R18, UR34, RZ ;  /* 0x0000002212127c24 */ /* 0x000fe2000f8e02ff */
[----:B------:R-:W-:Y:S04]  /*3a90*/  STL [R1+0x1d80], R9 ;  /* 0x001d800901007387 */ /* 0x000fe80000100800 */
[----:B------:R0:W-:Y:S04]  /*3aa0*/  STL [R1+0x24], R0 ;  /* 0x0000240001007387 */ /* 0x0001e80000100800 */
[----:B------:R-:W-:Y:S01]  /*3ab0*/  STL [R1+0x1d84], R13 ;  /* 0x001d840d01007387 */ /* 0x000fe20000100800 */
[----:B------:R-:W-:-:S02]  /*3ac0*/  IMAD R20, R20, UR34, RZ ;  /* 0x0000002214147c24 */ /* 0x000fc4000f8e02ff */
[----:B------:R-:W-:Y:S02]  /*3ad0*/  IMAD R23, R23, UR34, RZ ;  /* 0x0000002217177c24 */ /* 0x000fe4000f8e02ff */
[----:B------:R-:W-:Y:S02]  /*3ae0*/  IMAD R25, R25, UR34, RZ ;  /* 0x0000002219197c24 */ /* 0x000fe4000f8e02ff */
[----:B------:R-:W-:Y:S02]  /*3af0*/  IMAD R17, R17, UR34, RZ ;  /* 0x0000002211117c24 */ /* 0x000fe4000f8e02ff */
[----:B------:R-:W-:Y:S02]  /*3b00*/  IMAD R8, R8, UR34, RZ ;  /* 0x0000002208087c24 */ /* 0x000fe4000f8e02ff */
[----:B------:R-:W-:Y:S02]  /*3b10*/  IMAD R10, R10, UR34, RZ ;  /* 0x000000220a0a7c24 */ /* 0x000fe4000f8e02ff */
[----:B------:R-:W-:-:S02]  /*3b20*/  IMAD R22, R22, UR34, RZ ;  /* 0x0000002216167c24 */ /* 0x000fc4000f8e02ff */
[----:B------:R-:W-:Y:S02]  /*3b30*/  IMAD R19, R19, UR34, RZ ;  /* 0x0000002213137c24 */ /* 0x000fe4000f8e02ff */
[----:B------:R-:W-:Y:S02]  /*3b40*/  IMAD R26, R26, UR34, RZ ;  /* 0x000000221a1a7c24 */ /* 0x000fe4000f8e02ff */
[----:B------:R-:W-:Y:S02]  /*3b50*/  IMAD R16, R16, UR34, RZ ;  /* 0x0000002210107c24 */ /* 0x000fe4000f8e02ff */
[----:B------:R-:W-:Y:S02]  /*3b60*/  IMAD R27, R27, UR34, RZ ;  /* 0x000000221b1b7c24 */ /* 0x000fe4000f8e02ff */
[----:B------:R-:W-:Y:S02]  /*3b70*/  IMAD R12, R12, UR34, RZ ;  /* 0x000000220c0c7c24 */ /* 0x000fe4000f8e02ff */
[----:B------:R-:W-:-:S02]  /*3b80*/  IMAD R11, R11, UR34, RZ ;  /* 0x000000220b0b7c24 */ /* 0x000fc4000f8e02ff */
[----:B------:R-:W-:Y:S01]  /*3b90*/  IMAD R24, R24, UR34, RZ ;  /* 0x0000002218187c24 */ /* 0x000fe2000f8e02ff */
[----:B------:R-:W-:Y:S01]  /*3ba0*/  UIMAD UR7, UR7, 0x4d, URZ ;  /* 0x0000004d070778a4 */ /* 0x000fe2000f8e023f */
[----:B0-----:R-:W-:Y:S01]  /*3bb0*/  IMAD R0, R7, UR34, RZ ;  /* 0x0000002207007c24 */ /* 0x001fe2000f8e02ff */
[----:B------:R-:W-:Y:S01]  /*3bc0*/  STL [R1+0x1d90], R15 ;  /* 0x001d900f01007387 */ /* 0x000fe20000100800 */
[----:B------:R-:W0:Y:S03]  /*3bd0*/  LDC R9, c[0x0][0x230] ;  /* 0x00008c00ff097b82 */ /* 0x000e260000000800 */
[----:B------:R-:W-:Y:S04]  /*3be0*/  STL [R1+0x1da8], R18 ;  /* 0x001da81201007387 */ /* 0x000fe80000100800 */
[----:B------:R1:W-:Y:S02]  /*3bf0*/  STL [R1+0x28], R0 ;  /* 0x0000280001007387 */ /* 0x0003e40000100800 */
[----:B-1----:R-:W-:Y:S01]  /*3c00*/  IMAD R0, R21, UR34, RZ ;  /* 0x0000002215007c24 */ /* 0x002fe2000f8e02ff */
[----:B------:R-:W-:-:S04]  /*3c10*/  ULDC.64 UR34, c[0x0][0x210] ;  /* 0x0000840000227ab9 */ /* 0x000fc80000000a00 */
[----:B------:R2:W-:Y:S02]  /*3c20*/  STL [R1+0x2c], R0 ;  /* 0x00002c0001007387 */ /* 0x0005e40000100800 */
[----:B--2---:R-:W-:Y:S02]  /*3c30*/  IMAD R0, R4, UR57, RZ ;  /* 0x0000003904007c24 */ /* 0x004fe4000f8e02ff */
[----:B---3--:R-:W-:-:S03]  /*3c40*/  IMAD R5, R29, UR57, RZ ;  /* 0x000000391d057c24 */ /* 0x008fc6000f8e02ff */
[----:B------:R-:W-:Y:S02]  /*3c50*/  IADD3 R13, P0, R0, UR34, RZ ;  /* 0x00000022000d7c10 */ /* 0x000fe4000ff1e0ff */
[----:B------:R-:W-:Y:S01]  /*3c60*/  IADD3 R14, P1, R5, UR34, RZ ;  /* 0x00000022050e7c10 */ /* 0x000fe2000ff3e0ff */
[----:B----4-:R-:W-:Y:S02]  /*3c70*/  IMAD R6, R28, UR57, RZ ;  /* 0x000000391c067c24 */ /* 0x010fe4000f8e02ff */
[----:B-----5:R-:W-:-:S03]  /*3c80*/  IMAD R7, R3, UR57, RZ ;  /* 0x0000003903077c24 */ /* 0x020fc6000f8e02ff */
[----:B------:R-:W-:Y:S01]  /*3c90*/  IADD3 R3, P2, R6, UR34, RZ ;  /* 0x0000002206037c10 */ /* 0x000fe2000ff5e0ff */
[----:B------:R-:W-:Y:S01]  /*3ca0*/  STL [R1+0x56c], R13 ;  /* 0x00056c0d01007387 */ /* 0x000fe20000100800 */
[----:B------:R-:W-:Y:S01]  /*3cb0*/  LEA.HI.X.SX32 R29, R0, UR35, 0x1, P0 ;  /* 0x00000023001d7c11 */ /* 0x000fe200080f0eff */
[----:B0-----:R-:W-:Y:S01]  /*3cc0*/  VIADD R9, R9, 0x7f ;  /* 0x0000007f09097836 */ /* 0x001fe20000000000 */
[----:B------:R-:W-:Y:S01]  /*3cd0*/  IADD3 R18, P3, R7, UR34, RZ ;  /* 0x0000002207127c10 */ /* 0x000fe2000ff7e0ff */
[----:B------:R-:W-:Y:S01]  /*3ce0*/  UIMAD UR34, UR49, 0x7f, URZ ;  /* 0x0000007f312278a4 */ /* 0x000fe2000f8e023f */
[----:B------:R-:W-:Y:S01]  /*3cf0*/  LEA.HI.X.SX32 R4, R5, UR35, 0x1, P1 ;  /* 0x0000002305047c11 */ /* 0x000fe200088f0eff */
[----:B------:R-:W-:Y:S01]  /*3d00*/  STL [R1+0x574], R14 ;  /* 0x0005740e01007387 */ /* 0x000fe20000100800 */
[----:B------:R-:W-:Y:S01]  /*3d10*/  LEA.HI.X.SX32 R28, R6, UR35, 0x1, P2 ;  /* 0x00000023061c7c11 */ /* 0x000fe200090f0eff */
[----:B------:R-:W-:Y:S01]  /*3d20*/  UIMAD UR5, UR5, 0x32, URZ ;  /* 0x00000032050578a4 */ /* 0x000fe2000f8e023f */
[----:B------:R-:W-:Y:S01]  /*3d30*/  LEA.HI.X.SX32 R7, R7, UR35, 0x1, P3 ;  /* 0x0000002307077c11 */ /* 0x000fe200098f0eff */
[----:B------:R-:W-:Y:S01]  /*3d40*/  STL [R1+0x57c], R3 ;  /* 0x00057c0301007387 */ /* 0x000fe20000100800 */
[----:B------:R-:W-:Y:S01]  /*3d50*/  IADD3 R0, P0, R18, UR34, RZ ;  /* 0x0000002212007c10 */ /* 0x000fe2000ff1e0ff */
[----:B------:R-:W-:-:S02]  /*3d60*/  UIMAD UR16, UR16, 0x31, URZ ;  /* 0x00000031101078a4 */ /* 0x000fc4000f8e023f */
[----:B------:R-:W-:Y:S01]  /*3d70*/  STL [R1+0x584], R18 ;  /* 0x0005841201007387 */ /* 0x000fe20000100800 */
[----:B------:R-:W-:Y:S01]  /*3d80*/  IADD3 R5, P1, R3, UR34, RZ ;  /* 0x0000002203057c10 */ /* 0x000fe2000ff3e0ff */
[----:B------:R-:W-:Y:S02]  /*3d90*/  UIMAD UR45, UR45, 0x30, URZ ;  /* 0x000000302d2d78a4 */ /* 0x000fe4000f8e023f */
[----:B------:R-:W-:Y:S01]  /*3da0*/  STL [R1+0x568], R29 ;  /* 0x0005681d01007387 */ /* 0x000fe20000100800 */
[----:B------:R-:W-:Y:S02]  /*3db0*/  USHF.R.S32.HI UR35, URZ, 0x1f, UR34 ;  /* 0x0000001f3f237899 */ /* 0x000fe40008011422 */
[----:B------:R-:W-:Y:S01]  /*3dc0*/  IADD3 R2, P2, R14, UR34, RZ ;  /* 0x000000220e027c10 */ /* 0x000fe2000ff5e0ff */
[----:B------:R-:W-:Y:S01]  /*3dd0*/  UIMAD UR61, UR61, 0x2f, URZ ;  /* 0x0000002f3d3d78a4 */ /* 0x000fe2000f8e023f */
[----:B------:R-:W-:Y:S01]  /*3de0*/  STL [R1+0x570], R4 ;  /* 0x0005700401007387 */ /* 0x000fe20000100800 */
[----:B------:R-:W-:-:S02]  /*3df0*/  UIMAD UR25, UR25, 0x2e, URZ ;  /* 0x0000002e191978a4 */ /* 0x000fc4000f8e023f */
[----:B------:R-:W-:Y:S01]  /*3e00*/  UIMAD UR53, UR53, 0x2d, URZ ;  /* 0x0000002d353578a4 */ /* 0x000fe2000f8e023f */
[----:B------:R-:W-:Y:S01]  /*3e10*/  STL [R1+0x578], R28 ;  /* 0x0005781c01007387 */ /* 0x000fe20000100800 */
[----:B------:R-:W-:Y:S02]  /*3e20*/  UIMAD UR37, UR37, 0x2c, URZ ;  /* 0x0000002c252578a4 */ /* 0x000fe4000f8e023f */
[----:B------:R-:W-:Y:S01]  /*3e30*/  UIMAD UR17, UR17, 0x2b, URZ ;  /* 0x0000002b111178a4 */ /* 0x000fe2000f8e023f */
[----:B------:R-:W-:Y:S01]  /*3e40*/  STL [R1+0x580], R7 ;  /* 0x0005800701007387 */ /* 0x000fe20000100800 */
[----:B------:R-:W-:-:S03]  /*3e50*/  ULDC UR57, c[0x0][0x238] ;  /* 0x00008e0000397ab9 */ /* 0x000fc60000000800 */
[----:B------:R0:W-:Y:S04]  /*3e60*/  STL [R1+0x132c], R0 ;  /* 0x00132c0001007387 */ /* 0x0001e80000100800 */
[----:B------:R1:W-:Y:S01]  /*3e70*/  STL [R1+0x1334], R5 ;  /* 0x0013340501007387 */ /* 0x0003e20000100800 */
[----:B0-----:R-:W-:-:S03]  /*3e80*/  IADD3 R0, P3, R13, UR34, RZ ;  /* 0x000000220d007c10 */ /* 0x001fc6000ff7e0ff */
[----:B------:R0:W-:Y:S01]  /*3e90*/  STL [R1+0x133c], R2 ;  /* 0x00133c0201007387 */ /* 0x0001e20000100800 */
[----:B------:R-:W-:Y:S01]  /*3ea0*/  UIMAD UR34, UR49, 0x7e, URZ ;  /* 0x0000007e312278a4 */ /* 0x000fe2000f8e023f */
[----:B-1----:R-:W-:Y:S02]  /*3eb0*/  IADD3.X R5, R28, UR35, RZ, P1, !PT ;  /* 0x000000231c057c10 */ /* 0x002fe40008ffe4ff */
[----:B------:R1:W-:Y:S01]  /*3ec0*/  STL [R1+0x1344], R0 ;  /* 0x0013440001007387 */ /* 0x0003e20000100800 */
[----:B0-----:R-:W-:Y:S02]  /*3ed0*/  IADD3.X R2, R7, UR35, RZ, P0, !PT ;  /* 0x0000002307027c10 */ /* 0x001fe400087fe4ff */
[----:B-1----:R-:W-:-:S03]  /*3ee0*/  IADD3.X R0, R4, UR35, RZ, P2, !PT ;  /* 0x0000002304007c10 */ /* 0x002fc600097fe4ff */
[----:B------:R0:W-:Y:S04]  /*3ef0*/  STL [R1+0x1328], R2 ;  /* 0x0013280201007387 */ /* 0x0001e80000100800 */
[----:B------:R1:W-:Y:S04]  /*3f00*/  STL [R1+0x1330], R5 ;  /* 0x0013300501007387 */ /* 0x0003e80000100800 */
[----:B------:R2:W-:Y:S01]  /*3f10*/  STL [R1+0x1338], R0 ;  /* 0x0013380001007387 */ /* 0x0005e20000100800 */
[----:B0-----:R-:W-:Y:S01]  /*3f20*/  IADD3.X R2, R29, UR35, RZ, P3, !PT ;  /* 0x000000231d027c10 */ /* 0x001fe20009ffe4ff */
[----:B------:R-:W-:-:S02]  /*3f30*/  USHF.R.S32.HI UR35, URZ, 0x1f, UR34 ;  /* 0x0000001f3f237899 */ /* 0x000fc40008011422 */
[----:B-1----:R-:W-:Y:S02]  /*3f40*/  IADD3 R5, P1, R3, UR34, RZ ;  /* 0x0000002203057c10 */ /* 0x002fe4000ff3e0ff */
[----:B------:R0:W-:Y:S01]  /*3f50*/  STL [R1+0x1340], R2 ;  /* 0x0013400201007387 */ /* 0x0001e20000100800 */
[----:B--2---:R-:W-:-:S05]  /*3f60*/  IADD3 R0, P0, R18, UR34, RZ ;  /* 0x0000002212007c10 */ /* 0x004fca000ff1e0ff */
[----:B------:R1:W-:Y:S01]  /*3f70*/  STL [R1+0x134c], R0 ;  /* 0x00134c0001007387 */ /* 0x0003e20000100800 */
[----:B0-----:R-:W-:-:S03]  /*3f80*/  IADD3 R2, P2, R14, UR34, RZ ;  /* 0x000000220e027c10 */ /* 0x001fc6000ff5e0ff */
[----:B------:R0:W-:Y:S01]  /*3f90*/  STL [R1+0x1354], R5 ;  /* 0x0013540501007387 */ /* 0x0001e20000100800 */
[----:B-1----:R-:W-:-:S03]  /*3fa0*/  IADD3 R0, P3, R13, UR34, RZ ;  /* 0x000000220d007c10 */ /* 0x002fc6000ff7e0ff */
[----:B------:R1:W-:Y:S01]  /*3fb0*/  STL [R1+0x135c], R2 ;  /* 0x00135c0201007387 */ /* 0x0003e20000100800 */
[----:B------:R-:W-:Y:S01]  /*3fc0*/  UIMAD UR34, UR49, 0x7d, URZ ;  /* 0x0000007d312278a4 */ /* 0x000fe2000f8e023f */
[----:B0-----:R-:W-:Y:S02]  /*3fd0*/  IADD3.X R5, R28, UR35, RZ, P1, !PT ;  /* 0x000000231c057c10 */ /* 0x001fe40008ffe4ff */
[----:B------:R0:W-:Y:S01]  /*3fe0*/  STL [R1+0x1364], R0 ;  /* 0x0013640001007387 */ /* 0x0001e20000100800 */
[----:B-1----:R-:W-:Y:S02]  /*3ff0*/  IADD3.X R2, R7, UR35, RZ, P0, !PT ;  /* 0x0000002307027c10 */ /* 0x002fe400087fe4ff */
[----:B0-----:R-:W-:-:S03]  /*4000*/  IADD3.X R0, R4, UR35, RZ, P2, !PT ;  /* 0x0000002304007c10 */ /* 0x001fc600097fe4ff */
        /* <DEDUP_REMOVED lines=556> */
[----:B------:R-:W-:Y:S01]  /*62d0*/  UIMAD UR57, UR57, 0x2a, URZ ;  /* 0x0000002a393978a4 */ /* 0x000fe2000f8e023f */
[----:B------:R-:W-:Y:S01]  /*62e0*/  ULDC UR34, c[0x0][0x238] ;  /* 0x00008e0000227ab9 */ /* 0x000fe20000000800 */
        /* <DEDUP_REMOVED lines=186> */
[----:B------:R-:W-:Y:S01]  /*6e90*/  USHF.L.U32 UR47, UR47, 0x5, URZ ;  /* 0x000000052f2f7899 */ /* 0x000fe2000800063f */
        /* <DEDUP_REMOVED lines=448> */
[----:B--2---:R-:W-:Y:S01]  /*8aa0*/  IADD3 R0, P0, R18, UR26, RZ ;  /* 0x0000001a12007c10 */ /* 0x004fe2000ff1e0ff */
[----:B------:R0:W-:Y:S04]  /*8ab0*/  STL [R1+0x1b60], R2 ;  /* 0x001b600201007387 */ /* 0x0001e80000100800 */
[----:B------:R1:W-:Y:S01]  /*8ac0*/  STL [R1+0x1b6c], R0 ;  /* 0x001b6c0001007387 */ /* 0x0003e20000100800 */
[----:B0-----:R-:W-:-:S03]  /*8ad0*/  IADD3 R2, P2, R14, UR26, RZ ;  /* 0x0000001a0e027c10 */ /* 0x001fc6000ff5e0ff */
[----:B------:R0:W-:Y:S01]  /*8ae0*/  STL [R1+0x1b74], R5 ;  /* 0x001b740501007387 */ /* 0x0001e20000100800 */
[----:B-1----:R-:W-:-:S03]  /*8af0*/  IADD3 R0, P3, R13, UR26, RZ ;  /* 0x0000001a0d007c10 */ /* 0x002fc6000ff7e0ff */
[----:B------:R1:W-:Y:S01]  /*8b00*/  STL [R1+0x1b7c], R2 ;  /* 0x001b7c0201007387 */ /* 0x0003e20000100800 */
[----:B------:R-:W-:Y:S01]  /*8b10*/  USHF.L.U32 UR28, UR28, 0x3, URZ ;  /* 0x000000031c1c7899 */ /* 0x000fe2000800063f */
[----:B------:R-:W-:Y:S02]  /*8b20*/  ULDC UR26, c[0x0][0x238] ;  /* 0x00008e00001a7ab9 */ /* 0x000fe40000000800 */
[----:B------:R2:W-:Y:S01]  /*8b30*/  STL [R1+0x1b84], R0 ;  /* 0x001b840001007387 */ /* 0x0005e20000100800 */
[----:B0-----:R-:W-:Y:S02]  /*8b40*/  IADD3.X R5, R28, UR35, RZ, P1, !PT ;  /* 0x000000231c057c10 */ /* 0x001fe40008ffe4ff */
[----:B-1----:R-:W-:Y:S02]  /*8b50*/  IADD3.X R2, R4, UR35, RZ, P2, !PT ;  /* 0x0000002304027c10 */ /* 0x002fe400097fe4ff */
[----:B--2---:R-:W-:-:S05]  /*8b60*/  IADD3.X R0, R7, UR35, RZ, P0, !PT ;  /* 0x0000002307007c10 */ /* 0x004fca00087fe4ff */
[----:B------:R0:W-:Y:S04]  /*8b70*/  STL [R1+0x1b68], R0 ;  /* 0x001b680001007387 */ /* 0x0001e80000100800 */
[----:B------:R1:W-:Y:S04]  /*8b80*/  STL [R1+0x1b70], R5 ;  /* 0x001b700501007387 */ /* 0x0003e80000100800 */
[----:B------:R2:W-:Y:S01]  /*8b90*/  STL [R1+0x1b78], R2 ;  /* 0x001b780201007387 */ /* 0x0005e20000100800 */
[----:B0-----:R-:W-:Y:S01]  /*8ba0*/  IADD3.X R0, R29, UR35, RZ, P3, !PT ;  /* 0x000000231d007c10 */ /* 0x001fe20009ffe4ff */
[----:B------:R-:W-:-:S02]  /*8bb0*/  USHF.R.S32.HI UR35, URZ, 0x1f, UR24 ;  /* 0x0000001f3f237899 */ /* 0x000fc40008011418 */
[----:B-1----:R-:W-:Y:S01]  /*8bc0*/  IADD3 R5, P0, R18, UR24, RZ ;  /* 0x0000001812057c10 */ /* 0x002fe2000ff1e0ff */
[----:B--2---:R-:W0:Y:S01]  /*8bd0*/  S2R R2, SR_TID.X ;  /* 0x0000000000027919 */ /* 0x004e220000002100 */
[----:B------:R1:W-:Y:S02]  /*8be0*/  STL [R1+0x1b80], R0 ;  /* 0x001b800001007387 */ /* 0x0003e40000100800 */
[----:B------:R-:W-:Y:S02]  /*8bf0*/  IADD3.X R21, R7, UR35, RZ, P0, !PT ;  /* 0x0000002307157c10 */ /* 0x000fe400087fe4ff */
[----:B------:R2:W-:Y:S01]  /*8c00*/  STL [R1+0x1b8c], R5 ;  /* 0x001b8c0501007387 */ /* 0x0005e20000100800 */
[----:B-1----:R-:W-:Y:S02]  /*8c10*/  IADD3 R0, P1, R3, UR24, RZ ;  /* 0x0000001803007c10 */ /* 0x002fe4000ff3e0ff */
[----:B--2---:R-:W-:-:S03]  /*8c20*/  IADD3 R5, P2, R14, UR24, RZ ;  /* 0x000000180e057c10 */ /* 0x004fc6000ff5e0ff */
[----:B------:R1:W-:Y:S01]  /*8c30*/  STL [R1+0x1b94], R0 ;  /* 0x001b940001007387 */ /* 0x0003e20000100800 */
[----:B------:R-:W-:-:S03]  /*8c40*/  IADD3.X R15, R28, UR35, RZ, P1, !PT ;  /* 0x000000231c0f7c10 */ /* 0x000fc60008ffe4ff */
[----:B------:R-:W-:Y:S01]  /*8c50*/  STL [R1+0x1b9c], R5 ;  /* 0x001b9c0501007387 */ /* 0x000fe20000100800 */
[----:B-1----:R-:W-:Y:S01]  /*8c60*/  IADD3 R0, P3, R13, UR24, RZ ;  /* 0x000000180d007c10 */ /* 0x002fe2000ff7e0ff */
[----:B------:R-:W-:Y:S01]  /*8c70*/  UIMAD UR26, UR26, 0x7, URZ ;  /* 0x000000071a1a78a4 */ /* 0x000fe2000f8e023f */
[----:B0-----:R-:W-:Y:S01]  /*8c80*/  LOP3.LUT R6, R2, 0x3, RZ, 0xc0, !PT ;  /* 0x0000000302067812 */ /* 0x001fe200078ec0ff */
[----:B------:R-:W-:Y:S02]  /*8c90*/  ULDC UR24, c[0x0][0x238] ;  /* 0x00008e0000187ab9 */ /* 0x000fe40000000800 */
[----:B------:R-:W-:Y:S04]  /*8ca0*/  STL [R1+0x1ba4], R0 ;  /* 0x001ba40001007387 */ /* 0x000fe80000100800 */
[----:B------:R0:W-:Y:S04]  /*8cb0*/  STL [R1+0x1b88], R21 ;  /* 0x001b881501007387 */ /* 0x0001e80000100800 */
[----:B------:R1:W-:Y:S01]  /*8cc0*/  STL [R1+0x1b90], R15 ;  /* 0x001b900f01007387 */ /* 0x0003e20000100800 */
[----:B0-----:R-:W-:-:S02]  /*8cd0*/  IADD3.X R21, R4, UR35, RZ, P2, !PT ;  /* 0x0000002304157c10 */ /* 0x001fc400097fe4ff */
[----:B-1----:R-:W-:-:S03]  /*8ce0*/  IADD3.X R15, R29, UR35, RZ, P3, !PT ;  /* 0x000000231d0f7c10 */ /* 0x002fc60009ffe4ff */
[----:B------:R0:W-:Y:S04]  /*8cf0*/  STL [R1+0x1b98], R21 ;  /* 0x001b981501007387 */ /* 0x0001e80000100800 */
[----:B------:R1:W-:Y:S01]  /*8d00*/  STL [R1+0x1ba0], R15 ;  /* 0x001ba00f01007387 */ /* 0x0003e20000100800 */
[----:B0-----:R-:W-:Y:S02]  /*8d10*/  IADD3 R21, P0, R18, UR22, RZ ;  /* 0x0000001612157c10 */ /* 0x001fe4000ff1e0ff */
[----:B-1----:R-:W-:-:S03]  /*8d20*/  IADD3 R15, P1, R3, UR22, RZ ;  /* 0x00000016030f7c10 */ /* 0x002fc6000ff3e0ff */
[----:B------:R0:W-:Y:S01]  /*8d30*/  STL [R1+0x1bac], R21 ;  /* 0x001bac1501007387 */ /* 0x0001e20000100800 */
[----:B------:R-:W-:Y:S01]  /*8d40*/  USHF.R.S32.HI UR35, URZ, 0x1f, UR22 ;  /* 0x0000001f3f237899 */ /* 0x000fe20008011416 */
[----:B------:R-:W-:Y:S02]  /*8d50*/  SHF.R.S32.HI R0, RZ, 0x1f, R9 ;  /* 0x0000001fff007819 */ /* 0x000fe40000011409 */
[----:B------:R1:W-:Y:S01]  /*8d60*/  STL [R1+0x1bb4], R15 ;  /* 0x001bb40f01007387 */ /* 0x0003e20000100800 */
[----:B0-----:R-:W-:Y:S02]  /*8d70*/  IADD3 R21, P2, R14, UR22, RZ ;  /* 0x000000160e157c10 */ /* 0x001fe4000ff5e0ff */
[----:B-1----:R-:W-:-:S03]  /*8d80*/  IADD3 R15, P3, R13, UR22, RZ ;  /* 0x000000160d0f7c10 */ /* 0x002fc6000ff7e0ff */
[----:B------:R-:W-:Y:S01]  /*8d90*/  STL [R1+0x1bbc], R21 ;  /* 0x001bbc1501007387 */ /* 0x000fe20000100800 */
[----:B------:R-:W-:Y:S01]  /*8da0*/  LEA.HI R0, R0, R9, RZ, 0x7 ;  /* 0x0000000900007211 */ /* 0x000fe200078f38ff */
[----:B------:R-:W-:Y:S01]  /*8db0*/  IMAD R0, R6, 0x420, RZ ;  /* 0x0000042006007824 */ /* 0x000fe200078e02ff */
[----:B------:R-:W-:Y:S01]  /*8dc0*/  IADD3.X R9, R7, UR35, RZ, P0, !PT ;  /* 0x0000002307097c10 */ /* 0x000fe200087fe4ff */
[----:B------:R0:W-:Y:S01]  /*8dd0*/  STL [R1+0x1bc4], R15 ;  /* 0x001bc40f01007387 */ /* 0x0001e20000100800 */
[----:B------:R-:W-:Y:S02]  /*8de0*/  IADD3.X R6, R4, UR35, RZ, P2, !PT ;  /* 0x0000002304067c10 */ /* 0x000fe400097fe4ff */
[----:B------:R-:W-:Y:S01]  /*8df0*/  SHF.R.U32.HI R5, RZ, 0x2, R2 ;  /* 0x00000002ff057819 */ /* 0x000fe20000011602 */
[----:B------:R1:W-:Y:S01]  /*8e00*/  STL [R1+0x1ba8], R9 ;  /* 0x001ba80901007387 */ /* 0x0003e20000100800 */
[----:B------:R-:W-:Y:S01]  /*8e10*/  UIMAD UR24, UR24, 0x6, URZ ;  /* 0x00000006181878a4 */ /* 0x000fe2000f8e023f */
[----:B------:R-:W-:Y:S01]  /*8e20*/  ULDC UR22, c[0x0][0x238] ;  /* 0x00008e0000167ab9 */ /* 0x000fe20000000800 */
[----:B0-----:R-:W-:-:S02]  /*8e30*/  IADD3.X R15, R28, UR35, RZ, P1, !PT ;  /* 0x000000231c0f7c10 */ /* 0x001fc40008ffe4ff */
[----:B-1----:R-:W-:-:S03]  /*8e40*/  IADD3.X R9, R29, UR35, RZ, P3, !PT ;  /* 0x000000231d097c10 */ /* 0x002fc60009ffe4ff */
[----:B------:R0:W-:Y:S04]  /*8e50*/  STL [R1+0x1bb0], R15 ;  /* 0x001bb00f01007387 */ /* 0x0001e80000100800 */
[----:B------:R1:W-:Y:S01]  /*8e60*/  STL [R1+0x1bb8], R6 ;  /* 0x001bb80601007387 */ /* 0x0003e20000100800 */
[----:B------:R-:W-:Y:S01]  /*8e70*/  USHF.R.S32.HI UR35, URZ, 0x1f, UR20 ;  /* 0x0000001f3f237899 */ /* 0x000fe20008011414 */
[----:B------:R-:W-:Y:S02]  /*8e80*/  SGXT.U32 R5, R5, 0x3 ;  /* 0x000000030505781a */ /* 0x000fe40000000000 */
[----:B------:R2:W-:Y:S01]  /*8e90*/  STL [R1+0x1bc0], R9 ;  /* 0x001bc00901007387 */ /* 0x0005e20000100800 */
[----:B0-----:R-:W-:Y:S02]  /*8ea0*/  IADD3 R15, P1, R3, UR20, RZ ;  /* 0x00000014030f7c10 */ /* 0x001fe4000ff3e0ff */
[----:B-1----:R-:W-:-:S02]  /*8eb0*/  IADD3 R6, P0, R18, UR20, RZ ;  /* 0x0000001412067c10 */ /* 0x002fc4000ff1e0ff */
[----:B--2---:R-:W-:-:S03]  /*8ec0*/  IADD3 R9, P2, R14, UR20, RZ ;  /* 0x000000140e097c10 */ /* 0x004fc6000ff5e0ff */
[----:B------:R0:W-:Y:S01]  /*8ed0*/  STL [R1+0x1bcc], R6 ;  /* 0x001bcc0601007387 */ /* 0x0001e20000100800 */
[----:B------:R-:W-:Y:S02]  /*8ee0*/  LOP3.LUT R0, R0, R5, RZ, 0xfc, !PT ;  /* 0x0000000500007212 */ /* 0x000fe400078efcff */
[----:B------:R-:W-:Y:S01]  /*8ef0*/  IADD3.X R5, R7, UR35, RZ, P0, !PT ;  /* 0x0000002307057c10 */ /* 0x000fe200087fe4ff */
[----:B------:R-:W-:Y:S01]  /*8f00*/  STL [R1+0x1bd4], R15 ;  /* 0x001bd40f01007387 */ /* 0x000fe20000100800 */
[----:B0-----:R-:W-:-:S03]  /*8f10*/  IADD3 R6, P3, R13, UR20, RZ ;  /* 0x000000140d067c10 */ /* 0x001fc6000ff7e0ff */
[----:B------:R0:W-:Y:S01]  /*8f20*/  STL [R1+0x1bdc], R9 ;  /* 0x001bdc0901007387 */ /* 0x0001e20000100800 */
[----:B------:R-:W-:Y:S01]  /*8f30*/  UIMAD UR22, UR22, 0x5, URZ ;  /* 0x00000005161678a4 */ /* 0x000fe2000f8e023f */
[----:B------:R-:W-:Y:S02]  /*8f40*/  ULDC UR20, c[0x0][0x238] ;  /* 0x00008e0000147ab9 */ /* 0x000fe40000000800 */
[----:B------:R1:W-:Y:S01]  /*8f50*/  STL [R1+0x1be4], R6 ;  /* 0x001be40601007387 */ /* 0x0003e20000100800 */
[----:B0-----:R-:W-:-:S03]  /*8f60*/  IADD3.X R9, R28, UR35, RZ, P1, !PT ;  /* 0x000000231c097c10 */ /* 0x001fc60008ffe4ff */
[----:B------:R0:W-:Y:S01]  /*8f70*/  STL [R1+0x1bc8], R5 ;  /* 0x001bc80501007387 */ /* 0x0001e20000100800 */
[----:B-1----:R-:W-:-:S03]  /*8f80*/  IADD3.X R6, R4, UR35, RZ, P2, !PT ;  /* 0x0000002304067c10 */ /* 0x002fc600097fe4ff */
[----:B------:R1:W-:Y:S04]  /*8f90*/  STL [R1+0x1bd0], R9 ;  /* 0x001bd00901007387 */ /* 0x0003e80000100800 */
[----:B------:R2:W-:Y:S01]  /*8fa0*/  STL [R1+0x1bd8], R6 ;  /* 0x001bd80601007387 */ /* 0x0005e20000100800 */
[----:B0-----:R-:W-:Y:S01]  /*8fb0*/  IADD3.X R5, R29, UR35, RZ, P3, !PT ;  /* 0x000000231d057c10 */ /* 0x001fe20009ffe4ff */
[----:B------:R-:W-:Y:S02]  /*8fc0*/  USHF.R.S32.HI UR35, URZ, 0x1f, UR18 ;  /* 0x0000001f3f237899 */ /* 0x000fe40008011412 */
[----:B-1----:R-:W-:Y:S02]  /*8fd0*/  IADD3 R9, P1, R3, UR18, RZ ;  /* 0x0000001203097c10 */ /* 0x002fe4000ff3e0ff */
[----:B--2---:R-:W-:Y:S01]  /*8fe0*/  IADD3 R6, P0, R18, UR18, RZ ;  /* 0x0000001212067c10 */ /* 0x004fe2000ff1e0ff */
[----:B------:R0:W-:Y:S04]  /*8ff0*/  STL [R1+0x1be0], R5 ;  /* 0x001be00501007387 */ /* 0x0001e80000100800 */
[----:B------:R1:W-:Y:S01]  /*9000*/  STL [R1+0x1bec], R6 ;  /* 0x001bec0601007387 */ /* 0x0003e20000100800 */
[----:B0-----:R-:W-:-:S03]  /*9010*/  IADD3 R5, P2, R14, UR18, RZ ;  /* 0x000000120e057c10 */ /* 0x001fc6000ff5e0ff */
[----:B------:R0:W-:Y:S01]  /*9020*/  STL [R1+0x1bf4], R9 ;  /* 0x001bf40901007387 */ /* 0x0001e20000100800 */
[----:B-1----:R-:W-:-:S03]  /*9030*/  IADD3 R6, P3, R13, UR18, RZ ;  /* 0x000000120d067c10 */ /* 0x002fc6000ff7e0ff */
[----:B------:R-:W-:Y:S01]  /*9040*/  STL [R1+0x1bfc], R5 ;  /* 0x001bfc0501007387 */ /* 0x000fe20000100800 */
[----:B------:R-:W-:Y:S01]  /*9050*/  IADD3.X R15, R28, UR35, RZ, P1, !PT ;  /* 0x000000231c0f7c10 */ /* 0x000fe20008ffe4ff */
[----:B------:R-:W-:Y:S02]  /*9060*/  USHF.L.U32 UR20, UR20, 0x2, URZ ;  /* 0x0000000214147899 */ /* 0x000fe4000800063f */
[----:B------:R1:W-:Y:S01]  /*9070*/  STL [R1+0x1c04], R6 ;  /* 0x001c040601007387 */ /* 0x0003e20000100800 */
[----:B------:R-:W-:Y:S01]  /*9080*/  ULDC UR18, c[0x0][0x238] ;  /* 0x00008e0000127ab9 */ /* 0x000fe20000000800 */
[----:B0-----:R-:W-:Y:S02]  /*9090*/  IADD3.X R9, R4, UR35, RZ, P2, !PT ;  /* 0x0000002304097c10 */ /* 0x001fe400097fe4ff */
[----:B-1----:R-:W-:-:S05]  /*90a0*/  IADD3.X R6, R7, UR35, RZ, P0, !PT ;  /* 0x0000002307067c10 */ /* 0x002fca00087fe4ff */
        /* <DEDUP_REMOVED lines=13> */
[----:B------:R-:W-:Y:S02]  /*9180*/  IADD3.X R21, R28, UR35, RZ, P1, !PT ;  /* 0x000000231c157c10 */ /* 0x000fe40008ffe4ff */
[----:B------:R-:W-:Y:S01]  /*9190*/  LOP3.LUT R5, R2, 0x7, RZ, 0xc0, !PT ;  /* 0x0000000702057812 */ /* 0x000fe200078ec0ff */
[----:B------:R1:W-:Y:S01]  /*91a0*/  STL [R1+0x1c24], R9 ;  /* 0x001c240901007387 */ /* 0x0003e20000100800 */
[----:B------:R-:W-:Y:S01]  /*91b0*/  UIMAD UR18, UR18, 0x3, URZ ;  /* 0x00000003121278a4 */ /* 0x000fe2000f8e023f */
[----:B0-----:R-:W-:Y:S01]  /*91c0*/  IADD3.X R15, R7, UR35, RZ, P0, !PT ;  /* 0x00000023070f7c10 */ /* 0x001fe200087fe4ff */
[----:B------:R-:W-:-:S04]  /*91d0*/  ULDC UR6, c[0x0][0x238] ;  /* 0x00008e0000067ab9 */ /* 0x000fc80000000800 */
[----:B------:R0:W-:Y:S01]  /*91e0*/  STL [R1+0x1c08], R15 ;  /* 0x001c080f01007387 */ /* 0x0001e20000100800 */
[----:B-1----:R-:W-:-:S03]  /*91f0*/  IADD3.X R9, R4, UR35, RZ, P2, !PT ;  /* 0x0000002304097c10 */ /* 0x002fc600097fe4ff */
[----:B------:R1:W-:Y:S04]  /*9200*/  STL [R1+0x1c10], R21 ;  /* 0x001c101501007387 */ /* 0x0003e80000100800 */
[----:B------:R2:W-:Y:S01]  /*9210*/  STL [R1+0x1c18], R9 ;  /* 0x001c180901007387 */ /* 0x0005e20000100800 */
[----:B0-----:R-:W-:Y:S01]  /*9220*/  IADD3.X R15, R29, UR35, RZ, P3, !PT ;  /* 0x000000231d0f7c10 */ /* 0x001fe20009ffe4ff */
[----:B------:R-:W-:Y:S01]  /*9230*/  IMAD.SHL.U32 R6, R2, 0x2, RZ ;  /* 0x0000000202067824 */ /* 0x000fe200078e00ff */
[----:B------:R-:W-:Y:S01]  /*9240*/  USHF.R.S32.HI UR35, URZ, 0x1f, UR14 ;  /* 0x0000001f3f237899 */ /* 0x000fe2000801140e */
[----:B------:R-:W-:Y:S01]  /*9250*/  IMAD R5, R5, 0x90, RZ ;  /* 0x0000009005057824 */ /* 0x000fe200078e02ff */
[----:B-1----:R-:W-:Y:S02]  /*9260*/  IADD3 R21, P1, R3, UR14, RZ ;  /* 0x0000000e03157c10 */ /* 0x002fe4000ff3e0ff */
[----:B--2---:R-:W-:Y:S01]  /*9270*/  IADD3 R9, P0, R18, UR14, RZ ;  /* 0x0000000e12097c10 */ /* 0x004fe2000ff1e0ff */
[----:B------:R0:W-:Y:S01]  /*9280*/  STL [R1+0x1c20], R15 ;  /* 0x001c200f01007387 */ /* 0x0001e20000100800 */
[----:B------:R-:W-:-:S03]  /*9290*/  LOP3.LUT R6, R5, 0x30, R6, 0x78, !PT ;  /* 0x0000003005067812 */ /* 0x000fc600078e7806 */
[----:B------:R1:W-:Y:S01]  /*92a0*/  STL [R1+0x1c2c], R9 ;  /* 0x001c2c0901007387 */ /* 0x0003e20000100800 */
[----:B------:R-:W-:Y:S02]  /*92b0*/  IADD3.X R5, R7, UR35, RZ, P0, !PT ;  /* 0x0000002307057c10 */ /* 0x000fe400087fe4ff */
[----:B0-----:R-:W-:Y:S01]  /*92c0*/  IADD3 R15, P2, R14, UR14, RZ ;  /* 0x0000000e0e0f7c10 */ /* 0x001fe2000ff5e0ff */
[----:B------:R-:W-:Y:S01]  /*92d0*/  STL [R1+0x1c34], R21 ;  /* 0x001c341501007387 */ /* 0x000fe20000100800 */
[----:B-1----:R-:W-:-:S03]  /*92e0*/  IADD3 R9, P3, R13, UR14, RZ ;  /* 0x0000000e0d097c10 */ /* 0x002fc6000ff7e0ff */
[----:B------:R-:W-:Y:S01]  /*92f0*/  STL [R1+0x1c3c], R15 ;  /* 0x001c3c0f01007387 */ /* 0x000fe20000100800 */
[----:B------:R-:W-:Y:S01]  /*9300*/  USHF.L.U32 UR6, UR6, 0x1, URZ ;  /* 0x0000000106067899 */ /* 0x000fe2000800063f */
[----:B------:R-:W-:Y:S02]  /*9310*/  ULDC UR14, c[0x0][0x238] ;  /* 0x00008e00000e7ab9 */ /* 0x000fe40000000800 */
[----:B------:R0:W-:Y:S04]  /*9320*/  STL [R1+0x1c44], R9 ;  /* 0x001c440901007387 */ /* 0x0001e80000100800 */
[----:B------:R1:W-:Y:S04]  /*9330*/  STL [R1+0x9c0], R6 ;  /* 0x0009c00601007387 */ /* 0x0003e80000100800 */
[----:B------:R2:W-:Y:S01]  /*9340*/  STL [R1+0x1c28], R5 ;  /* 0x001c280501007387 */ /* 0x0005e20000100800 */
[----:B0-----:R-:W-:-:S02]  /*9350*/  IADD3.X R9, R28, UR35, RZ, P1, !PT ;  /* 0x000000231c097c10 */ /* 0x001fc40008ffe4ff */
[----:B-1----:R-:W-:-:S03]  /*9360*/  IADD3.X R6, R4, UR35, RZ, P2, !PT ;  /* 0x0000002304067c10 */ /* 0x002fc600097fe4ff */
[----:B------:R0:W-:Y:S01]  /*9370*/  STL [R1+0x1c30], R9 ;  /* 0x001c300901007387 */ /* 0x0001e20000100800 */
[----:B--2---:R-:W-:-:S03]  /*9380*/  IADD3.X R5, R29, UR35, RZ, P3, !PT ;  /* 0x000000231d057c10 */ /* 0x004fc60009ffe4ff */
[----:B------:R-:W2:Y:S04]  /*9390*/  LDL.LU R21, [R1+0x18] ;  /* 0x0000180001157983 */ /* 0x000ea80000300800 */
[----:B------:R-:W-:Y:S04]  /*93a0*/  STL [R1+0x1c38], R6 ;  /* 0x001c380601007387 */ /* 0x000fe80000100800 */
[----:B------:R1:W-:Y:S01]  /*93b0*/  STL [R1+0x1c40], R5 ;  /* 0x001c400501007387 */ /* 0x0003e20000100800 */
[----:B------:R-:W-:-:S03]  /*93c0*/  IADD3 R15, P1, R3, UR12, RZ ;  /* 0x0000000c030f7c10 */ /* 0x000fc6000ff3e0ff */
[----:B0-----:R-:W3:Y:S01]  /*93d0*/  LDL.LU R9, [R1+0x14] ;  /* 0x0000140001097983 */ /* 0x001ee20000300800 */
[----:B-1----:R-:W-:Y:S01]  /*93e0*/  IADD3 R5, P0, R18, UR12, RZ ;  /* 0x0000000c12057c10 */ /* 0x002fe2000ff1e0ff */
[----:B------:R-:W-:-:S04]  /*93f0*/  USHF.R.S32.HI UR35, URZ, 0x1f, UR12 ;  /* 0x0000001f3f237899 */ /* 0x000fc8000801140c */
[----:B------:R0:W-:Y:S01]  /*9400*/  STL [R1+0x1c4c], R5 ;  /* 0x001c4c0501007387 */ /* 0x0001e20000100800 */
[----:B------:R-:W-:-:S03]  /*9410*/  IADD3 R6, P3, R13, UR12, RZ ;  /* 0x0000000c0d067c10 */ /* 0x000fc6000ff7e0ff */
[----:B------:R1:W-:Y:S01]  /*9420*/  STL [R1+0x1c54], R15 ;  /* 0x001c540f01007387 */ /* 0x0003e20000100800 */
[----:B0-----:R-:W-:Y:S01]  /*9430*/  IADD3 R5, P2, R14, UR12, RZ ;  /* 0x0000000c0e057c10 */ /* 0x001fe2000ff5e0ff */
[----:B------:R-:W-:-:S04]  /*9440*/  ULDC UR12, c[0x0][0x238] ;  /* 0x00008e00000c7ab9 */ /* 0x000fc80000000800 */
[----:B------:R0:W-:Y:S04]  /*9450*/  STL [R1+0x1c5c], R5 ;  /* 0x001c5c0501007387 */ /* 0x0001e80000100800 */
[----:B------:R4:W-:Y:S04]  /*9460*/  STL [R1+0x1c64], R6 ;  /* 0x001c640601007387 */ /* 0x0009e80000100800 */
[----:B-1----:R-:W5:Y:S01]  /*9470*/  LDL.LU R15, [R1+0xc] ;  /* 0x00000c00010f7983 */ /* 0x002f620000300800 */
[----:B0-----:R-:W-:Y:S02]  /*9480*/  SHF.R.U32.HI R5, RZ, 0x1, R2 ;  /* 0x00000001ff057819 */ /* 0x001fe40000011602 */
[----:B------:R-:W-:-:S02]  /*9490*/  IADD3.X R2, R7, UR35, RZ, P0, !PT ;  /* 0x0000002307027c10 */ /* 0x000fc400087fe4ff */
[----:B----4-:R-:W-:-:S03]  /*94a0*/  IADD3.X R6, R28, UR35, RZ, P1, !PT ;  /* 0x000000231c067c10 */ /* 0x010fc60008ffe4ff */
[----:B------:R0:W-:Y:S04]  /*94b0*/  STL [R1+0x1c48], R2 ;  /* 0x001c480201007387 */ /* 0x0001e80000100800 */
[----:B------:R1:W-:Y:S01]  /*94c0*/  STL [R1+0x1c50], R6 ;  /* 0x001c500601007387 */ /* 0x0003e20000100800 */
[----:B0-----:R-:W-:Y:S02]  /*94d0*/  IADD3.X R2, R4, UR35, RZ, P2, !PT ;  /* 0x0000002304027c10 */ /* 0x001fe400097fe4ff */
[----:B-1----:R-:W-:-:S03]  /*94e0*/  IADD3.X R6, R29, UR35, RZ, P3, !PT ;  /* 0x000000231d067c10 */ /* 0x002fc60009ffe4ff */
[----:B------:R0:W-:Y:S04]  /*94f0*/  STL [R1+0x1c58], R2 ;  /* 0x001c580201007387 */ /* 0x0001e80000100800 */
[----:B0-----:R-:W4:Y:S04]  /*9500*/  LDL.LU R2, [R1+0x8] ;  /* 0x0000080001027983 */ /* 0x001f280000300800 */
[----:B------:R0:W-:Y:S02]  /*9510*/  STL [R1+0x1c60], R6 ;  /* 0x001c600601007387 */ /* 0x0001e40000100800 */
[----:B0-----:R-:W-:-:S02]  /*9520*/  IADD3 R6, P0, R18, UR11, RZ ;  /* 0x0000000b12067c10 */ /* 0x001fc4000ff1e0ff */
[----:B------:R-:W4:Y:S04]  /*9530*/  LDL.LU R18, [R1+0x1da8] ;  /* 0x001da80001127983 */ /* 0x000f280000300800 */
[----:B------:R0:W-:Y:S02]  /*9540*/  STL [R1+0x1c6c], R6 ;  /* 0x001c6c0601007387 */ /* 0x0001e40000100800 */
[----:B0-----:R-:W-:Y:S02]  /*9550*/  IADD3 R6, P1, R3, UR11, RZ ;  /* 0x0000000b03067c10 */ /* 0x001fe4000ff3e0ff */
[----:B------:R-:W3:Y:S04]  /*9560*/  LDL.LU R3, [R1+0x1da4] ;  /* 0x001da40001037983 */ /* 0x000ee80000300800 */
[----:B------:R0:W-:Y:S01]  /*9570*/  STL [R1+0x1c74], R6 ;  /* 0x001c740601007387 */ /* 0x0001e20000100800 */
[----:B------:R-:W-:-:S02]  /*9580*/  USHF.R.S32.HI UR35, URZ, 0x1f, UR11 ;  /* 0x0000001f3f237899 */ /* 0x000fc4000801140b */
[----:B0-----:R-:W-:Y:S02]  /*9590*/  IADD3 R6, P2, R14, UR11, RZ ;  /* 0x0000000b0e067c10 */ /* 0x001fe4000ff5e0ff */
[----:B------:R-:W4:Y:S04]  /*95a0*/  LDL.LU R14, [R1+0x4] ;  /* 0x00000400010e7983 */ /* 0x000f280000300800 */
[----:B------:R0:W-:Y:S01]  /*95b0*/  STL [R1+0x1c7c], R6 ;  /* 0x001c7c0601007387 */ /* 0x0001e20000100800 */
[----:B------:R-:W-:Y:S02]  /*95c0*/  LOP3.LUT R0, R0, 0x10, R5, 0xf8, !PT ;  /* 0x0000001000007812 */ /* 0x000fe400078ef805 */
[----:B------:R-:W-:Y:S02]  /*95d0*/  IADD3.X R5, R7, UR35, RZ, P0, !PT ;  /* 0x0000002307057c10 */ /* 0x000fe400087fe4ff */
[----:B0-----:R-:W-:Y:S01]  /*95e0*/  IADD3 R6, P3, R13, UR11, RZ ;  /* 0x0000000b0d067c10 */ /* 0x001fe2000ff7e0ff */
[----:B------:R-:W-:Y:S01]  /*95f0*/  ULDC UR11, c[0x0][0x238] ;  /* 0x00008e00000b7ab9 */ /* 0x000fe20000000800 */
[----:B------:R-:W4:Y:S04]  /*9600*/  LDL.LU R13, [R1] ;  /* 0x00000000010d7983 */ /* 0x000f280000300800 */
[----:B------:R0:W-:Y:S02]  /*9610*/  STL [R1+0x1c84], R6 ;  /* 0x001c840601007387 */ /* 0x0001e40000100800 */
[----:B0-----:R-:W-:-:S02]  /*9620*/  IADD3.X R6, R28, UR35, RZ, P1, !PT ;  /* 0x000000231c067c10 */ /* 0x001fc40008ffe4ff */
[----:B------:R-:W5:Y:S04]  /*9630*/  LDL.LU R28, [R1+0x1da0] ;  /* 0x001da000011c7983 */ /* 0x000f680000300800 */
[----:B------:R0:W-:Y:S02]  /*9640*/  STL [R1+0x1c68], R5 ;  /* 0x001c680501007387 */ /* 0x0001e40000100800 */
[----:B0-----:R-:W-:Y:S02]  /*9650*/  IADD3.X R5, R4, UR35, RZ, P2, !PT ;  /* 0x0000002304057c10 */ /* 0x001fe400097fe4ff */
[----:B------:R-:W4:Y:S04]  /*9660*/  LDL.LU R4, [R1+0x1d9c] ;  /* 0x001d9c0001047983 */ /* 0x000f280000300800 */
[----:B------:R0:W-:Y:S02]  /*9670*/  STL [R1+0x1c70], R6 ;  /* 0x001c700601007387 */ /* 0x0001e40000100800 */
[----:B0-----:R-:W-:-:S02]  /*9680*/  IADD3.X R6, R29, UR35, RZ, P3, !PT ;  /* 0x000000231d067c10 */ /* 0x001fc40009ffe4ff */
[----:B------:R-:W4:Y:S04]  /*9690*/  LDL.LU R29, [R1+0x1d98] ;  /* 0x001d9800011d7983 */ /* 0x000f280000300800 */
[----:B------:R2:W-:Y:S04]  /*96a0*/  STL [R1+0x1c78], R5 ;  /* 0x001c780501007387 */ /* 0x0005e80000100800 */
[----:B------:R3:W-:Y:S01]  /*96b0*/  STL [R1+0x1c80], R6 ;  /* 0x001c800601007387 */ /* 0x0007e20000100800 */
[----:B--2---:R-:W-:Y:S02]  /*96c0*/  SHF.R.S32.HI R5, RZ, 0x1f, R21 ;  /* 0x0000001fff057819 */ /* 0x004fe40000011415 */
[----:B---3--:R-:W-:-:S05]  /*96d0*/  IADD3 R6, P0, R21, R3, RZ ;  /* 0x0000000315067210 */ /* 0x008fca0007f1e0ff */
[----:B------:R0:W-:Y:S02]  /*96e0*/  STL [R1+0x1150], R6 ;  /* 0x0011500601007387 */ /* 0x0001e40000100800 */
[----:B0-----:R-:W-:Y:S02]  /*96f0*/  SHF.R.S32.HI R6, RZ, 0x1f, R9 ;  /* 0x0000001fff067819 */ /* 0x001fe40000011409 */
[-C--:B-----5:R-:W-:Y:S02]  /*9700*/  IADD3 R7, P1, R21, R28.reuse, RZ ;  /* 0x0000001c15077210 */ /* 0x0a0fe40007f3e0ff */
[C---:B------:R-:W-:Y:S02]  /*9710*/  IADD3 R21, P2, R9.reuse, R3, RZ ;  /* 0x0000000309157210 */ /* 0x040fe40007f5e0ff */
[----:B------:R-:W-:Y:S01]  /*9720*/  IADD3 R9, P3, R9, R28, RZ ;  /* 0x0000001c09097210 */ /* 0x000fe20007f7e0ff */
[----:B------:R4:W-:Y:S04]  /*9730*/  STL [R1+0x1158], R7 ;  /* 0x0011580701007387 */ /* 0x0009e80000100800 */
[----:B------:R0:W-:Y:S04]  /*9740*/  STL [R1+0x1160], R21 ;  /* 0x0011601501007387 */ /* 0x0001e80000100800 */
[----:B------:R1:W-:Y:S01]  /*9750*/  STL [R1+0x1168], R9 ;  /* 0x0011680901007387 */ /* 0x0003e20000100800 */
[----:B----4-:R-:W-:-:S02]  /*9760*/  SHF.R.S32.HI R7, RZ, 0x1f, R4 ;  /* 0x0000001fff077819 */ /* 0x010fc40000011404 */
[C---:B0-----:R-:W-:Y:S02]  /*9770*/  IADD3 R21, P4, R4.reuse, R3, RZ ;  /* 0x0000000304157210 */ /* 0x041fe40007f9e0ff */
[----:B------:R-:W-:Y:S01]  /*9780*/  IADD3 R4, P5, R4, R28, RZ ;  /* 0x0000001c04047210 */ /* 0x000fe20007fbe0ff */
[----:B-1----:R-:W2:Y:S04]  /*9790*/  LDL.LU R9, [R1+0x1c] ;  /* 0x00001c0001097983 */ /* 0x002ea80000300800 */
[----:B------:R-:W-:Y:S04]  /*97a0*/  STL [R1+0x1170], R21 ;  /* 0x0011701501007387 */ /* 0x000fe80000100800 */
[----:B------:R0:W-:Y:S02]  /*97b0*/  STL [R1+0x1178], R4 ;  /* 0x0011780401007387 */ /* 0x0001e40000100800 */
[----:B0-----:R-:W-:-:S05]  /*97c0*/  IMAD.X R4, R5, 0x1, R29, P0 ;  /* 0x0000000105047824 */ /* 0x001fca00000e061d */
[----:B------:R0:W-:Y:S02]  /*97d0*/  STL [R1+0x114c], R4 ;  /* 0x00114c0401007387 */ /* 0x0001e40000100800 */
[----:B0-----:R-:W-:-:S05]  /*97e0*/  IADD3 R4, P0, R15, R3, RZ ;  /* 0x000000030f047210 */ /* 0x001fca0007f1e0ff */
[----:B------:R0:W-:Y:S04]  /*97f0*/  STL [R1+0x1180], R4 ;  /* 0x0011800401007387 */ /* 0x0001e80000100800 */
[----:B0-----:R-:W3:Y:S01]  /*9800*/  LDL.LU R4, [R1+0x1d94] ;  /* 0x001d940001047983 */ /* 0x001ee20000300800 */
[----:B------:R-:W-:Y:S01]  /*9810*/  SHF.R.S32.HI R21, RZ, 0x1f, R15 ;  /* 0x0000001fff157819 */ /* 0x000fe2000001140f */
[----:B---3--:R-:W-:Y:S01]  /*9820*/  IMAD.X R5, R5, 0x1, R4, P1 ;  /* 0x0000000105057824 */ /* 0x008fe200008e0604 */
[----:B------:R-:W-:-:S04]  /*9830*/  IADD3 R15, P1, R15, R28, RZ ;  /* 0x0000001c0f0f7210 */ /* 0x000fc80007f3e0ff */
[----:B------:R-:W-:Y:S04]  /*9840*/  STL [R1+0x1154], R5 ;  /* 0x0011540501007387 */ /* 0x000fe80000100800 */
[----:B------:R0:W-:Y:S02]  /*9850*/  STL [R1+0x1188], R15 ;  /* 0x0011880f01007387 */ /* 0x0001e40000100800 */
[C---:B0-----:R-:W-:Y:S01]  /*9860*/  IMAD.X R15, R6.reuse, 0x1, R29, P2 ;  /* 0x00000001060f7824 */ /* 0x041fe200010e061d */
[----:B------:R-:W-:Y:S01]  /*9870*/  SHF.R.S32.HI R5, RZ, 0x1f, R2 ;  /* 0x0000001fff057819 */ /* 0x000fe20000011402 */
[----:B------:R-:W-:-:S03]  /*9880*/  IMAD.X R6, R6, 0x1, R4, P3 ;  /* 0x0000000106067824 */ /* 0x000fc600018e0604 */
[----:B------:R0:W-:Y:S02]  /*9890*/  STL [R1+0x115c], R15 ;  /* 0x00115c0f01007387 */ /* 0x0001e40000100800 */
[C---:B0-----:R-:W-:Y:S02]  /*98a0*/  IADD3 R15, P2, R2.reuse, R3, RZ ;  /* 0x00000003020f7210 */ /* 0x041fe40007f5e0ff */
[----:B------:R-:W-:-:S03]  /*98b0*/  IADD3 R2, P3, R2, R28, RZ ;  /* 0x0000001c02027210 */ /* 0x000fc60007f7e0ff */
[----:B------:R0:W-:Y:S04]  /*98c0*/  STL [R1+0x1190], R15 ;  /* 0x0011900f01007387 */ /* 0x0001e80000100800 */
[----:B0-----:R-:W3:Y:S04]  /*98d0*/  LDL.LU R15, [R1+0x1d90] ;  /* 0x001d9000010f7983 */ /* 0x001ee80000300800 */
        /* <DEDUP_REMOVED lines=9> */
[----:B0-----:R-:W4:Y:S04]  /*9970*/  LDL.LU R2, [R1+0x1d8c] ;  /* 0x001d8c0001027983 */ /* 0x001f280000300800 */
[----:B------:R-:W-:Y:S04]  /*9980*/  STL [R1+0x1174], R7 ;  /* 0x0011740701007387 */ /* 0x000fe80000100800 */
[----:B------:R0:W-:Y:S02]  /*9990*/  STL [R1+0x11a8], R14 ;  /* 0x0011a80e01007387 */ /* 0x0001e40000100800 */
[----:B0-----:R-:W-:-:S05]  /*99a0*/  IMAD.X R14, R21, 0x1, R29, P0 ;  /* 0x00000001150e7824 */ /* 0x001fca00000e061d */
[----:B------:R0:W-:Y:S02]  /*99b0*/  STL [R1+0x117c], R14 ;  /* 0x00117c0e01007387 */ /* 0x0001e40000100800 */
[----:B0-----:R-:W-:-:S05]  /*99c0*/  IADD3 R14, P0, R13, R3, RZ ;  /* 0x000000030d0e7210 */ /* 0x001fca0007f1e0ff */
[----:B------:R0:W-:Y:S04]  /*99d0*/  STL [R1+0x11b0], R14 ;  /* 0x0011b00e01007387 */ /* 0x0001e80000100800 */
[----:B0-----:R-:W5:Y:S01]  /*99e0*/  LDL.LU R14, [R1+0x1d88] ;  /* 0x001d8800010e7983 */ /* 0x001f620000300800 */
[----:B------:R-:W-:Y:S01]  /*99f0*/  SHF.R.S32.HI R7, RZ, 0x1f, R13 ;  /* 0x0000001fff077819 */ /* 0x000fe2000001140d */
[----:B------:R-:W-:Y:S01]  /*9a00*/  IMAD.X R21, R21, 0x1, R4, P1 ;  /* 0x0000000115157824 */ /* 0x000fe200008e0604 */
[----:B------:R-:W-:-:S04]  /*9a10*/  IADD3 R13, P1, R13, R28, RZ ;  /* 0x0000001c0d0d7210 */ /* 0x000fc80007f3e0ff */
[----:B------:R-:W-:Y:S04]  /*9a20*/  STL [R1+0x1184], R21 ;  /* 0x0011841501007387 */ /* 0x000fe80000100800 */
[----:B------:R0:W-:Y:S02]  /*9a30*/  STL [R1+0x11b8], R13 ;  /* 0x0011b80d01007387 */ /* 0x0001e40000100800 */
[----:B0-----:R-:W-:-:S05]  /*9a40*/  IMAD.X R13, R5, 0x1, R29, P2 ;  /* 0x00000001050d7824 */ /* 0x001fca00010e061d */
[----:B------:R5:W-:Y:S01]  /*9a50*/  STL [R1+0x118c], R13 ;  /* 0x00118c0d01007387 */ /* 0x000be20000100800 */
[----:B------:R-:W-:Y:S01]  /*9a60*/  IMAD.X R5, R5, 0x1, R4, P3 ;  /* 0x0000000105057824 */ /* 0x000fe200018e0604 */
[----:B-----5:R-:W-:Y:S02]  /*9a70*/  IADD3 R13, P2, R14, R3, RZ ;  /* 0x000000030e0d7210 */ /* 0x020fe40007f5e0ff */
[----:B------:R-:W-:-:S03]  /*9a80*/  SHF.R.S32.HI R21, RZ, 0x1f, R14 ;  /* 0x0000001fff157819 */ /* 0x000fc6000001140e */
[----:B------:R0:W-:Y:S02]  /*9a90*/  STL [R1+0x11c0], R13 ;  /* 0x0011c00d01007387 */ /* 0x0001e40000100800 */
[----:B0-----:R-:W-:Y:S02]  /*9aa0*/  IADD3 R13, P3, R14, R28, RZ ;  /* 0x0000001c0e0d7210 */ /* 0x001fe40007f7e0ff */
[----:B------:R-:W5:Y:S04]  /*9ab0*/  LDL.LU R14, [R1+0x24] ;  /* 0x00002400010e7983 */ /* 0x000f680000300800 */
[----:B------:R-:W-:Y:S04]  /*9ac0*/  STL [R1+0x1194], R5 ;  /* 0x0011940501007387 */ /* 0x000fe80000100800 */
[----:B------:R0:W-:Y:S02]  /*9ad0*/  STL [R1+0x11c8], R13 ;  /* 0x0011c80d01007387 */ /* 0x0001e40000100800 */
[----:B0-----:R-:W-:-:S02]  /*9ae0*/  IMAD.X R13, R6, 0x1, R29, P4 ;  /* 0x00000001060d7824 */ /* 0x001fc400020e061d */
[----:B------:R-:W-:-:S03]  /*9af0*/  IMAD.X R6, R6, 0x1, R4, P5 ;  /* 0x0000000106067824 */ /* 0x000fc600028e0604 */
[----:B------:R4:W-:Y:S02]  /*9b00*/  STL [R1+0x119c], R13 ;  /* 0x00119c0d01007387 */ /* 0x0009e40000100800 */
[----:B----4-:R-:W-:-:S05]  /*9b10*/  IADD3 R13, P4, R2, R3, RZ ;  /* 0x00000003020d7210 */ /* 0x010fca0007f9e0ff */
[----:B------:R0:W-:Y:S04]  /*9b20*/  STL [R1+0x11d0], R13 ;  /* 0x0011d00d01007387 */ /* 0x0001e80000100800 */
[----:B0-----:R-:W4:Y:S04]  /*9b30*/  LDL.LU R13, [R1+0x1d84] ;  /* 0x001d8400010d7983 */ /* 0x001f280000300800 */
[----:B------:R0:W-:Y:S02]  /*9b40*/  STL [R1+0x11a4], R6 ;  /* 0x0011a40601007387 */ /* 0x0001e40000100800 */
[----:B0-----:R-:W-:-:S05]  /*9b50*/  IADD3 R6, P5, R2, R28, RZ ;  /* 0x0000001c02067210 */ /* 0x001fca0007fbe0ff */
[----:B------:R0:W-:Y:S02]  /*9b60*/  STL [R1+0x11d8], R6 ;  /* 0x0011d80601007387 */ /* 0x0001e40000100800 */
[----:B0-----:R-:W-:-:S05]  /*9b70*/  IMAD.X R6, R7, 0x1, R29, P0 ;  /* 0x0000000107067824 */ /* 0x001fca00000e061d */
[----:B------:R2:W-:Y:S02]  /*9b80*/  STL [R1+0x11ac], R6 ;  /* 0x0011ac0601007387 */ /* 0x0005e40000100800 */
[----:B--2---:R-:W-:-:S05]  /*9b90*/  IADD3 R6, P0, R9, R3, RZ ;  /* 0x0000000309067210 */ /* 0x004fca0007f1e0ff */
[----:B------:R0:W-:Y:S02]  /*9ba0*/  STL [R1+0x11e0], R6 ;  /* 0x0011e00601007387 */ /* 0x0001e40000100800 */
[----:B0-----:R-:W-:Y:S02]  /*9bb0*/  IMAD.X R6, R7, 0x1, R4, P1 ;  /* 0x0000000107067824 */ /* 0x001fe400008e0604 */
[----:B------:R-:W2:Y:S01]  /*9bc0*/  LDL.LU R7, [R1+0x20] ;  /* 0x0000200001077983 */ /* 0x000ea20000300800 */
[----:B------:R-:W-:Y:S02]  /*9bd0*/  SHF.R.S32.HI R5, RZ, 0x1f, R2 ;  /* 0x0000001fff057819 */ /* 0x000fe40000011402 */
[----:B------:R-:W-:Y:S02]  /*9be0*/  SHF.R.S32.HI R2, RZ, 0x1f, R9 ;  /* 0x0000001fff027819 */ /* 0x000fe40000011409 */
[----:B------:R-:W-:Y:S01]  /*9bf0*/  IADD3 R9, P1, R9, R28, RZ ;  /* 0x0000001c09097210 */ /* 0x000fe20007f3e0ff */
[----:B------:R-:W-:Y:S04]  /*9c00*/  STL [R1+0x11b4], R6 ;  /* 0x0011b40601007387 */ /* 0x000fe80000100800 */
[----:B------:R0:W-:Y:S02]  /*9c10*/  STL [R1+0x11e8], R9 ;  /* 0x0011e80901007387 */ /* 0x0001e40000100800 */
[----:B0-----:R-:W-:-:S05]  /*9c20*/  IMAD.X R9, R21, 0x1, R29, P2 ;  /* 0x0000000115097824 */ /* 0x001fca00010e061d */
[----:B------:R2:W-:Y:S02]  /*9c30*/  STL [R1+0x11bc], R9 ;  /* 0x0011bc0901007387 */ /* 0x0005e40000100800 */
[----:B--2---:R-:W-:-:S05]  /*9c40*/  IADD3 R9, P2, R7, R3, RZ ;  /* 0x0000000307097210 */ /* 0x004fca0007f5e0ff */
[----:B------:R0:W-:Y:S04]  /*9c50*/  STL [R1+0x11f0], R9 ;  /* 0x0011f00901007387 */ /* 0x0001e80000100800 */
[----:B0-----:R-:W2:Y:S01]  /*9c60*/  LDL.LU R9, [R1+0x1d80] ;  /* 0x001d800001097983 */ /* 0x001ea20000300800 */
[----:B------:R-:W-:-:S05]  /*9c70*/  IMAD.X R21, R21, 0x1, R4, P3 ;  /* 0x0000000115157824 */ /* 0x000fca00018e0604 */
[----:B------:R0:W-:Y:S02]  /*9c80*/  STL [R1+0x11c4], R21 ;  /* 0x0011c41501007387 */ /* 0x0001e40000100800 */
[----:B0-----:R-:W-:-:S05]  /*9c90*/  IADD3 R21, P3, R7, R28, RZ ;  /* 0x0000001c07157210 */ /* 0x001fca0007f7e0ff */
[----:B------:R0:W-:Y:S02]  /*9ca0*/  STL [R1+0x11f8], R21 ;  /* 0x0011f81501007387 */ /* 0x0001e40000100800 */
[----:B0-----:R-:W-:-:S05]  /*9cb0*/  IMAD.X R21, R5, 0x1, R29, P4 ;  /* 0x0000000105157824 */ /* 0x001fca00020e061d */
[----:B------:R0:W-:Y:S01]  /*9cc0*/  STL [R1+0x11cc], R21 ;  /* 0x0011cc1501007387 */ /* 0x0001e20000100800 */
[----:B------:R-:W-:Y:S02]  /*9cd0*/  SHF.R.S32.HI R6, RZ, 0x1f, R7 ;  /* 0x0000001fff067819 */ /* 0x000fe40000011407 */
[----:B-----5:R-:W-:Y:S02]  /*9ce0*/  SHF.R.S32.HI R7, RZ, 0x1f, R14 ;  /* 0x0000001fff077819 */ /* 0x020fe4000001140e */
[----:B0-----:R-:W-:-:S05]  /*9cf0*/  IADD3 R21, P4, R14, R3, RZ ;  /* 0x000000030e157210 */ /* 0x001fca0007f9e0ff */
[----:B------:R0:W-:Y:S02]  /*9d00*/  STL [R1+0x1200], R21 ;  /* 0x0012001501007387 */ /* 0x0001e40000100800 */
[----:B0-----:R-:W-:Y:S01]  /*9d10*/  IMAD.X R21, R5, 0x1, R4, P5 ;  /* 0x0000000105157824 */ /* 0x001fe200028e0604 */
[----:B------:R-:W-:-:S04]  /*9d20*/  IADD3 R14, P5, R14, R28, RZ ;  /* 0x0000001c0e0e7210 */ /* 0x000fc80007fbe0ff */
[----:B------:R0:W-:Y:S04]  /*9d30*/  STL [R1+0x11d4], R21 ;  /* 0x0011d41501007387 */ /* 0x0001e80000100800 */
[----:B------:R-:W-:Y:S01]  /*9d40*/  STL [R1+0x1208], R14 ;  /* 0x0012080e01007387 */ /* 0x000fe20000100800 */
[----:B0-----:R-:W-:-:S05]  /*9d50*/  IMAD.X R21, R2, 0x1, R29, P0 ;  /* 0x0000000102157824 */ /* 0x001fca00000e061d */
[----:B------:R0:W-:Y:S02]  /*9d60*/  STL [R1+0x11dc], R21 ;  /* 0x0011dc1501007387 */ /* 0x0001e40000100800 */
[----:B0-----:R-:W-:Y:S01]  /*9d70*/  IMAD.X R21, R2, 0x1, R4, P1 ;  /* 0x0000000102157824 */ /* 0x001fe200008e0604 */
[----:B----4-:R-:W-:Y:S02]  /*9d80*/  SHF.R.S32.HI R2, RZ, 0x1f, R13 ;  /* 0x0000001fff027819 */ /* 0x010fe4000001140d */
[----:B--2---:R-:W-:Y:S02]  /*9d90*/  IADD3 R14, P0, R9, R3, RZ ;  /* 0x00000003090e7210 */ /* 0x004fe40007f1e0ff */
[----:B------:R-:W-:-:S03]  /*9da0*/  SHF.R.S32.HI R5, RZ, 0x1f, R9 ;  /* 0x0000001fff057819 */ /* 0x000fc60000011409 */
[----:B------:R0:W-:Y:S04]  /*9db0*/  STL [R1+0x1210], R14 ;  /* 0x0012100e01007387 */ /* 0x0001e80000100800 */
[----:B------:R1:W-:Y:S01]  /*9dc0*/  STL [R1+0x11e4], R21 ;  /* 0x0011e41501007387 */ /* 0x0003e20000100800 */
[----:B0-----:R-:W-:Y:S01]  /*9dd0*/  IADD3 R14, P1, R9, R28, RZ ;  /* 0x0000001c090e7210 */ /* 0x001fe20007f3e0ff */
[----:B------:R-:W-:Y:S01]  /*9de0*/  IMAD.X R9, R6, 0x1, R29, P2 ;  /* 0x0000000106097824 */ /* 0x000fe200010e061d */
[----:B-1----:R-:W-:-:S03]  /*9df0*/  IADD3 R21, P2, R13, R3, RZ ;  /* 0x000000030d157210 */ /* 0x002fc60007f5e0ff */
[----:B------:R0:W-:Y:S04]  /*9e00*/  STL [R1+0x1218], R14 ;  /* 0x0012180e01007387 */ /* 0x0001e80000100800 */
[----:B------:R1:W-:Y:S01]  /*9e10*/  STL [R1+0x11ec], R9 ;  /* 0x0011ec0901007387 */ /* 0x0003e20000100800 */
[----:B0-----:R-:W-:-:S03]  /*9e20*/  IMAD.X R14, R6, 0x1, R4, P3 ;  /* 0x00000001060e7824 */ /* 0x001fc600018e0604 */
[----:B------:R-:W-:Y:S01]  /*9e30*/  STL [R1+0x1220], R21 ;  /* 0x0012201501007387 */ /* 0x000fe20000100800 */
[----:B-1----:R-:W-:Y:S01]  /*9e40*/  IADD3 R9, P3, R13, R28, RZ ;  /* 0x0000001c0d097210 */ /* 0x002fe20007f7e0ff */
[----:B------:R-:W-:Y:S02]  /*9e50*/  IMAD.X R13, R7, 0x1, R29, P4 ;  /* 0x00000001070d7824 */ /* 0x000fe400020e061d */
[----:B------:R3:W-:Y:S04]  /*9e60*/  STL [R1+0x11f4], R14 ;  /* 0x0011f40e01007387 */ /* 0x0007e80000100800 */
[----:B------:R0:W-:Y:S04]  /*9e70*/  STL [R1+0x1228], R9 ;  /* 0x0012280901007387 */ /* 0x0001e80000100800 */
[----:B------:R1:W-:Y:S01]  /*9e80*/  STL [R1+0x11fc], R13 ;  /* 0x0011fc0d01007387 */ /* 0x0003e20000100800 */
[----:B---3--:R-:W-:Y:S01]  /*9e90*/  IADD3 R14, P4, R15, R3, RZ ;  /* 0x000000030f0e7210 */ /* 0x008fe20007f9e0ff */
[----:B0-----:R-:W-:-:S04]  /*9ea0*/  IMAD.X R9, R7, 0x1, R4, P5 ;  /* 0x0000000107097824 */ /* 0x001fc800028e0604 */
[----:B------:R-:W-:Y:S01]  /*9eb0*/  STL [R1+0x1230], R14 ;  /* 0x0012300e01007387 */ /* 0x000fe20000100800 */
[----:B-1----:R-:W-:-:S03]  /*9ec0*/  IADD3 R13, P5, R15, R28, RZ ;  /* 0x0000001c0f0d7210 */ /* 0x002fc60007fbe0ff */
[----:B------:R0:W-:Y:S04]  /*9ed0*/  STL [R1+0x1204], R9 ;  /* 0x0012040901007387 */ /* 0x0001e80000100800 */
[----:B------:R1:W-:Y:S01]  /*9ee0*/  STL [R1+0x1238], R13 ;  /* 0x0012380d01007387 */ /* 0x0003e20000100800 */
[C---:B0-----:R-:W-:Y:S01]  /*9ef0*/  IMAD.X R9, R5.reuse, 0x1, R29, P0 ;  /* 0x0000000105097824 */ /* 0x041fe200000e061d */
[----:B------:R-:W-:Y:S01]  /*9f00*/  IADD3 R14, P0, R18, R3, RZ ;  /* 0x00000003120e7210 */ /* 0x000fe20007f1e0ff */
[----:B-1----:R-:W-:-:S03]  /*9f10*/  IMAD.X R13, R5, 0x1, R4, P1 ;  /* 0x00000001050d7824 */ /* 0x002fc600008e0604 */
[----:B------:R0:W-:Y:S04]  /*9f20*/  STL [R1+0x120c], R9 ;  /* 0x00120c0901007387 */ /* 0x0001e80000100800 */
[----:B------:R-:W-:Y:S04]  /*9f30*/  STL [R1+0x1240], R14 ;  /* 0x0012400e01007387 */ /* 0x000fe80000100800 */
[----:B------:R1:W-:Y:S01]  /*9f40*/  STL [R1+0x1214], R13 ;  /* 0x0012140d01007387 */ /* 0x0003e20000100800 */
[----:B0-----:R-:W-:Y:S02]  /*9f50*/  IADD3 R9, P1, R18, R28, RZ ;  /* 0x0000001c12097210 */ /* 0x001fe40007f3e0ff */
[----:B------:R-:W-:Y:S01]  /*9f60*/  SHF.R.S32.HI R6, RZ, 0x1f, R15 ;  /* 0x0000001fff067819 */ /* 0x000fe2000001140f */
[----:B-1----:R-:W-:-:S02]  /*9f70*/  IMAD.X R13, R2, 0x1, R29, P2 ;  /* 0x00000001020d7824 */ /* 0x002fc400010e061d */
[----:B------:R0:W-:Y:S01]  /*9f80*/  STL [R1+0x1248], R9 ;  /* 0x0012480901007387 */ /* 0x0001e20000100800 */
[----:B------:R-:W-:-:S03]  /*9f90*/  IADD3 R14, P2, R20, R3, RZ ;  /* 0x00000003140e7210 */ /* 0x000fc60007f5e0ff */
[----:B------:R1:W-:Y:S01]  /*9fa0*/  STL [R1+0x121c], R13 ;  /* 0x00121c0d01007387 */ /* 0x0003e20000100800 */
[----:B0-----:R-:W-:-:S03]  /*9fb0*/  IMAD.X R9, R2, 0x1, R4, P3 ;  /* 0x0000000102097824 */ /* 0x001fc600018e0604 */
[----:B------:R-:W-:Y:S01]  /*9fc0*/  STL [R1+0x1250], R14 ;  /* 0x0012500e01007387 */ /* 0x000fe20000100800 */
[----:B-1----:R-:W-:-:S03]  /*9fd0*/  IADD3 R13, P3, R20, R28, RZ ;  /* 0x0000001c140d7210 */ /* 0x002fc60007f7e0ff */
[----:B------:R0:W-:Y:S04]  /*9fe0*/  STL [R1+0x1224], R9 ;  /* 0x0012240901007387 */ /* 0x0001e80000100800 */
[----:B------:R1:W-:Y:S01]  /*9ff0*/  STL [R1+0x1258], R13 ;  /* 0x0012580d01007387 */ /* 0x0003e20000100800 */
[----:B0-----:R-:W-:Y:S01]  /*a000*/  IMAD.X R9, R6, 0x1, R29, P4 ;  /* 0x0000000106097824 */ /* 0x001fe200020e061d */
[----:B-1----:R-:W-:-:S04]  /*a010*/  IADD3 R13, P4, R23, R3, RZ ;  /* 0x00000003170d7210 */ /* 0x002fc80007f9e0ff */
[----:B------:R0:W-:Y:S04]  /*a020*/  STL [R1+0x122c], R9 ;  /* 0x00122c0901007387 */ /* 0x0001e80000100800 */
[----:B------:R1:W-:Y:S04]  /*a030*/  STL [R1+0x1260], R13 ;  /* 0x0012600d01007387 */ /* 0x0003e80000100800 */
[----:B------:R-:W2:Y:S01]  /*a040*/  LDL.LU R14, [R1+0x28] ;  /* 0x00002800010e7983 */ /* 0x000ea20000300800 */
[----:B------:R-:W-:Y:S01]  /*a050*/  IMAD.X R6, R6, 0x1, R4, P5 ;  /* 0x0000000106067824 */ /* 0x000fe200028e0604 */
[----:B0-----:R-:W-:-:S02]  /*a060*/  IADD3 R9, P5, R23, R28, RZ ;  /* 0x0000001c17097210 */ /* 0x001fc40007fbe0ff */
[----:B------:R-:W-:Y:S02]  /*a070*/  SHF.R.S32.HI R7, RZ, 0x1f, R18 ;  /* 0x0000001fff077819 */ /* 0x000fe40000011412 */
[----:B------:R-:W-:Y:S04]  /*a080*/  STL [R1+0x1234], R6 ;  /* 0x0012340601007387 */ /* 0x000fe80000100800 */
[----:B------:R0:W-:Y:S01]  /*a090*/  STL [R1+0x1268], R9 ;  /* 0x0012680901007387 */ /* 0x0001e20000100800 */
[C---:B-1----:R-:W-:Y:S01]  /*a0a0*/  IMAD.X R13, R7.reuse, 0x1, R4, P1 ;  /* 0x00000001070d7824 */ /* 0x042fe200008e0604 */
[----:B------:R-:W-:Y:S01]  /*a0b0*/  SHF.R.S32.HI R5, RZ, 0x1f, R20 ;  /* 0x0000001fff057819 */ /* 0x000fe20000011414 */
[----:B0-----:R-:W-:Y:S01]  /*a0c0*/  IMAD.X R9, R7, 0x1, R29, P0 ;  /* 0x0000000107097824 */ /* 0x001fe200000e061d */
[----:B------:R-:W-:-:S04]  /*a0d0*/  IADD3 R15, P0, R25, R3, RZ ;  /* 0x00000003190f7210 */ /* 0x000fc80007f1e0ff */
[----:B------:R0:W-:Y:S04]  /*a0e0*/  STL [R1+0x123c], R9 ;  /* 0x00123c0901007387 */ /* 0x0001e80000100800 */
[----:B------:R-:W-:Y:S01]  /*a0f0*/  STL [R1+0x1270], R15 ;  /* 0x0012700f01007387 */ /* 0x000fe20000100800 */
[----:B0-----:R-:W-:-:S03]  /*a100*/  IADD3 R9, P1, R25, R28, RZ ;  /* 0x0000001c19097210 */ /* 0x001fc60007f3e0ff */
[----:B------:R0:W-:Y:S01]  /*a110*/  STL [R1+0x1244], R13 ;  /* 0x0012440d01007387 */ /* 0x0001e20000100800 */
[----:B------:R-:W-:-:S03]  /*a120*/  SHF.R.S32.HI R2, RZ, 0x1f, R23 ;  /* 0x0000001fff027819 */ /* 0x000fc60000011417 */
[----:B------:R1:W-:Y:S01]  /*a130*/  STL [R1+0x1278], R9 ;  /* 0x0012780901007387 */ /* 0x0003e20000100800 */
[----:B0-----:R-:W-:Y:S01]  /*a140*/  IMAD.X R13, R5, 0x1, R29, P2 ;  /* 0x00000001050d7824 */ /* 0x001fe200010e061d */
        /* <DEDUP_REMOVED lines=11> */
[----:B------:R-:W-:Y:S01]  /*a200*/  SHF.R.S32.HI R5, RZ, 0x1f, R8 ;  /* 0x0000001fff057819 */ /* 0x000fe20000011408 */
[----:B0-----:R-:W-:Y:S02]  /*a210*/  IMAD.X R13, R2, 0x1, R4, P5 ;  /* 0x00000001020d7824 */ /* 0x001fe400028e0604 */
[----:B------:R-:W-:Y:S01]  /*a220*/  STL [R1+0x1290], R15 ;  /* 0x0012900f01007387 */ /* 0x000fe20000100800 */
[----:B-1----:R-:W-:Y:S01]  /*a230*/  IADD3 R9, P5, R8, R28, RZ ;  /* 0x0000001c08097210 */ /* 0x002fe20007fbe0ff */
[----:B------:R-:W-:Y:S02]  /*a240*/  IMAD.X R8, R6, 0x1, R29, P0 ;  /* 0x0000000106087824 */ /* 0x000fe400000e061d */
[----:B------:R0:W-:Y:S01]  /*a250*/  STL [R1+0x1264], R13 ;  /* 0x0012640d01007387 */ /* 0x0001e20000100800 */
[----:B------:R-:W-:-:S03]  /*a260*/  SHF.R.S32.HI R7, RZ, 0x1f, R17 ;  /* 0x0000001fff077819 */ /* 0x000fc60000011411 */
[----:B------:R1:W-:Y:S04]  /*a270*/  STL [R1+0x1298], R9 ;  /* 0x0012980901007387 */ /* 0x0003e80000100800 */
[----:B------:R3:W-:Y:S01]  /*a280*/  STL [R1+0x126c], R8 ;  /* 0x00126c0801007387 */ /* 0x0007e20000100800 */
[----:B0-----:R-:W-:Y:S01]  /*a290*/  IADD3 R13, P0, R10, R3, RZ ;  /* 0x000000030a0d7210 */ /* 0x001fe20007f1e0ff */
[----:B-1----:R-:W-:-:S04]  /*a2a0*/  IMAD.X R9, R6, 0x1, R4, P1 ;  /* 0x0000000106097824 */ /* 0x002fc800008e0604 */
[----:B------:R-:W-:Y:S01]  /*a2b0*/  STL [R1+0x12a0], R13 ;  /* 0x0012a00d01007387 */ /* 0x000fe20000100800 */
[----:B---3--:R-:W-:-:S03]  /*a2c0*/  IADD3 R8, P1, R10, R28, RZ ;  /* 0x0000001c0a087210 */ /* 0x008fc60007f3e0ff */
[----:B------:R0:W-:Y:S01]  /*a2d0*/  STL [R1+0x1274], R9 ;  /* 0x0012740901007387 */ /* 0x0001e20000100800 */
[----:B------:R-:W-:-:S03]  /*a2e0*/  SHF.R.S32.HI R2, RZ, 0x1f, R10 ;  /* 0x0000001fff027819 */ /* 0x000fc6000001140a */
[----:B------:R1:W-:Y:S01]  /*a2f0*/  STL [R1+0x12a8], R8 ;  /* 0x0012a80801007387 */ /* 0x0003e20000100800 */
[C---:B0-----:R-:W-:Y:S01]  /*a300*/  IMAD.X R9, R7.reuse, 0x1, R29, P2 ;  /* 0x0000000107097824 */ /* 0x041fe200010e061d */
[----:B------:R-:W-:Y:S01]  /*a310*/  IADD3 R10, P2, R22, R3, RZ ;  /* 0x00000003160a7210 */ /* 0x000fe20007f5e0ff */
[----:B-1----:R-:W-:-:S03]  /*a320*/  IMAD.X R8, R7, 0x1, R4, P3 ;  /* 0x0000000107087824 */ /* 0x002fc600018e0604 */
[----:B------:R0:W-:Y:S04]  /*a330*/  STL [R1+0x127c], R9 ;  /* 0x00127c0901007387 */ /* 0x0001e80000100800 */
[----:B------:R-:W-:Y:S04]  /*a340*/  STL [R1+0x12b0], R10 ;  /* 0x0012b00a01007387 */ /* 0x000fe80000100800 */
[----:B------:R1:W-:Y:S01]  /*a350*/  STL [R1+0x1284], R8 ;  /* 0x0012840801007387 */ /* 0x0003e20000100800 */
[----:B0-----:R-:W-:-:S05]  /*a360*/  IADD3 R9, P3, R22, R28, RZ ;  /* 0x0000001c16097210 */ /* 0x001fca0007f7e0ff */
[----:B------:R0:W-:Y:S01]  /*a370*/  STL [R1+0x12b8], R9 ;  /* 0x0012b80901007387 */ /* 0x0001e20000100800 */
[----:B-1----:R-:W-:Y:S01]  /*a380*/  IMAD.X R8, R5, 0x1, R29, P4 ;  /* 0x0000000105087824 */ /* 0x002fe200020e061d */
[----:B------:R-:W-:-:S04]  /*a390*/  IADD3 R10, P4, R19, R3, RZ ;  /* 0x00000003130a7210 */ /* 0x000fc80007f9e0ff */
[----:B------:R1:W-:Y:S01]  /*a3a0*/  STL [R1+0x128c], R8 ;  /* 0x00128c0801007387 */ /* 0x0003e20000100800 */
[----:B0-----:R-:W-:-:S03]  /*a3b0*/  IMAD.X R9, R5, 0x1, R4, P5 ;  /* 0x0000000105097824 */ /* 0x001fc600028e0604 */
[----:B------:R-:W-:Y:S01]  /*a3c0*/  STL [R1+0x12c0], R10 ;  /* 0x0012c00a01007387 */ /* 0x000fe20000100800 */
[----:B-1----:R-:W-:-:S03]  /*a3d0*/  IADD3 R8, P5, R19, R28, RZ ;  /* 0x0000001c13087210 */ /* 0x002fc60007fbe0ff */
[----:B------:R0:W-:Y:S01]  /*a3e0*/  STL [R1+0x1294], R9 ;  /* 0x0012940901007387 */ /* 0x0001e20000100800 */
[----:B------:R-:W-:-:S03]  /*a3f0*/  SHF.R.S32.HI R6, RZ, 0x1f, R22 ;  /* 0x0000001fff067819 */ /* 0x000fc60000011416 */
[----:B------:R1:W-:Y:S01]  /*a400*/  STL [R1+0x12c8], R8 ;  /* 0x0012c80801007387 */ /* 0x0003e20000100800 */
[C---:B0-----:R-:W-:Y:S02]  /*a410*/  IMAD.X R9, R2.reuse, 0x1, R29, P0 ;  /* 0x0000000102097824 */ /* 0x041fe400000e061d */
[----:B-1----:R-:W-:-:S03]  /*a420*/  IMAD.X R8, R2, 0x1, R4, P1 ;  /* 0x0000000102087824 */ /* 0x002fc600008e0604 */
[----:B------:R0:W-:Y:S01]  /*a430*/  STL [R1+0x129c], R9 ;  /* 0x00129c0901007387 */ /* 0x0001e20000100800 */
[----:B------:R-:W-:Y:S02]  /*a440*/  SHF.R.S32.HI R7, RZ, 0x1f, R19 ;  /* 0x0000001fff077819 */ /* 0x000fe40000011413 */
[----:B------:R-:W-:Y:S02]  /*a450*/  SHF.R.S32.HI R2, RZ, 0x1f, R26 ;  /* 0x0000001fff027819 */ /* 0x000fe4000001141a */
[C---:B--2---:R-:W-:Y:S02]  /*a460*/  IADD3 R10, P0, R14.reuse, R3, RZ ;  /* 0x000000030e0a7210 */ /* 0x044fe40007f1e0ff */
[----:B0-----:R-:W-:-:S03]  /*a470*/  IADD3 R9, P1, R14, R28, RZ ;  /* 0x0000001c0e097210 */ /* 0x001fc60007f3e0ff */
[----:B------:R-:W-:Y:S04]  /*a480*/  STL [R1+0x12d0], R10 ;  /* 0x0012d00a01007387 */ /* 0x000fe80000100800 */
[----:B------:R0:W-:Y:S04]  /*a490*/  STL [R1+0x12a4], R8 ;  /* 0x0012a40801007387 */ /* 0x0001e80000100800 */
[----:B------:R1:W-:Y:S04]  /*a4a0*/  STL [R1+0x12d8], R9 ;  /* 0x0012d80901007387 */ /* 0x0003e80000100800 */
[----:B------:R-:W2:Y:S01]  /*a4b0*/  LDL.LU R25, [R1+0x2c] ;  /* 0x00002c0001197983 */ /* 0x000ea20000300800 */
[----:B0-----:R-:W-:Y:S01]  /*a4c0*/  IMAD.X R8, R6, 0x1, R29, P2 ;  /* 0x0000000106087824 */ /* 0x001fe200010e061d */
[----:B-1----:R-:W-:-:S04]  /*a4d0*/  IADD3 R9, P2, R26, R3, RZ ;  /* 0x000000031a097210 */ /* 0x002fc80007f5e0ff */
[----:B------:R0:W-:Y:S04]  /*a4e0*/  STL [R1+0x12ac], R8 ;  /* 0x0012ac0801007387 */ /* 0x0001e80000100800 */
[----:B------:R1:W-:Y:S01]  /*a4f0*/  STL [R1+0x12e0], R9 ;  /* 0x0012e00901007387 */ /* 0x0003e20000100800 */
[----:B0-----:R-:W-:Y:S01]  /*a500*/  IMAD.X R8, R6, 0x1, R4, P3 ;  /* 0x0000000106087824 */ /* 0x001fe200018e0604 */
[----:B-1----:R-:W-:-:S04]  /*a510*/  IADD3 R9, P3, R26, R28, RZ ;  /* 0x0000001c1a097210 */ /* 0x002fc80007f7e0ff */
[----:B------:R0:W-:Y:S01]  /*a520*/  STL [R1+0x12b4], R8 ;  /* 0x0012b40801007387 */ /* 0x0001e20000100800 */
[----:B------:R-:W-:-:S03]  /*a530*/  SHF.R.S32.HI R5, RZ, 0x1f, R14 ;  /* 0x0000001fff057819 */ /* 0x000fc6000001140e */
[----:B------:R1:W-:Y:S01]  /*a540*/  STL [R1+0x12e8], R9 ;  /* 0x0012e80901007387 */ /* 0x0003e20000100800 */
[C---:B0-----:R-:W-:Y:S01]  /*a550*/  IMAD.X R8, R7.reuse, 0x1, R29, P4 ;  /* 0x0000000107087824 */ /* 0x041fe200020e061d */
[----:B------:R-:W-:Y:S01]  /*a560*/  IADD3 R10, P4, R16, R3, RZ ;  /* 0x00000003100a7210 */ /* 0x000fe20007f9e0ff */
[----:B-1----:R-:W-:-:S03]  /*a570*/  IMAD.X R9, R7, 0x1, R4, P5 ;  /* 0x0000000107097824 */ /* 0x002fc600028e0604 */
[----:B------:R0:W-:Y:S04]  /*a580*/  STL [R1+0x12bc], R8 ;  /* 0x0012bc0801007387 */ /* 0x0001e80000100800 */
[----:B------:R1:W-:Y:S01]  /*a590*/  STL [R1+0x12f0], R10 ;  /* 0x0012f00a01007387 */ /* 0x0003e20000100800 */
[----:B0-----:R-:W-:-:S03]  /*a5a0*/  IADD3 R8, P5, R16, R28, RZ ;  /* 0x0000001c10087210 */ /* 0x001fc60007fbe0ff */
[----:B------:R0:W-:Y:S01]  /*a5b0*/  STL [R1+0x12c4], R9 ;  /* 0x0012c40901007387 */ /* 0x0001e20000100800 */
[----:B-1----:R-:W-:-:S03]  /*a5c0*/  IMAD.X R10, R5, 0x1, R29, P0 ;  /* 0x00000001050a7824 */ /* 0x002fc600000e061d */
[----:B------:R1:W-:Y:S01]  /*a5d0*/  STL [R1+0x12f8], R8 ;  /* 0x0012f80801007387 */ /* 0x0003e20000100800 */
[----:B0-----:R-:W-:-:S03]  /*a5e0*/  IADD3 R9, P0, R27, R3, RZ ;  /* 0x000000031b097210 */ /* 0x001fc60007f1e0ff */
[----:B------:R0:W-:Y:S01]  /*a5f0*/  STL [R1+0x12cc], R10 ;  /* 0x0012cc0a01007387 */ /* 0x0001e20000100800 */
[----:B-1----:R-:W-:Y:S01]  /*a600*/  IMAD.X R8, R5, 0x1, R4, P1 ;  /* 0x0000000105087824 */ /* 0x002fe200008e0604 */
[----:B------:R-:W-:Y:S02]  /*a610*/  IADD3 R5, P1, R27, R28, RZ ;  /* 0x0000001c1b057210 */ /* 0x000fe40007f3e0ff */
[----:B------:R1:W-:Y:S04]  /*a620*/  STL [R1+0x1300], R9 ;  /* 0x0013000901007387 */ /* 0x0003e80000100800 */
[----:B------:R-:W3:Y:S04]  /*a630*/  LDL R23, [R1+0x584] ;  /* 0x0005840001177983 */ /* 0x000ee80000100800 */
[----:B------:R4:W-:Y:S04]  /*a640*/  STL [R1+0x12d4], R8 ;  /* 0x0012d40801007387 */ /* 0x0009e80000100800 */
[----:B------:R-:W5:Y:S04]  /*a650*/  LDL R20, [R1+0x57c] ;  /* 0x00057c0001147983 */ /* 0x000f680000100800 */
[----:B------:R-:W-:Y:S04]  /*a660*/  STL [R1+0x1308], R5 ;  /* 0x0013080501007387 */ /* 0x000fe80000100800 */
[----:B------:R-:W5:Y:S01]  /*a670*/  LDL R18, [R1+0x574] ;  /* 0x0005740001127983 */ /* 0x000f620000100800 */
[----:B0-----:R-:W-:Y:S01]  /*a680*/  IMAD.X R10, R2, 0x1, R29, P2 ;  /* 0x00000001020a7824 */ /* 0x001fe200010e061d */
[----:B-1----:R-:W-:-:S02]  /*a690*/  IADD3 R9, P2, R12, R3, RZ ;  /* 0x000000030c097210 */ /* 0x002fc40007f5e0ff */
[----:B------:R-:W5:Y:S01]  /*a6a0*/  LDL R15, [R1+0x56c] ;  /* 0x00056c00010f7983 */ /* 0x000f620000100800 */
[----:B----4-:R-:W-:Y:S01]  /*a6b0*/  IMAD.X R8, R2, 0x1, R4, P3 ;  /* 0x0000000102087824 */ /* 0x010fe200018e0604 */
[----:B------:R-:W-:Y:S02]  /*a6c0*/  IADD3 R2, P3, R12, R28, RZ ;  /* 0x0000001c0c027210 */ /* 0x000fe40007f7e0ff */
[----:B------:R-:W-:Y:S04]  /*a6d0*/  STL [R1+0x12dc], R10 ;  /* 0x0012dc0a01007387 */ /* 0x000fe80000100800 */
[----:B------:R0:W-:Y:S04]  /*a6e0*/  STL [R1+0x1310], R9 ;  /* 0x0013100901007387 */ /* 0x0001e80000100800 */
[----:B------:R-:W4:Y:S04]  /*a6f0*/  LDL R13, [R1+0x580] ;  /* 0x00058000010d7983 */ /* 0x000f280000100800 */
[----:B------:R-:W-:Y:S04]  /*a700*/  STL [R1+0x12e4], R8 ;  /* 0x0012e40801007387 */ /* 0x000fe80000100800 */
[----:B0-----:R-:W4:Y:S04]  /*a710*/  LDL R9, [R1+0x578] ;  /* 0x0005780001097983 */ /* 0x001f280000100800 */
[----:B------:R0:W-:Y:S04]  /*a720*/  STL [R1+0x1314], R2 ;  /* 0x0013140201007387 */ /* 0x0001e80000100800 */
[----:B------:R-:W4:Y:S04]  /*a730*/  LDL R21, [R1+0x570] ;  /* 0x0005700001157983 */ /* 0x000f280000100800 */
[----:B------:R-:W4:Y:S01]  /*a740*/  LDL R14, [R1+0x568] ;  /* 0x00056800010e7983 */ /* 0x000f220000100800 */
[----:B------:R-:W-:-:S02]  /*a750*/  SHF.R.S32.HI R6, RZ, 0x1f, R16 ;  /* 0x0000001fff067819 */ /* 0x000fc40000011410 */
[----:B------:R-:W-:-:S03]  /*a760*/  SHF.R.S32.HI R5, RZ, 0x1f, R12 ;  /* 0x0000001fff057819 */ /* 0x000fc6000001140c */
[C---:B------:R-:W-:Y:S01]  /*a770*/  IMAD.X R12, R6.reuse, 0x1, R29, P4 ;  /* 0x00000001060c7824 */ /* 0x040fe200020e061d */
[C---:B0-----:R-:W-:Y:S01]  /*a780*/  IADD3 R2, P4, R11.reuse, R3, RZ ;  /* 0x000000030b027210 */ /* 0x041fe20007f9e0ff */
[----:B------:R-:W-:Y:S01]  /*a790*/  IMAD.X R10, R6, 0x1, R4, P5 ;  /* 0x00000001060a7824 */ /* 0x000fe200028e0604 */
[----:B------:R-:W-:Y:S02]  /*a7a0*/  SHF.R.S32.HI R7, RZ, 0x1f, R27 ;  /* 0x0000001fff077819 */ /* 0x000fe4000001141b */
[----:B------:R-:W-:Y:S01]  /*a7b0*/  IADD3 R6, P5, R11, R28, RZ ;  /* 0x0000001c0b067210 */ /* 0x000fe20007fbe0ff */
[----:B------:R-:W-:Y:S01]  /*a7c0*/  STL [R1+0x12ec], R12 ;  /* 0x0012ec0c01007387 */ /* 0x000fe20000100800 */
[----:B------:R-:W-:-:S03]  /*a7d0*/  SHF.R.S32.HI R8, RZ, 0x1f, R11 ;  /* 0x0000001fff087819 */ /* 0x000fc6000001140b */
[----:B------:R-:W-:Y:S04]  /*a7e0*/  STL [R1+0x1318], R2 ;  /* 0x0013180201007387 */ /* 0x000fe80000100800 */
[----:B------:R0:W-:Y:S04]  /*a7f0*/  STL [R1+0x12f4], R10 ;  /* 0x0012f40a01007387 */ /* 0x0001e80000100800 */
[----:B------:R1:W-:Y:S01]  /*a800*/  STL [R1+0x131c], R6 ;  /* 0x00131c0601007387 */ /* 0x0003e20000100800 */
[C---:B0-----:R-:W-:Y:S02]  /*a810*/  IMAD.X R10, R7.reuse, 0x1, R29, P0 ;  /* 0x00000001070a7824 */ /* 0x041fe400000e061d */
[----:B-1----:R-:W-:-:S03]  /*a820*/  IMAD.X R6, R7, 0x1, R4, P1 ;  /* 0x0000000107067824 */ /* 0x002fc600008e0604 */
[----:B------:R0:W-:Y:S01]  /*a830*/  STL [R1+0x12fc], R10 ;  /* 0x0012fc0a01007387 */ /* 0x0001e20000100800 */
[C---:B------:R-:W-:Y:S02]  /*a840*/  IMAD.X R7, R5.reuse, 0x1, R29, P2 ;  /* 0x0000000105077824 */ /* 0x040fe400010e061d */
[----:B------:R-:W-:Y:S01]  /*a850*/  IMAD.X R5, R5, 0x1, R4, P3 ;  /* 0x0000000105057824 */ /* 0x000fe200018e0604 */
[----:B------:R-:W-:Y:S01]  /*a860*/  USHF.R.S32.HI UR35, URZ, 0x1f, UR10 ;  /* 0x0000001f3f237899 */ /* 0x000fe2000801140a */
[C---:B--2---:R-:W-:Y:S02]  /*a870*/  IADD3 R11, P0, R25.reuse, R3, RZ ;  /* 0x00000003190b7210 */ /* 0x044fe40007f1e0ff */
[----:B0-----:R-:W-:-:S03]  /*a880*/  IADD3 R10, P1, R25, R28, RZ ;  /* 0x0000001c190a7210 */ /* 0x001fc60007f3e0ff */
[----:B------:R-:W-:Y:S04]  /*a890*/  STL [R1+0x1320], R11 ;  /* 0x0013200b01007387 */ /* 0x000fe80000100800 */
[----:B------:R0:W-:Y:S01]  /*a8a0*/  STL [R1+0x1304], R6 ;  /* 0x0013040601007387 */ /* 0x0001e20000100800 */
[----:B------:R-:W-:-:S03]  /*a8b0*/  SHF.R.S32.HI R2, RZ, 0x1f, R25 ;  /* 0x0000001fff027819 */ /* 0x000fc60000011419 */
[----:B------:R1:W-:Y:S01]  /*a8c0*/  STL [R1+0x1324], R10 ;  /* 0x0013240a01007387 */ /* 0x0003e20000100800 */
[C---:B0-----:R-:W-:Y:S02]  /*a8d0*/  IADD3 R6, P2, R24.reuse, R3, RZ ;  /* 0x0000000318067210 */ /* 0x041fe40007f5e0ff */
[----:B------:R-:W-:Y:S01]  /*a8e0*/  IADD3 R3, P3, R24, R28, RZ ;  /* 0x0000001c18037210 */ /* 0x000fe20007f7e0ff */
[----:B------:R-:W-:Y:S01]  /*a8f0*/  STL [R1+0x130c], R7 ;  /* 0x00130c0701007387 */ /* 0x000fe20000100800 */
[----:B-1----:R-:W0:Y:S03]  /*a900*/  LDC R10, c[0x0][0x230] ;  /* 0x00008c00ff0a7b82 */ /* 0x002e260000000800 */
[----:B------:R1:W-:Y:S04]  /*a910*/  STL [R1+0x1148], R6 ;  /* 0x0011480601007387 */ /* 0x0003e80000100800 */
[----:B------:R2:W-:Y:S04]  /*a920*/  STL [R1+0x1144], R5 ;  /* 0x0011440501007387 */ /* 0x0005e80000100800 */
[----:B------:R2:W-:Y:S01]  /*a930*/  STL [R1+0x1130], R3 ;  /* 0x0011300301007387 */ /* 0x0005e20000100800 */
[----:B-1----:R-:W-:-:S02]  /*a940*/  IMAD.X R6, R8, 0x1, R29, P4 ;  /* 0x0000000108067824 */ /* 0x002fc400020e061d */
[C---:B--2---:R-:W-:Y:S02]  /*a950*/  IMAD.X R5, R2.reuse, 0x1, R29, P0 ;  /* 0x0000000102057824 */ /* 0x044fe400000e061d */
[--C-:B------:R-:W-:Y:S02]  /*a960*/  IMAD.X R2, R2, 0x1, R4.reuse, P1 ;  /* 0x0000000102027824 */ /* 0x100fe400008e0604 */
[----:B------:R-:W-:Y:S01]  /*a970*/  IMAD.X R3, R8, 0x1, R4, P5 ;  /* 0x0000000108037824 */ /* 0x000fe200028e0604 */
[----:B------:R-:W-:Y:S04]  /*a980*/  STL [R1+0x1120], R6 ;  /* 0x0011200601007387 */ /* 0x000fe80000100800 */
[----:B------:R3:W-:Y:S01]  /*a990*/  STL [R1+0x1124], R3 ;  /* 0x0011240301007387 */ /* 0x0007e20000100800 */
[----:B------:R-:W-:-:S03]  /*a9a0*/  SHF.R.S32.HI R24, RZ, 0x1f, R24 ;  /* 0x0000001fff187819 */ /* 0x000fc60000011418 */
[----:B------:R5:W-:Y:S04]  /*a9b0*/  STL [R1+0x1128], R5 ;  /* 0x0011280501007387 */ /* 0x000be80000100800 */
[----:B------:R1:W-:Y:S01]  /*a9c0*/  STL [R1+0x112c], R2 ;  /* 0x00112c0201007387 */ /* 0x0003e20000100800 */
[----:B---3--:R-:W-:Y:S02]  /*a9d0*/  IADD3 R3, P0, R23, UR10, RZ ;  /* 0x0000000a17037c10 */ /* 0x008fe4000ff1e0ff */
[----:B-----5:R-:W-:-:S03]  /*a9e0*/  IADD3 R5, P1, R20, UR10, RZ ;  /* 0x0000000a14057c10 */ /* 0x020fc6000ff3e0ff */
[----:B------:R2:W-:Y:S01]  /*a9f0*/  STL [R1+0x1134], R3 ;  /* 0x0011340301007387 */ /* 0x0005e20000100800 */
[----:B-1----:R-:W-:-:S03]  /*aa00*/  IADD3 R2, P4, R18, UR10, RZ ;  /* 0x0000000a12027c10 */ /* 0x002fc6000ff9e0ff */
[----:B------:R-:W-:Y:S01]  /*aa10*/  STL [R1+0x1138], R5 ;  /* 0x0011380501007387 */ /* 0x000fe20000100800 */
[----:B--2---:R-:W-:-:S03]  /*aa20*/  IADD3 R3, P5, R15, UR10, RZ ;  /* 0x0000000a0f037c10 */ /* 0x004fc6000ffbe0ff */
[----:B------:R1:W-:Y:S01]  /*aa30*/  STL [R1+0x113c], R2 ;  /* 0x00113c0201007387 */ /* 0x0003e20000100800 */
[----:B0-----:R-:W-:Y:S01]  /*aa40*/  VIADD R10, R10, 0x7f ;  /* 0x0000007f0a0a7836 */ /* 0x001fe20000000000 */
[----:B------:R-:W-:Y:S02]  /*aa50*/  ULDC UR10, c[0x0][0x238] ;  /* 0x00008e00000a7ab9 */ /* 0x000fe40000000800 */
[----:B------:R0:W-:Y:S01]  /*aa60*/  STL [R1+0x1140], R3 ;  /* 0x0011400301007387 */ /* 0x0001e20000100800 */
[C---:B-1----:R-:W-:Y:S02]  /*aa70*/  IMAD.X R2, R24.reuse, 0x1, R29, P2 ;  /* 0x0000000118027824 */ /* 0x042fe400010e061d */
[----:B0-----:R-:W-:-:S03]  /*aa80*/  IMAD.X R3, R24, 0x1, R4, P3 ;  /* 0x0000000118037824 */ /* 0x001fc600018e0604 */
[----:B------:R0:W-:Y:S04]  /*aa90*/  STL [R1+0x111c], R2 ;  /* 0x00111c0201007387 */ /* 0x0001e80000100800 */
[----:B------:R1:W-:Y:S01]  /*aaa0*/  STL [R1+0xaa8], R3 ;  /* 0x000aa80301007387 */ /* 0x0003e20000100800 */
[----:B----4-:R-:W-:Y:S02]  /*aab0*/  IADD3.X R4, R9, UR35, RZ, P1, !PT ;  /* 0x0000002309047c10 */ /* 0x010fe40008ffe4ff */
[----:B0-----:R-:W-:Y:S02]  /*aac0*/  IADD3.X R2, R13, UR35, RZ, P0, !PT ;  /* 0x000000230d027c10 */ /* 0x001fe400087fe4ff */
[----:B-1----:R-:W-:-:S03]  /*aad0*/  IADD3.X R3, R21, UR35, RZ, P4, !PT ;  /* 0x0000002315037c10 */ /* 0x002fc6000a7fe4ff */
[----:B------:R0:W-:Y:S04]  /*aae0*/  STL [R1+0xaac], R2 ;  /* 0x000aac0201007387 */ /* 0x0001e80000100800 */
[----:B------:R1:W-:Y:S01]  /*aaf0*/  STL [R1+0xab0], R4 ;  /* 0x000ab00401007387 */ /* 0x0003e20000100800 */
[----:B0-----:R-:W-:-:S03]  /*ab00*/  IADD3.X R2, R14, UR35, RZ, P5, !PT ;  /* 0x000000230e027c10 */ /* 0x001fc6000affe4ff */
[----:B------:R0:W-:Y:S01]  /*ab10*/  STL [R1+0xab4], R3 ;  /* 0x000ab40301007387 */ /* 0x0001e20000100800 */
[----:B------:R-:W-:Y:S02]  /*ab20*/  USHF.R.S32.HI UR35, URZ, 0x1f, UR8 ;  /* 0x0000001f3f237899 */ /* 0x000fe40008011408 */
[----:B-1----:R-:W-:Y:S01]  /*ab30*/  IADD3 R4, P1, R20, UR8, RZ ;  /* 0x0000000814047c10 */ /* 0x002fe2000ff3e0ff */
[----:B------:R1:W-:Y:S01]  /*ab40*/  STL [R1+0xab8], R2 ;  /* 0x000ab80201007387 */ /* 0x0003e20000100800 */
[----:B0-----:R-:W-:Y:S02]  /*ab50*/  IADD3 R3, P0, R23, UR8, RZ ;  /* 0x0000000817037c10 */ /* 0x001fe4000ff1e0ff */
[----:B-1----:R-:W-:-:S03]  /*ab60*/  IADD3 R2, P2, R18, UR8, RZ ;  /* 0x0000000812027c10 */ /* 0x002fc6000ff5e0ff */
[----:B------:R0:W-:Y:S04]  /*ab70*/  STL [R1+0xac0], R3 ;  /* 0x000ac00301007387 */ /* 0x0001e80000100800 */
[----:B------:R1:W-:Y:S04]  /*ab80*/  STL [R1+0xac8], R4 ;  /* 0x000ac80401007387 */ /* 0x0003e80000100800 */
[----:B------:R2:W-:Y:S01]  /*ab90*/  STL [R1+0xad0], R2 ;  /* 0x000ad00201007387 */ /* 0x0005e20000100800 */
[----:B0-----:R-:W-:Y:S01]  /*aba0*/  IADD3 R3, P3, R15, UR8, RZ ;  /* 0x000000080f037c10 */ /* 0x001fe2000ff7e0ff */
[----:B------:R-:W-:Y:S01]  /*abb0*/  ULDC UR8, c[0x0][0x238] ;  /* 0x00008e0000087ab9 */ /* 0x000fe20000000800 */
[----:B-1----:R-:W-:-:S02]  /*abc0*/  IADD3.X R4, R9, UR35, RZ, P1, !PT ;  /* 0x0000002309047c10 */ /* 0x002fc40008ffe4ff */
[----:B--2---:R-:W-:Y:S01]  /*abd0*/  IADD3.X R2, R13, UR35, RZ, P0, !PT ;  /* 0x000000230d027c10 */ /* 0x004fe200087fe4ff */
[----:B------:R0:W-:Y:S04]  /*abe0*/  STL [R1+0xad8], R3 ;  /* 0x000ad80301007387 */ /* 0x0001e80000100800 */
[----:B------:R1:W-:Y:S01]  /*abf0*/  STL [R1+0xabc], R2 ;  /* 0x000abc0201007387 */ /* 0x0003e20000100800 */
[----:B0-----:R-:W-:-:S03]  /*ac00*/  IADD3.X R3, R21, UR35, RZ, P2, !PT ;  /* 0x0000002315037c10 */ /* 0x001fc600097fe4ff */
[----:B------:R-:W-:Y:S01]  /*ac10*/  STL [R1+0xac4], R4 ;  /* 0x000ac40401007387 */ /* 0x000fe20000100800 */
[----:B-1----:R-:W-:-:S03]  /*ac20*/  IADD3.X R2, R14, UR35, RZ, P3, !PT ;  /* 0x000000230e027c10 */ /* 0x002fc60009ffe4ff */
[----:B------:R-:W-:Y:S01]  /*ac30*/  STL [R1+0xacc], R3 ;  /* 0x000acc0301007387 */ /* 0x000fe20000100800 */
[----:B------:R-:W-:Y:S01]  /*ac40*/  SHF.R.S32.HI R17, RZ, 0x1f, R10 ;  /* 0x0000001fff117819 */ /* 0x000fe2000001140a */
[----:B------:R-:W-:Y:S02]  /*ac50*/  USHF.R.S32.HI UR14, URZ, 0x1f, UR14 ;  /* 0x0000001f3f0e7899 */ /* 0x000fe4000801140e */
[----:B------:R0:W-:Y:S01]  /*ac60*/  STL [R1+0xad4], R2 ;  /* 0x000ad40201007387 */ /* 0x0001e20000100800 */
[----:B------:R-:W-:-:S03]  /*ac70*/  ULDC UR35, c[0x0][0x238] ;  /* 0x00008e0000237ab9 */ /* 0x000fc60000000800 */
        /* <DEDUP_REMOVED lines=117> */
[----:B------:R-:W-:Y:S01]  /*b3d0*/  STL [R1+0x3a0], RZ ;  /* 0x0003a0ff01007387 */ /* 0x000fe20000100800 */
[----:B0-----:R-:W-:-:S03]  /*b3e0*/  IADD3 R2, P0, R23, UR5, RZ ;  /* 0x0000000517027c10 */ /* 0x001fc6000ff1e0ff */
[----:B------:R-:W-:Y:S04]  /*b3f0*/  STL [R1+0x3a4], RZ ;  /* 0x0003a4ff01007387 */ /* 0x000fe80000100800 */
[----:B------:R-:W-:Y:S04]  /*b400*/  STL [R1+0x3a8], RZ ;  /* 0x0003a8ff01007387 */ /* 0x000fe80000100800 */
[----:B------:R-:W-:Y:S04]  /*b410*/  STL [R1+0x3ac], RZ ;  /* 0x0003acff01007387 */ /* 0x000fe80000100800 */
[----:B------:R-:W-:Y:S04]  /*b420*/  STL [R1+0x360], RZ ;  /* 0x000360ff01007387 */ /* 0x000fe80000100800 */
[----:B------:R-:W-:Y:S01]  /*b430*/  STL [R1+0x364], RZ ;  /* 0x000364ff01007387 */ /* 0x000fe20000100800 */
[----:B------:R-:W-:-:S03]  /*b440*/  IADD3 R4, P1, R20, UR5, RZ ;  /* 0x0000000514047c10 */ /* 0x000fc6000ff3e0ff */
[----:B------:R-:W-:Y:S01]  /*b450*/  STL [R1+0x368], RZ ;  /* 0x000368ff01007387 */ /* 0x000fe20000100800 */
[----:B------:R-:W-:-:S03]  /*b460*/  IADD3 R3, P2, R18, UR5, RZ ;  /* 0x0000000512037c10 */ /* 0x000fc6000ff5e0ff */
[----:B------:R-:W-:Y:S04]  /*b470*/  STL [R1+0x36c], RZ ;  /* 0x00036cff01007387 */ /* 0x000fe80000100800 */
[----:B------:R-:W-:Y:S04]  /*b480*/  STL [R1+0x140], RZ ;  /* 0x000140ff01007387 */ /* 0x000fe80000100800 */
[----:B------:R0:W-:Y:S04]  /*b490*/  STL [R1+0xae0], R2 ;  /* 0x000ae00201007387 */ /* 0x0001e80000100800 */
[----:B------:R1:W-:Y:S01]  /*b4a0*/  STL [R1+0xae8], R4 ;  /* 0x000ae80401007387 */ /* 0x0003e20000100800 */
[----:B0-----:R-:W-:Y:S01]  /*b4b0*/  IADD3 R2, P3, R15, UR5, RZ ;  /* 0x000000050f027c10 */ /* 0x001fe2000ff7e0ff */
[----:B------:R-:W-:-:S02]  /*b4c0*/  USHF.R.S32.HI UR5, URZ, 0x1f, UR5 ;  /* 0x0000001f3f057899 */ /* 0x000fc40008011405 */
[----:B------:R0:W-:Y:S04]  /*b4d0*/  STL [R1+0xaf0], R3 ;  /* 0x000af00301007387 */ /* 0x0001e80000100800 */
[----:B------:R2:W-:Y:S01]  /*b4e0*/  STL [R1+0xaf8], R2 ;  /* 0x000af80201007387 */ /* 0x0005e20000100800 */
[----:B-1----:R-:W-:-:S03]  /*b4f0*/  IADD3.X R4, R9, UR5, RZ, P1, !PT ;  /* 0x0000000509047c10 */ /* 0x002fc60008ffe4ff */
[----:B------:R-:W-:Y:S01]  /*b500*/  STL [R1+0x144], RZ ;  /* 0x000144ff01007387 */ /* 0x000fe20000100800 */
[----:B0-----:R-:W-:Y:S02]  /*b510*/  IADD3.X R3, R21, UR5, RZ, P2, !PT ;  /* 0x0000000515037c10 */ /* 0x001fe400097fe4ff */
[----:B--2---:R-:W-:Y:S01]  /*b520*/  IADD3.X R2, R13, UR5, RZ, P0, !PT ;  /* 0x000000050d027c10 */ /* 0x004fe200087fe4ff */
[----:B------:R-:W-:Y:S04]  /*b530*/  STL [R1+0x148], RZ ;  /* 0x000148ff01007387 */ /* 0x000fe80000100800 */
[----:B------:R-:W-:Y:S04]  /*b540*/  STL [R1+0x14c], RZ ;  /* 0x00014cff01007387 */ /* 0x000fe80000100800 */
        /* <DEDUP_REMOVED lines=13> */
[----:B0-----:R-:W-:-:S03]  /*b620*/  IADD3.X R4, R9, UR5, RZ, P1, !PT ;  /* 0x0000000509047c10 */ /* 0x001fc60008ffe4ff */
        /* <DEDUP_REMOVED lines=329> */
[----:B0-----:R-:W-:Y:S02]  /*cac0*/  IADD3.X R2, R14, UR49, RZ, P3, !PT ;  /* 0x000000310e027c10 */ /* 0x001fe40009ffe4ff */
[----:B-1----:R-:W-:-:S02]  /*cad0*/  IADD3 R4, P1, R20, UR31, RZ ;  /* 0x0000001f14047c10 */ /* 0x002fc4000ff3e0ff */
[----:B--2---:R-:W-:Y:S01]  /*cae0*/  IADD3 R3, P0, R23, UR31, RZ ;  /* 0x0000001f17037c10 */ /* 0x004fe2000ff1e0ff */
[----:B------:R0:W-:Y:S04]  /*caf0*/  STL [R1+0xd74], R2 ;  /* 0x000d740201007387 */ /* 0x0001e80000100800 */
[----:B------:R1:W-:Y:S01]  /*cb00*/  STL [R1+0xd80], R3 ;  /* 0x000d800301007387 */ /* 0x0003e20000100800 */
[----:B0-----:R-:W-:-:S03]  /*cb10*/  IADD3 R2, P2, R18, UR31, RZ ;  /* 0x0000001f12027c10 */ /* 0x001fc6000ff5e0ff */
[----:B------:R-:W-:Y:S01]  /*cb20*/  STL [R1+0xd88], R4 ;  /* 0x000d880401007387 */ /* 0x000fe20000100800 */
[----:B-1----:R-:W-:-:S03]  /*cb30*/  IADD3 R3, P3, R15, UR31, RZ ;  /* 0x0000001f0f037c10 */ /* 0x002fc6000ff7e0ff */
[----:B------:R0:W-:Y:S04]  /*cb40*/  STL [R1+0xd90], R2 ;  /* 0x000d900201007387 */ /* 0x0001e80000100800 */
[----:B------:R1:W-:Y:S04]  /*cb50*/  STL [R1+0xd98], R3 ;  /* 0x000d980301007387 */ /* 0x0003e80000100800 */
[----:B------:R-:W2:Y:S01]  /*cb60*/  LDL R25, [R1+0x9c0] ;  /* 0x0009c00001197983 */ /* 0x000ea20000100800 */
[----:B------:R-:W-:-:S06]  /*cb70*/  USHF.R.S32.HI UR53, URZ, 0x1f, UR31 ;  /* 0x0000001f3f357899 */ /* 0x000fcc000801141f */
[----:B0-----:R-:W-:Y:S02]  /*cb80*/  IADD3.X R2, R13, UR53, RZ, P0, !PT ;  /* 0x000000350d027c10 */ /* 0x001fe400087fe4ff */
[----:B------:R-:W-:Y:S02]  /*cb90*/  IADD3.X R4, R9, UR53, RZ, P1, !PT ;  /* 0x0000003509047c10 */ /* 0x000fe40008ffe4ff */
[----:B-1----:R-:W-:Y:S01]  /*cba0*/  IADD3.X R3, R21, UR53, RZ, P2, !PT ;  /* 0x0000003515037c10 */ /* 0x002fe200097fe4ff */
        /* <DEDUP_REMOVED lines=12> */
[----:B0-----:R-:W-:Y:S02]  /*cc70*/  IADD3 R3, P3, R15, UR27, RZ ;  /* 0x0000001b0f037c10 */ /* 0x001fe4000ff7e0ff */
[----:B-1----:R-:W-:-:S03]  /*cc80*/  IADD3.X R4, R9, UR41, RZ, P1, !PT ;  /* 0x0000002909047c10 */ /* 0x002fc60008ffe4ff */
[----:B------:R0:W-:Y:S01]  /*cc90*/  STL [R1+0xdb8], R3 ;  /* 0x000db80301007387 */ /* 0x0001e20000100800 */
[----:B---3--:R-:W-:-:S05]  /*cca0*/  IADD3.X R2, R13, UR41, RZ, P0, !PT ;  /* 0x000000290d027c10 */ /* 0x008fca00087fe4ff */
[----:B------:R1:W-:Y:S01]  /*ccb0*/  STL [R1+0xd9c], R2 ;  /* 0x000d9c0201007387 */ /* 0x0003e20000100800 */
[----:B0-----:R-:W-:-:S03]  /*ccc0*/  IADD3.X R3, R21, UR41, RZ, P2, !PT ;  /* 0x0000002915037c10 */ /* 0x001fc600097fe4ff */
[----:B------:R0:W-:Y:S01]  /*ccd0*/  STL [R1+0xda4], R4 ;  /* 0x000da40401007387 */ /* 0x0001e20000100800 */
[----:B-1----:R-:W-:-:S03]  /*cce0*/  IADD3.X R2, R14, UR41, RZ, P3, !PT ;  /* 0x000000290e027c10 */ /* 0x002fc60009ffe4ff */
[----:B------:R1:W-:Y:S01]  /*ccf0*/  STL [R1+0xdac], R3 ;  /* 0x000dac0301007387 */ /* 0x0003e20000100800 */
[----:B------:R-:W-:Y:S02]  /*cd00*/  USHF.R.S32.HI UR16, URZ, 0x1f, UR23 ;  /* 0x0000001f3f107899 */ /* 0x000fe40008011417 */
[----:B0-----:R-:W-:Y:S01]  /*cd10*/  IADD3 R4, P1, R20, UR23, RZ ;  /* 0x0000001714047c10 */ /* 0x001fe2000ff3e0ff */
[----:B------:R0:W-:Y:S01]  /*cd20*/  STL [R1+0xdb4], R2 ;  /* 0x000db40201007387 */ /* 0x0001e20000100800 */
[----:B-1----:R-:W-:Y:S02]  /*cd30*/  IADD3 R3, P0, R23, UR23, RZ ;  /* 0x0000001717037c10 */ /* 0x002fe4000ff1e0ff */
[----:B0-----:R-:W-:-:S03]  /*cd40*/  IADD3 R2, P2, R18, UR23, RZ ;  /* 0x0000001712027c10 */ /* 0x001fc6000ff5e0ff */
[----:B------:R0:W-:Y:S04]  /*cd50*/  STL [R1+0xdc0], R3 ;  /* 0x000dc00301007387 */ /* 0x0001e80000100800 */
[----:B------:R1:W-:Y:S04]  /*cd60*/  STL [R1+0xdc8], R4 ;  /* 0x000dc80401007387 */ /* 0x0003e80000100800 */
[----:B------:R3:W-:Y:S01]  /*cd70*/  STL [R1+0xdd0], R2 ;  /* 0x000dd00201007387 */ /* 0x0007e20000100800 */
[----:B0-----:R-:W-:Y:S02]  /*cd80*/  IADD3 R3, P3, R15, UR23, RZ ;  /* 0x000000170f037c10 */ /* 0x001fe4000ff7e0ff */
[----:B-1----:R-:W-:-:S02]  /*cd90*/  IADD3.X R4, R9, UR16, RZ, P1, !PT ;  /* 0x0000001009047c10 */ /* 0x002fc40008ffe4ff */
[----:B---3--:R-:W-:Y:S01]  /*cda0*/  IADD3.X R2, R13, UR16, RZ, P0, !PT ;  /* 0x000000100d027c10 */ /* 0x008fe200087fe4ff */
[----:B------:R0:W-:Y:S04]  /*cdb0*/  STL [R1+0xdd8], R3 ;  /* 0x000dd80301007387 */ /* 0x0001e80000100800 */
[----:B------:R1:W-:Y:S01]  /*cdc0*/  STL [R1+0xdbc], R2 ;  /* 0x000dbc0201007387 */ /* 0x0003e20000100800 */
[----:B0-----:R-:W-:-:S03]  /*cdd0*/  IADD3.X R3, R21, UR16, RZ, P2, !PT ;  /* 0x0000001015037c10 */ /* 0x001fc600097fe4ff */
[----:B------:R-:W-:Y:S01]  /*cde0*/  STL [R1+0xdc4], R4 ;  /* 0x000dc40401007387 */ /* 0x000fe20000100800 */
[----:B-1----:R-:W-:-:S03]  /*cdf0*/  IADD3.X R2, R14, UR16, RZ, P3, !PT ;  /* 0x000000100e027c10 */ /* 0x002fc60009ffe4ff */
[----:B------:R0:W-:Y:S04]  /*ce00*/  STL [R1+0xdcc], R3 ;  /* 0x000dcc0301007387 */ /* 0x0001e80000100800 */
[----:B------:R1:W-:Y:S01]  /*ce10*/  STL [R1+0xdd4], R2 ;  /* 0x000dd40201007387 */ /* 0x0003e20000100800 */
[----:B0-----:R-:W-:Y:S02]  /*ce20*/  IADD3 R3, P5, R23, UR19, RZ ;  /* 0x0000001317037c10 */ /* 0x001fe4000ffbe0ff */
[----:B-1----:R-:W-:-:S03]  /*ce30*/  IADD3 R2, P4, R20, UR19, RZ ;  /* 0x0000001314027c10 */ /* 0x002fc6000ff9e0ff */
[----:B------:R0:W-:Y:S04]  /*ce40*/  STL [R1+0xde0], R3 ;  /* 0x000de00301007387 */ /* 0x0001e80000100800 */
[----:B------:R1:W-:Y:S01]  /*ce50*/  STL [R1+0xde8], R2 ;  /* 0x000de80201007387 */ /* 0x0003e20000100800 */
[----:B0-----:R-:W-:Y:S02]  /*ce60*/  IADD3 R3, P3, R18, UR19, RZ ;  /* 0x0000001312037c10 */ /* 0x001fe4000ff7e0ff */
[----:B-1----:R-:W-:-:S03]  /*ce70*/  IADD3 R2, P2, R15, UR19, RZ ;  /* 0x000000130f027c10 */ /* 0x002fc6000ff5e0ff */
[----:B------:R-:W-:Y:S01]  /*ce80*/  STL [R1+0xdf0], R3 ;  /* 0x000df00301007387 */ /* 0x000fe20000100800 */
[----:B------:R-:W-:-:S03]  /*ce90*/  LEA.HI R17, R17, R10, RZ, 0x7 ;  /* 0x0000000a11117211 */ /* 0x000fc600078f38ff */
[----:B------:R0:W-:Y:S01]  /*cea0*/  STL [R1+0xdf8], R2 ;  /* 0x000df80201007387 */ /* 0x0001e20000100800 */
[----:B------:R-:W-:Y:S02]  /*ceb0*/  SHF.R.S32.HI R4, RZ, 0x7, R17 ;  /* 0x00000007ff047819 */ /* 0x000fe40000011411 */
[C---:B------:R-:W-:Y:S02]  /*cec0*/  LOP3.LUT R4, R0.reuse, 0x20, RZ, 0x3c, !PT ;  /* 0x0000002000047812 */ /* 0x040fe400078e3cff */
[C---:B------:R-:W-:Y:S02]  /*ced0*/  LOP3.LUT R4, R0.reuse, 0x250, RZ, 0x3c, !PT ;  /* 0x0000025000047812 */ /* 0x040fe400078e3cff */
[C---:B0-----:R-:W-:Y:S02]  /*cee0*/  LOP3.LUT R2, R0.reuse, 0x210, RZ, 0x3c, !PT ;  /* 0x0000021000027812 */ /* 0x041fe400078e3cff */
[----:B------:R-:W-:Y:S01]  /*cef0*/  LOP3.LUT R2, R0, 0x40, RZ, 0x3c, !PT ;  /* 0x0000004000027812 */ /* 0x000fe200078e3cff */
[----:B------:R-:W-:-:S02]  /*cf00*/  USHF.R.S32.HI UR29, URZ, 0x1f, UR19 ;  /* 0x0000001f3f1d7899 */ /* 0x000fc40008011413 */
[----:B------:R-:W-:Y:S02]  /*cf10*/  USHF.R.S32.HI UR37, URZ, 0x1f, UR15 ;  /* 0x0000001f3f257899 */ /* 0x000fe4000801140f */
[----:B------:R-:W-:Y:S02]  /*cf20*/  USHF.R.S32.HI UR21, URZ, 0x1f, UR9 ;  /* 0x0000001f3f157899 */ /* 0x000fe40008011409 */
[----:B------:R-:W-:Y:S02]  /*cf30*/  USHF.R.S32.HI UR61, URZ, 0x1f, UR7 ;  /* 0x0000001f3f3d7899 */ /* 0x000fe40008011407 */
[----:B------:R-:W-:Y:S02]  /*cf40*/  USHF.R.S32.HI UR13, URZ, 0x1f, UR60 ;  /* 0x0000001f3f0d7899 */ /* 0x000fe4000801143c */
[----:B------:R-:W-:Y:S02]  /*cf50*/  USHF.R.S32.HI UR17, URZ, 0x1f, UR58 ;  /* 0x0000001f3f117899 */ /* 0x000fe4000801143a */
[----:B------:R-:W-:Y:S01]  /*cf60*/  USHF.R.S32.HI UR59, URZ, 0x1f, UR56 ;  /* 0x0000001f3f3b7899 */ /* 0x000fe20008011438 */
[----:B--2---:R-:W-:-:S05]  /*cf70*/  LOP3.LUT R3, R25, 0x40, RZ, 0x3c, !PT ;  /* 0x0000004019037812 */ /* 0x004fca00078e3cff */
[----:B------:R0:W-:Y:S04]  /*cf80*/  STL [R1+0x1d7c], R3 ;  /* 0x001d7c0301007387 */ /* 0x0001e80000100800 */
[----:B------:R1:W-:Y:S01]  /*cf90*/  STL [R1+0x1d58], R2 ;  /* 0x001d580201007387 */ /* 0x0003e20000100800 */
[C---:B0-----:R-:W-:Y:S02]  /*cfa0*/  LOP3.LUT R3, R0.reuse, 0x230, RZ, 0x3c, !PT ;  /* 0x0000023000037812 */ /* 0x041fe400078e3cff */
[C---:B------:R-:W-:Y:S02]  /*cfb0*/  LOP3.LUT R3, R0.reuse, 0x60, RZ, 0x3c, !PT ;  /* 0x0000006000037812 */ /* 0x040fe400078e3cff */
[----:B-1----:R-:W-:Y:S01]  /*cfc0*/  LOP3.LUT R2, R0, 0x270, RZ, 0x3c, !PT ;  /* 0x0000027000027812 */ /* 0x002fe200078e3cff */
[----:B------:R0:W-:Y:S04]  /*cfd0*/  STL [R1+0x1d54], R4 ;  /* 0x001d540401007387 */ /* 0x0001e80000100800 */
[----:B------:R1:W-:Y:S04]  /*cfe0*/  STL [R1+0x1d50], R3 ;  /* 0x001d500301007387 */ /* 0x0003e80000100800 */
[----:B------:R2:W-:Y:S01]  /*cff0*/  STL [R1+0x1d4c], R2 ;  /* 0x001d4c0201007387 */ /* 0x0005e20000100800 */
[----:B0-----:R-:W-:-:S02]  /*d000*/  IADD3 R4, P1, R23, UR15, RZ ;  /* 0x0000000f17047c10 */ /* 0x001fc4000ff3e0ff */
[----:B-1----:R-:W-:-:S03]  /*d010*/  IADD3 R3, P0, R20, UR15, RZ ;  /* 0x0000000f14037c10 */ /* 0x002fc6000ff1e0ff */
[----:B------:R0:W-:Y:S01]  /*d020*/  STL [R1+0xe00], R4 ;  /* 0x000e000401007387 */ /* 0x0001e20000100800 */
[----:B--2---:R-:W-:-:S03]  /*d030*/  IADD3 R2, P6, R18, UR15, RZ ;  /* 0x0000000f12027c10 */ /* 0x004fc6000ffde0ff */
[----:B------:R1:W-:Y:S04]  /*d040*/  STL [R1+0xe08], R3 ;  /* 0x000e080301007387 */ /* 0x0003e80000100800 */
[----:B------:R2:W-:Y:S01]  /*d050*/  STL [R1+0xe10], R2 ;  /* 0x000e100201007387 */ /* 0x0005e20000100800 */
[----:B0-----:R-:W-:Y:S02]  /*d060*/  IADD3.X R4, R13, UR29, RZ, P5, !PT ;  /* 0x0000001d0d047c10 */ /* 0x001fe4000affe4ff */
[----:B-1----:R-:W-:-:S03]  /*d070*/  IADD3 R3, P5, R15, UR15, RZ ;  /* 0x0000000f0f037c10 */ /* 0x002fc6000ffbe0ff */
[----:B------:R0:W-:Y:S01]  /*d080*/  STL [R1+0xddc], R4 ;  /* 0x000ddc0401007387 */ /* 0x0001e20000100800 */
[----:B--2---:R-:W-:-:S03]  /*d090*/  IADD3.X R2, R9, UR29, RZ, P4, !PT ;  /* 0x0000001d09027c10 */ /* 0x004fc6000a7fe4ff */
[----:B------:R1:W-:Y:S04]  /*d0a0*/  STL [R1+0xe18], R3 ;  /* 0x000e180301007387 */ /* 0x0003e80000100800 */
[----:B------:R2:W-:Y:S01]  /*d0b0*/  STL [R1+0xde4], R2 ;  /* 0x000de40201007387 */ /* 0x0005e20000100800 */
[----:B0-----:R-:W-:Y:S02]  /*d0c0*/  IADD3 R4, P4, R23, UR9, RZ ;  /* 0x0000000917047c10 */ /* 0x001fe4000ff9e0ff */
[----:B-1----:R-:W-:-:S03]  /*d0d0*/  IADD3.X R3, R21, UR29, RZ, P3, !PT ;  /* 0x0000001d15037c10 */ /* 0x002fc60009ffe4ff */
        /* <DEDUP_REMOVED lines=92> */
[----:B------:R1:W-:Y:S01]  /*d6a0*/  STL [R1+0xed8], R3 ;  /* 0x000ed80301007387 */ /* 0x0003e20000100800 */
[----:B------:R-:W-:-:S03]  /*d6b0*/  USHF.R.S32.HI UR5, URZ, 0x1f, UR54 ;  /* 0x0000001f3f057899 */ /* 0x000fc60008011436 */
        /* <DEDUP_REMOVED lines=17> */
[----:B------:R1:W-:Y:S01]  /*d7d0*/  STL [R1+0xec4], R3 ;  /* 0x000ec40301007387 */ /* 0x0003e20000100800 */
[----:B------:R-:W-:-:S03]  /*d7e0*/  USHF.R.S32.HI UR55, URZ, 0x1f, UR52 ;  /* 0x0000001f3f377899 */ /* 0x000fc60008011434 */
        /* <DEDUP_REMOVED lines=16> */
[----:B--2---:R-:W-:Y:S01]  /*d8f0*/  IADD3.X R2, R21, UR55, RZ, P6, !PT ;  /* 0x0000003715027c10 */ /* 0x004fe2000b7fe4ff */
[----:B------:R-:W-:Y:S02]  /*d900*/  USHF.R.S32.HI UR57, URZ, 0x1f, UR50 ;  /* 0x0000001f3f397899 */ /* 0x000fe40008011432 */
        /* <DEDUP_REMOVED lines=219> */
[----:B------:R-:W-:Y:S02]  /*e6c0*/  USHF.R.S32.HI UR16, URZ, 0x1f, UR18 ;  /* 0x0000001f3f107899 */ /* 0x000fe40008011412 */
[----:B0-----:R-:W-:Y:S01]  /*e6d0*/  IADD3 R4, P4, R23, UR18, RZ ;  /* 0x0000001217047c10 */ /* 0x001fe2000ff9e0ff */
[----:B------:R-:W-:Y:S01]  /*e6e0*/  USHF.R.S32.HI UR19, URZ, 0x1f, UR6 ;  /* 0x0000001f3f137899 */ /* 0x000fe20008011406 */
[----:B------:R-:W-:Y:S01]  /*e6f0*/  ULDC UR20, c[0x0][0x23c] ;  /* 0x00008f0000147ab9 */ /* 0x000fe20000000800 */
[----:B-1----:R-:W-:Y:S02]  /*e700*/  IADD3.X R3, R21, UR41, RZ, P3, !PT ;  /* 0x0000002915037c10 */ /* 0x002fe40009ffe4ff */
        /* <DEDUP_REMOVED lines=46> */
[----:B0-----:R-:W-:Y:S02]  /*e9f0*/  IADD3.X R4, R21, UR19, RZ, P5, !PT ;  /* 0x0000001315047c10 */ /* 0x001fe4000affe4ff */
[----:B-1----:R-:W-:-:S03]  /*ea00*/  IADD3.X R3, R14, UR19, RZ, P4, !PT ;  /* 0x000000130e037c10 */ /* 0x002fc6000a7fe4ff */
        /* <DEDUP_REMOVED lines=9> */
[----:B------:R0:W-:Y:S02]  /*eaa0*/  STL [R1+0x1114], R2 ;  /* 0x0011140201007387 */ /* 0x0001e40000100800 */
.L_x_1:
[----:B------:R-:W2:Y:S01]  /*eab0*/  LDL R5, [R1+0x568] ;  /* 0x0005680001057983 */ /* 0x000ea20000100800 */
[----:B0-----:R-:W0:Y:S03]  /*eac0*/  LDC R2, c[0x0][0x230] ;  /* 0x00008c00ff027b82 */ /* 0x001e260000000800 */
[----:B-12---:R1:W-:Y:S04]  /*ead0*/  STL [R1+0x35ac], R5 ;  /* 0x0035ac0501007387 */ /* 0x0063e80000100800 */
[----:B------:R-:W2:Y:S04]  /*eae0*/  LDL R4, [R1+0x56c] ;  /* 0x00056c0001047983 */ /* 0x000ea80000100800 */
[----:B-1----:R-:W0:Y:S04]  /*eaf0*/  LDL R5, [R1+0x9c4] ;  /* 0x0009c40001057983 */ /* 0x002e280000100800 */
[----:B------:R-:W-:Y:S04]  /*eb00*/  STL [R1+0x2f24], R18 ;  /* 0x002f241201007387 */ /* 0x000fe80000100800 */
        /* <DEDUP_REMOVED lines=423> */
[----:B------:R1:W-:Y:S04]  /*10580*/  STL [R1+0x35a8], R7 ;  /* 0x0035a80701007387 */ /* 0x0003e80000100800 */
        /* <DEDUP_REMOVED lines=46> */
[----:B-----5:R-:W-:Y:S04]  /*10870*/  STL [R1+0x2d0c], R0 ;  /* 0x002d0c0001007387 */ /* 0x020fe80000100800 */
[----:B------:R-:W-:Y:S04]  /*10880*/  STL [R1+0x2d10], R0 ;  /* 0x002d100001007387 */ /* 0x000fe80000100800 */
[----:B------:R-:W-:Y:S04]  /*10890*/  STL [R1+0x2d18], R0 ;  /* 0x002d180001007387 */ /* 0x000fe80000100800 */
[----:B------:R-:W-:Y:S04]  /*108a0*/  STL [R1+0x2d1c], R0 ;  /* 0x002d1c0001007387 */ /* 0x000fe80000100800 */
[----:B------:R-:W-:Y:S04]  /*108b0*/  STL [R1+0x2d20], R0 ;  /* 0x002d200001007387 */ /* 0x000fe80000100800 */
[----:B------:R-:W-:Y:S04]  /*108c0*/  STL [R1+0x2d28], R0 ;  /* 0x002d280001007387 */ /* 0x000fe80000100800 */
[----:B------:R-:W-:Y:S04]  /*108d0*/  STL [R1+0x2d2c], R0 ;  /* 0x002d2c0001007387 */ /* 0x000fe80000100800 */
[----:B------:R-:W-:Y:S01]  /*108e0*/  STL [R1+0x2d30], R0 ;  /* 0x002d300001007387 */ /* 0x000fe20000100800 */
[----:B0-----:R-:W-:-:S03]  /*108f0*/  IMAD R2, R5, -0x80, R2 ;  /* 0xffffff8005027824 */ /* 0x001fc600078e0202 */
[----:B------:R-:W-:Y:S04]  /*10900*/  STL [R1+0x2d38], R0 ;  /* 0x002d380001007387 */ /* 0x000fe80000100800 */
[----:B------:R-:W-:Y:S04]  /*10910*/  STL [R1+0x2d40], R0 ;  /* 0x002d400001007387 */ /* 0x000fe80000100800 */
[----:B------:R-:W-:Y:S04]  /*10920*/  STL [R1+0x2d48], R0 ;  /* 0x002d480001007387 */ /* 0x000fe80000100800 */
[----:B------:R-:W-:Y:S04]  /*10930*/  STL [R1+0x2d4c], R0 ;  /* 0x002d4c0001007387 */ /* 0x000fe80000100800 */
[----:B------:R-:W2:Y:S01]  /*10940*/  LDL.LU R5, [R1+0x35ac] ;  /* 0x0035ac0001057983 */ /* 0x000ea20000300800 */
[----:B------:R-:W-:-:S02]  /*10950*/  ISETP.GT.AND P0, PT, R2, RZ, PT ;  /* 0x000000ff0200720c */ /* 0x000fc40003f04270 */
[----:B-1----:R-:W-:-:S11]  /*10960*/  PRMT R7, RZ, 0x7610, R7 ;  /* 0x00007610ff077816 */ /* 0x002fd60000000007 */
[----:B--2---:R-:W2:Y:S04]  /*10970*/  @P0 LDG.E.U8 R7, desc[UR32][R4.64] ;  /* 0x0000002004070981 */ /* 0x004ea8000c1e1100 */
[----:B--2---:R0:W-:Y:S04]  /*10980*/  STL [R1+0x9bc], R7 ;  /* 0x0009bc0701007387 */ /* 0x0041e80000100800 */
[----:B0-----:R-:W2:Y:S04]  /*10990*/  LDL.LU R7, [R1+0x35a8] ;  /* 0x0035a80001077983 */ /* 0x001ea80000300800 */
[----:B------:R-:W3:Y:S04]  /*109a0*/  LDL R4, [R1+0x570] ;  /* 0x0005700001047983 */ /* 0x000ee80000100800 */
[----:B------:R-:W3:Y:S01]  /*109b0*/  LDL R5, [R1+0x574] ;  /* 0x0005740001057983 */ /* 0x000ee20000100800 */
[----:B------:R-:W-:-:S02]  /*109c0*/  PRMT R18, RZ, 0x7610, R18 ;  /* 0x00007610ff127816 */ /* 0x000fc40000000012 */
[----:B---3--:R-:W-:-:S04]  /*109d0*/  @P0 LOP3.LUT R5, R5, R4, RZ, 0x3c, !PT ;  /* 0x0000000405050212 */ /* 0x008fc800078e3cff */
[----:B------:R-:W-:-:S04]  /*109e0*/  @P0 LOP3.LUT R4, R5, R4, RZ, 0x3c, !PT ;  /* 0x0000000405040212 */ /* 0x000fc800078e3cff */
[----:B------:R-:W-:-:S05]  /*109f0*/  @P0 LOP3.LUT R5, R5, R4, RZ, 0x3c, !PT ;  /* 0x0000000405050212 */ /* 0x000fca00078e3cff */
[----:B------:R-:W3:Y:S04]  /*10a00*/  @P0 LDG.E.U8 R18, desc[UR32][R4.64] ;  /* 0x0000002004120981 */ /* 0x000ee8000c1e1100 */
[----:B---3--:R0:W-:Y:S04]  /*10a10*/  STL [R1+0x9b8], R18 ;  /* 0x0009b81201007387 */ /* 0x0081e80000100800 */
[----:B0-----:R-:W3:Y:S04]  /*10a20*/  LDL.LU R18, [R1+0x35a4] ;  /* 0x0035a40001127983 */ /* 0x001ee80000300800 */
[----:B------:R-:W4:Y:S04]  /*10a30*/  LDL R4, [R1+0x578] ;  /* 0x0005780001047983 */ /* 0x000f280000100800 */
[----:B------:R-:W4:Y:S01]  /*10a40*/  LDL R5, [R1+0x57c] ;  /* 0x00057c0001057983 */ /* 0x000f220000100800 */
[----:B--2---:R-:W-:-:S02]  /*10a50*/  PRMT R7, RZ, 0x7610, R7 ;  /* 0x00007610ff077816 */ /* 0x004fc40000000007 */
[----:B----4-:R-:W-:-:S04]  /*10a60*/  @P0 LOP3.LUT R5, R5, R4, RZ, 0x3c, !PT ;  /* 0x0000000405050212 */ /* 0x010fc800078e3cff */
[----:B------:R-:W-:-:S04]  /*10a70*/  @P0 LOP3.LUT R4, R5, R4, RZ, 0x3c, !PT ;  /* 0x0000000405040212 */ /* 0x000fc800078e3cff */
[----:B------:R-:W-:-:S05]  /*10a80*/  @P0 LOP3.LUT R5, R5, R4, RZ, 0x3c, !PT ;  /* 0x0000000405050212 */ /* 0x000fca00078e3cff */
[----:B------:R-:W2:Y:S04]  /*10a90*/  @P0 LDG.E.U8 R7, desc[UR32][R4.64] ;  /* 0x0000002004070981 */ /* 0x000ea8000c1e1100 */
[----:B--2---:R0:W-:Y:S04]  /*10aa0*/  STL [R1+0x9b4], R7 ;  /* 0x0009b40701007387 */ /* 0x0041e80000100800 */
[----:B0-----:R-:W2:Y:S04]  /*10ab0*/  LDL.LU R7, [R1+0x35a0] ;  /* 0x0035a00001077983 */ /* 0x001ea80000300800 */
[----:B------:R-:W4:Y:S04]  /*10ac0*/  LDL R4, [R1+0x580] ;  /* 0x0005800001047983 */ /* 0x000f280000100800 */
[----:B------:R-:W4:Y:S01]  /*10ad0*/  LDL R5, [R1+0x584] ;  /* 0x0005840001057983 */ /* 0x000f220000100800 */
[----:B---3--:R-:W-:-:S02]  /*10ae0*/  PRMT R18, RZ, 0x7610, R18 ;  /* 0x00007610ff127816 */ /* 0x008fc40000000012 */
[----:B----4-:R-:W-:-:S04]  /*10af0*/  @P0 LOP3.LUT R5, R5, R4, RZ, 0x3c, !PT ;  /* 0x0000000405050212 */ /* 0x010fc800078e3cff */
[----:B------:R-:W-:-:S04]  /*10b00*/  @P0 LOP3.LUT R4, R5, R4, RZ, 0x3c, !PT ;  /* 0x0000000405040212 */ /* 0x000fc800078e3cff */
[----:B------:R-:W-:-:S05]  /*10b10*/  @P0 LOP3.LUT R5, R5, R4, RZ, 0x3c, !PT ;  /* 0x0000000405050212 */ /* 0x000fca00078e3cff */
[----:B------:R-:W3:Y:S01]  /*10b20*/  @P0 LDG.E.U8 R18, desc[UR32][R4.64] ;  /* 0x0000002004120981 */ /* 0x000ee2000c1e1100 */
[----:B------:R-:W-:-:S03]  /*10b30*/  ISETP.GT.AND P1, PT, R2, 0x1, PT ;  /* 0x000000010200780c */ /* 0x000fc60003f24270 */
        /* <DEDUP_REMOVED lines=3846> */
[----:B------:R0:W3:Y:S04]  /*1fba0*/  @P0 LDG.E.U8 R18, desc[UR32][R4.64] ;  /* 0x0000002004120981 */ /* 0x0000e8000c1e1100 */
[----:B------:R-:W0:Y:S04]  /*1fbb0*/  LDL R4, [R1+0x1600] ;  /* 0x0016000001047983 */ /* 0x000e280000100800 */
[----:B------:R-:W0:Y:S01]  /*1fbc0*/  LDL R5, [R1+0x1604] ;  /* 0x0016040001057983 */ /* 0x000e220000100800 */
[----:B------:R-:W-:Y:S02]  /*1fbd0*/  ISETP.GT.AND P1, PT, R2, 0x69, PT ;  /* 0x000000690200780c */ /* 0x000fe40003f24270 */
[----:B--2---:R-:W-:-:S11]  /*1fbe0*/  PRMT R7, RZ, 0x7610, R7 ;  /* 0x00007610ff077816 */ /* 0x004fd60000000007 */
[----:B0-----:R-:W-:-:S04]  /*1fbf0*/  @P1 LOP3.LUT R5, R5, R4, RZ, 0x3c, !PT ;  /* 0x0000000405051212 */ /* 0x001fc800078e3cff */
[----:B------:R-:W-:-:S04]  /*1fc00*/  @P1 LOP3.LUT R4, R5, R4, RZ, 0x3c, !PT ;  /* 0x0000000405041212 */ /* 0x000fc800078e3cff */
[----:B------:R-:W-:-:S05]  /*1fc10*/  @P1 LOP3.LUT R5, R5, R4, RZ, 0x3c, !PT ;  /* 0x0000000405051212 */ /* 0x000fca00078e3cff */
[----:B------:R-:W2:Y:S04]  /*1fc20*/  @P1 LDG.E.U8 R7, desc[UR32][R4.64] ;  /* 0x0000002004071981 */ /* 0x000ea8000c1e1100 */
[----:B---3--:R-:W-:Y:S04]  /*1fc30*/  STL [R1+0x2e2c], R18 ;  /* 0x002e2c1201007387 */ /* 0x008fe80000100800 */
        /* <DEDUP_REMOVED lines=110> */
[----:B------:R0:W2:Y:S04]  /*20320*/  @P0 LDG.E.U8 R7, desc[UR32][R4.64] ;  /* 0x0000002004070981 */ /* 0x0000a8000c1e1100 */
[----:B------:R-:W0:Y:S04]  /*20330*/  LDL R4, [R1+0x1598] ;  /* 0x0015980001047983 */ /* 0x000e280000100800 */
[----:B------:R-:W0:Y:S01]  /*20340*/  LDL R5, [R1+0x159c] ;  /* 0x00159c0001057983 */ /* 0x000e220000100800 */
[----:B---3--:R-:W-:Y:S02]  /*20350*/  PRMT R6, RZ, 0x7610, R6 ;  /* 0x00007610ff067816 */ /* 0x008fe40000000006 */
[----:B0-----:R-:W-:-:S04]  /*20360*/  @P0 LOP3.LUT R5, R5, R4, RZ, 0x3c, !PT ;  /* 0x0000000405050212 */ /* 0x001fc800078e3cff */
[----:B------:R-:W-:-:S04]  /*20370*/  @P0 LOP3.LUT R4, R5, R4, RZ, 0x3c, !PT ;  /* 0x0000000405040212 */ /* 0x000fc800078e3cff */
[----:B------:R-:W-:-:S05]  /*20380*/  @P0 LOP3.LUT R5, R5, R4, RZ, 0x3c, !PT ;  /* 0x0000000405050212 */ /* 0x000fca00078e3cff */
[----:B------:R-:W3:Y:S04]  /*20390*/  @P0 LDG.E.U8 R6, desc[UR32][R4.64] ;  /* 0x0000002004060981 */ /* 0x000ee8000c1e1100 */
[----:B--2---:R0:W-:Y:S04]  /*203a0*/  STL [R1+0xfc], R7 ;  /* 0x0000fc0701007387 */ /* 0x0041e80000100800 */
[----:B0-----:R-:W2:Y:S04]  /*203b0*/  LDL R7, [R1+0x1574] ;  /* 0x0015740001077983 */ /* 0x001ea80000100800 */
[----:B---3--:R0:W-:Y:S04]  /*203c0*/  STL [R1+0xc8], R6 ;  /* 0x0000c80601007387 */ /* 0x0081e80000100800 */
[----:B0-----:R-:W3:Y:S04]  /*203d0*/  LDL.LU R6, [R1+0x2eec] ;  /* 0x002eec0001067983 */ /* 0x001ee80000300800 */
[----:B------:R-:W4:Y:S04]  /*203e0*/  LDL R4, [R1+0x1590] ;  /* 0x0015900001047983 */ /* 0x000f280000100800 */
[----:B------:R-:W4:Y:S02]  /*203f0*/  LDL R5, [R1+0x1594] ;  /* 0x0015940001057983 */ /* 0x000f240000100800 */
[----:B----4-:R-:W-:-:S02]  /*20400*/  @P0 LOP3.LUT R5, R5, R4, RZ, 0x3c, !PT ;  /* 0x0000000405050212 */ /* 0x010fc400078e3cff */
[----:B---3--:R-:W-:Y:S02]  /*20410*/  PRMT R6, RZ, 0x7610, R6 ;  /* 0x00007610ff067816 */ /* 0x008fe40000000006 */
[----:B------:R-:W-:-:S04]  /*20420*/  @P0 LOP3.LUT R4, R5, R4, RZ, 0x3c, !PT ;  /* 0x0000000405040212 */ /* 0x000fc800078e3cff */
[----:B------:R-:W-:-:S05]  /*20430*/  @P0 LOP3.LUT R5, R5, R4, RZ, 0x3c, !PT ;  /* 0x0000000405050212 */ /* 0x000fca00078e3cff */
[----:B------:R-:W3:Y:S04]  /*20440*/  @P0 LDG.E.U8 R6, desc[UR32][R4.64] ;  /* 0x0000002004060981 */ /* 0x000ee8000c1e1100 */
        /* <DEDUP_REMOVED lines=8> */
[----:B------:R-:W3:Y:S01]  /*204d0*/  @P0 LDG.E.U8 R6, desc[UR32][R4.64] ;  /* 0x0000002004060981 */ /* 0x000ee2000c1e1100 */
[----:B------:R-:W-:-:S03]  /*204e0*/  ISETP.GT.AND P1, PT, R2, 0x6d, PT ;  /* 0x0000006d0200780c */ /* 0x000fc60003f24270 */
        /* <DEDUP_REMOVED lines=20> */
[----:B------:R-:W4:Y:S01]  /*20630*/  LDL R5, [R1+0x1570] ;  /* 0x0015700001057983 */ /* 0x000f220000100800 */
[----:B--2---:R-:W-:Y:S01]  /*20640*/  @P1 IMAD.MOV.U32 R4, RZ, RZ, R7 ;  /* 0x000000ffff041224 */ /* 0x004fe200078e0007 */
[----:B------:R-:W-:-:S02]  /*20650*/  PRMT R15, RZ, 0x7610, R15 ;  /* 0x00007610ff0f7816 */ /* 0x000fc4000000000f */
[----:B------:R-:W2:Y:S01]  /*20660*/  LDL R7, [R1+0x1540] ;  /* 0x0015400001077983 */ /* 0x000ea20000100800 */
[----:B---3--:R-:W-:-:S06]  /*20670*/  PRMT R6, RZ, 0x7610, R6 ;  /* 0x00007610ff067816 */ /* 0x008fcc0000000006 */
[----:B----4-:R0:W3:Y:S04]  /*20680*/  @P1 LDG.E.U8 R6, desc[UR32][R4.64] ;  /* 0x0000002004061981 */ /* 0x0100e8000c1e1100 */
[----:B------:R-:W0:Y:S04]  /*20690*/  LDL R4, [R1+0x1568] ;  /* 0x0015680001047983 */ /* 0x000e280000100800 */
[----:B------:R-:W0:Y:S02]  /*206a0*/  LDL R5, [R1+0x156c] ;  /* 0x00156c0001057983 */ /* 0x000e240000100800 */
[----:B0-----:R-:W-:-:S04]  /*206b0*/  @P1 LOP3.LUT R5, R5, R4, RZ, 0x3c, !PT ;  /* 0x0000000405051212 */ /* 0x001fc800078e3cff */
[----:B------:R-:W-:-:S04]  /*206c0*/  @P1 LOP3.LUT R4, R5, R4, RZ, 0x3c, !PT ;  /* 0x0000000405041212 */ /* 0x000fc800078e3cff */
[----:B------:R-:W-:-:S05]  /*206d0*/  @P1 LOP3.LUT R5, R5, R4, RZ, 0x3c, !PT ;  /* 0x0000000405051212 */ /* 0x000fca00078e3cff */
[----:B------:R-:W4:Y:S04]  /*206e0*/  @P1 LDG.E.U8 R15, desc[UR32][R4.64] ;  /* 0x00000020040f1981 */ /* 0x000f28000c1e1100 */
[----:B---3--:R0:W-:Y:S04]  /*206f0*/  STL [R1+0xf0], R6 ;  /* 0x0000f00601007387 */ /* 0x0081e80000100800 */
[----:B0-----:R-:W3:Y:S04]  /*20700*/  LDL R6, [R1+0x1544] ;  /* 0x0015440001067983 */ /* 0x001ee80000100800 */
[----:B----4-:R0:W-:Y:S04]  /*20710*/  STL [R1+0xec], R15 ;  /* 0x0000ec0f01007387 */ /* 0x0101e80000100800 */
[----:B0-----:R-:W4:Y:S04]  /*20720*/  LDL.LU R15, [R1+0x2ed8] ;  /* 0x002ed800010f7983 */ /* 0x001f280000300800 */
[----:B------:R-:W2:Y:S04]  /*20730*/  LDL R4, [R1+0x1560] ;  /* 0x0015600001047983 */ /* 0x000ea80000100800 */
[----:B------:R-:W2:Y:S01]  /*20740*/  LDL R5, [R1+0x1564] ;  /* 0x0015640001057983 */ /* 0x000ea20000100800 */
[----:B------:R-:W-:-:S13]  /*20750*/  ISETP.GT.AND P0, PT, R2, 0x6e, PT ;  /* 0x0000006e0200780c */ /* 0x000fda0003f04270 */
[-C--:B--2---:R-:W-:Y:S02]  /*20760*/  @P0 LOP3.LUT R5, R5, R4.reuse, RZ, 0x3c, !PT ;  /* 0x0000000405050212 */ /* 0x084fe400078e3cff */
[----:B----4-:R-:W-:Y:S02]  /*20770*/  PRMT R15, RZ, 0x7610, R15 ;  /* 0x00007610ff0f7816 */ /* 0x010fe4000000000f */
[----:B------:R-:W-:-:S04]  /*20780*/  @P0 LOP3.LUT R4, R5, R4, RZ, 0x3c, !PT ;  /* 0x0000000405040212 */ /* 0x000fc800078e3cff */
[----:B------:R-:W-:-:S05]  /*20790*/  @P0 LOP3.LUT R5, R5, R4, RZ, 0x3c, !PT ;  /* 0x0000000405050212 */ /* 0x000fca00078e3cff */
[----:B------:R-:W2:Y:S04]  /*207a0*/  @P0 LDG.E.U8 R15, desc[UR32][R4.64] ;  /* 0x00000020040f0981 */ /* 0x000ea8000c1e1100 */
[----:B--2---:R0:W-:Y:S04]  /*207b0*/  STL [R1+0xe8], R15 ;  /* 0x0000e80f01007387 */ /* 0x0041e80000100800 */
[----:B0-----:R-:W2:Y:S04]  /*207c0*/  LDL.LU R15, [R1+0x2ed4] ;  /* 0x002ed400010f7983 */ /* 0x001ea80000300800 */
[----:B------:R-:W4:Y:S04]  /*207d0*/  LDL R4, [R1+0x1558] ;  /* 0x0015580001047983 */ /* 0x000f280000100800 */
[----:B------:R-:W4:Y:S02]  /*207e0*/  LDL R5, [R1+0x155c] ;  /* 0x00155c0001057983 */ /* 0x000f240000100800 */
[----:B----4-:R-:W-:-:S02]  /*207f0*/  @P0 LOP3.LUT R5, R5, R4, RZ, 0x3c, !PT ;  /* 0x0000000405050212 */ /* 0x010fc400078e3cff */
[----:B--2---:R-:W-:Y:S02]  /*20800*/  PRMT R15, RZ, 0x7610, R15 ;  /* 0x00007610ff0f7816 */ /* 0x004fe4000000000f */
        /* <DEDUP_REMOVED lines=20> */
[----:B------:R-:W2:Y:S01]  /*20950*/  @P0 LDG.E.U8 R15, desc[UR32][R4.64] ;  /* 0x00000020040f0981 */ /* 0x000ea2000c1e1100 */
[----:B------:R-:W-:-:S03]  /*20960*/  ISETP.GT.AND P1, PT, R2, 0x6f, PT ;  /* 0x0000006f0200780c */ /* 0x000fc60003f24270 */
[----:B--2---:R0:W-:Y:S04]  /*20970*/  STL [R1+0xdc], R15 ;  /* 0x0000dc0f01007387 */ /* 0x0041e80000100800 */
[----:B0-----:R-:W2:Y:S06]  /*20980*/  LDL.LU R15, [R1+0x2ec8] ;  /* 0x002ec800010f7983 */ /* 0x001eac0000300800 */
[----:B---3--:R-:W-:-:S02]  /*20990*/  @P1 IMAD.MOV.U32 R4, RZ, RZ, R6 ;  /* 0x000000ffff041224 */ /* 0x008fc400078e0006 */
[----:B------:R-:W-:Y:S01]  /*209a0*/  @P1 IMAD.MOV.U32 R5, RZ, RZ, R7 ;  /* 0x000000ffff051224 */ /* 0x000fe200078e0007 */
[----:B------:R-:W3:Y:S04]  /*209b0*/  LDL R6, [R1+0x151c] ;  /* 0x00151c0001067983 */ /* 0x000ee80000100800 */
[----:B------:R-:W4:Y:S01]  /*209c0*/  LDL R7, [R1+0x1518] ;  /* 0x0015180001077983 */ /* 0x000f220000100800 */
[----:B--2---:R-:W-:-:S06]  /*209d0*/  PRMT R15, RZ, 0x7610, R15 ;  /* 0x00007610ff0f7816 */ /* 0x004fcc000000000f */
[----:B------:R-:W2:Y:S04]  /*209e0*/  @P1 LDG.E.U8 R15, desc[UR32][R4.64] ;  /* 0x00000020040f1981 */ /* 0x000ea8000c1e1100 */
        /* <DEDUP_REMOVED lines=13> */
[----:B------:R-:W-:-:S02]  /*20ac0*/  PRMT R13, RZ, 0x7610, R13 ;  /* 0x00007610ff0d7816 */ /* 0x000fc4000000000d */
[----:B----4-:R-:W-:-:S04]  /*20ad0*/  @P1 LOP3.LUT R5, R5, R4, RZ, 0x3c, !PT ;  /* 0x0000000405051212 */ /* 0x010fc800078e3cff */
[----:B------:R-:W-:-:S04]  /*20ae0*/  @P1 LOP3.LUT R4, R5, R4, RZ, 0x3c, !PT ;  /* 0x0000000405041212 */ /* 0x000fc800078e3cff */
[----:B------:R-:W-:-:S05]  /*20af0*/  @P1 LOP3.LUT R5, R5, R4, RZ, 0x3c, !PT ;  /* 0x0000000405051212 */ /* 0x000fca00078e3cff */
[----:B------:R-:W4:Y:S04]  /*20b00*/  @P1 LDG.E.U8 R13, desc[UR32][R4.64] ;  /* 0x00000020040d1981 */ /* 0x000f28000c1e1100 */
[----:B----4-:R0:W-:Y:S04]  /*20b10*/  STL [R1+0xd0], R13 ;  /* 0x0000d00d01007387 */ /* 0x0101e80000100800 */
[----:B0-----:R-:W4:Y:S04]  /*20b20*/  LDL.LU R13, [R1+0x2ebc] ;  /* 0x002ebc00010d7983 */ /* 0x001f280000300800 */
[----:B------:R-:W2:Y:S04]  /*20b30*/  LDL R4, [R1+0x1528] ;  /* 0x0015280001047983 */ /* 0x000ea80000100800 */
[----:B------:R-:W2:Y:S01]  /*20b40*/  LDL R5, [R1+0x152c] ;  /* 0x00152c0001057983 */ /* 0x000ea20000100800 */
[----:B------:R-:W-:-:S02]  /*20b50*/  PRMT R12, RZ, 0x7610, R12 ;  /* 0x00007610ff0c7816 */ /* 0x000fc4000000000c */
[----:B--2---:R-:W-:-:S04]  /*20b60*/  @P1 LOP3.LUT R5, R5, R4, RZ, 0x3c, !PT ;  /* 0x0000000405051212 */ /* 0x004fc800078e3cff */
[----:B------:R-:W-:-:S04]  /*20b70*/  @P1 LOP3.LUT R4, R5, R4, RZ, 0x3c, !PT ;  /* 0x0000000405041212 */ /* 0x000fc800078e3cff */
[----:B------:R-:W-:-:S05]  /*20b80*/  @P1 LOP3.LUT R5, R5, R4, RZ, 0x3c, !PT ;  /* 0x0000000405051212 */ /* 0x000fca00078e3cff */
[----:B------:R-:W2:Y:S01]  /*20b90*/  @P1 LDG.E.U8 R12, desc[UR32][R4.64] ;  /* 0x00000020040c1981 */ /* 0x000ea2000c1e1100 */
[----:B------:R-:W-:-:S03]  /*20ba0*/  ISETP.GT.AND P0, PT, R2, 0x70, PT ;  /* 0x000000700200780c */ /* 0x000fc60003f04270 */
        /* <DEDUP_REMOVED lines=8> */
[----:B------:R0:W3:Y:S01]  /*20c30*/  @P0 LDG.E.U8 R15, desc[UR32][R4.64] ;  /* 0x00000020040f0981 */ /* 0x0000e2000c1e1100 */
[----:B------:R-:W-:Y:S01]  /*20c40*/  PRMT R14, RZ, 0x7610, R14 ;  /* 0x00007610ff0e7816 */ /* 0x000fe2000000000e */
[----:B0-----:R-:W-:Y:S02]  /*20c50*/  @P0 IMAD.MOV.U32 R4, RZ, RZ, R6 ;  /* 0x000000ffff040224 */ /* 0x001fe400078e0006 */
[----:B------:R-:W-:-:S05]  /*20c60*/  @P0 IMAD.MOV.U32 R5, RZ, RZ, R7 ;  /* 0x000000ffff050224 */ /* 0x000fca00078e0007 */
[----:B------:R-:W2:Y:S04]  /*20c70*/  @P0 LDG.E.U8 R14, desc[UR32][R4.64] ;  /* 0x00000020040e0981 */ /* 0x000ea8000c1e1100 */
[----:B---3--:R-:W-:Y:S04]  /*20c80*/  STL [R1+0x2e30], R15 ;  /* 0x002e300f01007387 */ /* 0x008fe80000100800 */
[----:B------:R-:W3:Y:S04]  /*20c90*/  LDL R4, [R1+0x1510] ;  /* 0x0015100001047983 */ /* 0x000ee80000100800 */
[----:B------:R-:W3:Y:S01]  /*20ca0*/  LDL R5, [R1+0x1514] ;  /* 0x0015140001057983 */ /* 0x000ee20000100800 */
[----:B----4-:R-:W-:-:S03]  /*20cb0*/  PRMT R13, RZ, 0x7610, R13 ;  /* 0x00007610ff0d7816 */ /* 0x010fc6000000000d */
[----:B------:R-:W4:Y:S04]  /*20cc0*/  LDL R7, [R1+0x14f0] ;  /* 0x0014f00001077983 */ /* 0x000f280000100800 */
[----:B------:R-:W4:Y:S04]  /*20cd0*/  LDL R6, [R1+0x14f4] ;  /* 0x0014f40001067983 */ /* 0x000f280000100800 */
[----:B--2---:R-:W-:Y:S01]  /*20ce0*/  STL [R1+0x2e34], R14 ;  /* 0x002e340e01007387 */ /* 0x004fe20000100800 */
[----:B---3--:R-:W-:-:S04]  /*20cf0*/  @P0 LOP3.LUT R5, R5, R4, RZ, 0x3c, !PT ;  /* 0x0000000405050212 */ /* 0x008fc800078e3cff */
[----:B------:R-:W-:-:S04]  /*20d00*/  @P0 LOP3.LUT R4, R5, R4, RZ, 0x3c, !PT ;  /* 0x0000000405040212 */ /* 0x000fc800078e3cff */
[----:B------:R-:W-:-:S05]  /*20d10*/  @P0 LOP3.LUT R5, R5, R4, RZ, 0x3c, !PT ;  /* 0x0000000405050212 */ /* 0x000fca00078e3cff */
[----:B------:R0:W2:Y:S04]  /*20d20*/  @P0 LDG.E.U8 R13, desc[UR32][R4.64] ;  /* 0x00000020040d0981 */ /* 0x0000a8000c1e1100 */
[----:B------:R-:W0:Y:S04]  /*20d30*/  LDL R4, [R1+0x1508] ;  /* 0x0015080001047983 */ /* 0x000e280000100800 */
[----:B------:R-:W0:Y:S01]  /*20d40*/  LDL R5, [R1+0x150c] ;  /* 0x00150c0001057983 */ /* 0x000e220000100800 */
[----:B------:R-:W-:Y:S02]  /*20d50*/  PRMT R12, RZ, 0x7610, R12 ;  /* 0x00007610ff0c7816 */ /* 0x000fe4000000000c */
[----:B0-----:R-:W-:-:S04]  /*20d60*/  @P0 LOP3.LUT R5, R5, R4, RZ, 0x3c, !PT ;  /* 0x0000000405050212 */ /* 0x001fc800078e3cff */
[----:B------:R-:W-:-:S04]  /*20d70*/  @P0 LOP3.LUT R4, R5, R4, RZ, 0x3c, !PT ;  /* 0x0000000405040212 */ /* 0x000fc800078e3cff */
[----:B------:R-:W-:Y:S01]  /*20d80*/  @P0 LOP3.LUT R5, R5, R4, RZ, 0x3c, !PT ;  /* 0x0000000405050212 */ /* 0x000fe200078e3cff */
[----:B--2---:R-:W-:Y:S04]  /*20d90*/  STL [R1+0x2e38], R13 ;  /* 0x002e380d01007387 */ /* 0x004fe80000100800 */
[----:B------:R0:W2:Y:S04]  /*20da0*/  @P0 LDG.E.U8 R12, desc[UR32][R4.64] ;  /* 0x00000020040c0981 */ /* 0x0000a8000c1e1100 */
[----:B------:R-:W0:Y:S04]  /*20db0*/  LDL R4, [R1+0x1500] ;  /* 0x0015000001047983 */ /* 0x000e280000100800 */
[----:B------:R-:W0:Y:S01]  /*20dc0*/  LDL R5, [R1+0x1504] ;  /* 0x0015040001057983 */ /* 0x000e220000100800 */
[----:B------:R-:W-:-:S02]  /*20dd0*/  ISETP.GT.AND P1, PT, R2, 0x71, PT ;  /* 0x000000710200780c */ /* 0x000fc40003f24270 */
[----:B------:R-:W-:-:S11]  /*20de0*/  PRMT R3, RZ, 0x7610, R3 ;  /* 0x00007610ff037816 */ /* 0x000fd60000000003 */
[----:B0-----:R-:W-:-:S04]  /*20df0*/  @P1 LOP3.LUT R5, R5, R4, RZ, 0x3c, !PT ;  /* 0x0000000405051212 */ /* 0x001fc800078e3cff */
[----:B------:R-:W-:-:S04]  /*20e00*/  @P1 LOP3.LUT R4, R5, R4, RZ, 0x3c, !PT ;  /* 0x0000000405041212 */ /* 0x000fc800078e3cff */
[----:B------:R-:W-:-:S05]  /*20e10*/  @P1 LOP3.LUT R5, R5, R4, RZ, 0x3c, !PT ;  /* 0x0000000405051212 */ /* 0x000fca00078e3cff */
[----:B------:R-:W3:Y:S04]  /*20e20*/  @P1 LDG.E.U8 R3, desc[UR32][R4.64] ;  /* 0x0000002004031981 */ /* 0x000ee8000c1e1100 */
[----:B--2---:R-:W-:Y:S04]  /*20e30*/  STL [R1+0x2e3c], R12 ;  /* 0x002e3c0c01007387 */ /* 0x004fe80000100800 */
[----:B---3--:R0:W-:Y:S04]  /*20e40*/  STL [R1+0x54], R3 ;  /* 0x0000540301007387 */ /* 0x0081e80000100800 */
[----:B0-----:R-:W2:Y:S04]  /*20e50*/  LDL.LU R3, [R1+0x2eb4] ;  /* 0x002eb40001037983 */ /* 0x001ea80000300800 */
[----:B------:R-:W3:Y:S04]  /*20e60*/  LDL R4, [R1+0x14f8] ;  /* 0x0014f80001047983 */ /* 0x000ee80000100800 */
[----:B------:R-:W3:Y:S02]  /*20e70*/  LDL R5, [R1+0x14fc] ;  /* 0x0014fc0001057983 */ /* 0x000ee40000100800 */
[----:B---3--:R-:W-:-:S02]  /*20e80*/  @P1 LOP3.LUT R5, R5, R4, RZ, 0x3c, !PT ;  /* 0x0000000405051212 */ /* 0x008fc400078e3cff */
[----:B--2---:R-:W-:Y:S02]  /*20e90*/  PRMT R3, RZ, 0x7610, R3 ;  /* 0x00007610ff037816 */ /* 0x004fe40000000003 */
[----:B------:R-:W-:-:S04]  /*20ea0*/  @P1 LOP3.LUT R4, R5, R4, RZ, 0x3c, !PT ;  /* 0x0000000405041212 */ /* 0x000fc800078e3cff */
[----:B------:R-:W-:-:S05]  /*20eb0*/  @P1 LOP3.LUT R5, R5, R4, RZ, 0x3c, !PT ;  /* 0x0000000405051212 */ /* 0x000fca00078e3cff */
[----:B------:R0:W2:Y:S02]  /*20ec0*/  @P1 LDG.E.U8 R3, desc[UR32][R4.64] ;  /* 0x0000002004031981 */ /* 0x0000a4000c1e1100 */
[----:B0-----:R-:W-:-:S06]  /*20ed0*/  PRMT R5, RZ, 0x7610, R5 ;  /* 0x00007610ff057816 */ /* 0x001fcc0000000005 */
[----:B----4-:R-:W3:Y:S04]  /*20ee0*/  @P1 LDG.E.U8 R5, desc[UR32][R6.64] ;  /* 0x0000002006051981 */ /* 0x010ee8000c1e1100 */
[----:B--2---:R0:W-:Y:S04]  /*20ef0*/  STL [R1+0x4c], R3 ;  /* 0x00004c0301007387 */ /* 0x0041e80000100800 */
[----:B0-----:R-:W2:Y:S04]  /*20f00*/  LDL.LU R3, [R1+0x2eb0] ;  /* 0x002eb00001037983 */ /* 0x001ea80000300800 */
[----:B------:R-:W4:Y:S04]  /*20f10*/  LDL R6, [R1+0x14e8] ;  /* 0x0014e80001067983 */ /* 0x000f280000100800 */
[----:B------:R-:W4:Y:S04]  /*20f20*/  LDL R7, [R1+0x14ec] ;  /* 0x0014ec0001077983 */ /* 0x000f280000100800 */
[----:B---3--:R-:W-:Y:S01]  /*20f30*/  STL [R1+0x2e28], R5 ;  /* 0x002e280501007387 */ /* 0x008fe20000100800 */
[----:B----4-:R-:W-:-:S02]  /*20f40*/  @P1 LOP3.LUT R7, R7, R6, RZ, 0x3c, !PT ;  /* 0x0000000607071212 */ /* 0x010fc400078e3cff */
[----:B--2---:R-:W-:Y:S02]  /*20f50*/  PRMT R3, RZ, 0x7610, R3 ;  /* 0x00007610ff037816 */ /* 0x004fe40000000003 */
[----:B------:R-:W-:-:S04]  /*20f60*/  @P1 LOP3.LUT R6, R7, R6, RZ, 0x3c, !PT ;  /* 0x0000000607061212 */ /* 0x000fc800078e3cff */
[----:B------:R-:W-:-:S05]  /*20f70*/  @P1 LOP3.LUT R7, R7, R6, RZ, 0x3c, !PT ;  /* 0x0000000607071212 */ /* 0x000fca00078e3cff */
[----:B------:R0:W2:Y:S04]  /*20f80*/  @P1 LDG.E.U8 R3, desc[UR32][R6.64] ;  /* 0x0000002006031981 */ /* 0x0000a8000c1e1100 */
[----:B------:R-:W0:Y:S04]  /*20f90*/  LDL R6, [R1+0x14e0] ;  /* 0x0014e00001067983 */ /* 0x000e280000100800 */
[----:B------:R-:W0:Y:S01]  /*20fa0*/  LDL R7, [R1+0x14e4] ;  /* 0x0014e40001077983 */ /* 0x000e220000100800 */
[----:B------:R-:W-:Y:S02]  /*20fb0*/  ISETP.GT.AND P0, PT, R2, 0x72, PT ;  /* 0x000000720200780c */ /* 0x000fe40003f04270 */
        /* <DEDUP_REMOVED lines=14> */
[----:B------:R-:W2:Y:S04]  /*210a0*/  @P0 LDG.E.U8 R11, desc[UR32][R6.64] ;  /* 0x00000020060b0981 */ /* 0x000ea8000c1e1100 */
[----:B--2---:R0:W-:Y:S04]  /*210b0*/  STL [R1+0x9c], R11 ;  /* 0x00009c0b01007387 */ /* 0x0041e80000100800 */
        /* <DEDUP_REMOVED lines=16> */
[----:B------:R-:W2:Y:S01]  /*211c0*/  @P0 LDG.E.U8 R11, desc[UR32][R6.64] ;  /* 0x00000020060b0981 */ /* 0x000ea2000c1e1100 */
[----:B------:R-:W-:-:S03]  /*211d0*/  ISETP.GT.AND P1, PT, R2, 0x73, PT ;  /* 0x000000730200780c */ /* 0x000fc60003f24270 */
        /* <DEDUP_REMOVED lines=109> */
[----:B------:R-:W4:Y:S01]  /*218b0*/  @P1 LDG.E.U8 R27, desc[UR32][R6.64] ;  /* 0x00000020061b1981 */ /* 0x000f22000c1e1100 */
[----:B------:R-:W-:-:S03]  /*218c0*/  ISETP.GT.AND P0, PT, R2, 0x76, PT ;  /* 0x000000760200780c */ /* 0x000fc60003f04270 */
        /* <DEDUP_REMOVED lines=47> */
[----:B------:R-:W-:-:S02]  /*21bc0*/  PRMT R9, RZ, 0x7610, R9 ;  /* 0x00007610ff097816 */ /* 0x000fc40000000009 */
        /* <DEDUP_REMOVED lines=45> */
[----:B--2---:R0:W-:Y:S04]  /*21ea0*/  STL [R1+0x44], R5 ;  /* 0x0000440501007387 */ /* 0x0041e80000100800 */
[----:B------:R1:W2:Y:S01]  /*21eb0*/  @P1 LDG.E.U8 R0, desc[UR32][R6.64] ;  /* 0x0000002006001981 */ /* 0x0002a2000c1e1100 */
[----:B------:R-:W-:-:S03]  /*21ec0*/  PRMT R22, RZ, 0x7610, R22 ;  /* 0x00007610ff167816 */ /* 0x000fc60000000016 */
[----:B0-----:R-:W3:Y:S04]  /*21ed0*/  LDL R5, [R1+0x13f4] ;  /* 0x0013f40001057983 */ /* 0x001ee80000100800 */
[----:B------:R-:W1:Y:S04]  /*21ee0*/  LDL R6, [R1+0x1428] ;  /* 0x0014280001067983 */ /* 0x000e680000100800 */
[----:B------:R-:W1:Y:S02]  /*21ef0*/  LDL R7, [R1+0x142c] ;  /* 0x00142c0001077983 */ /* 0x000e640000100800 */
[----:B-1----:R-:W-:-:S04]  /*21f00*/  @P1 LOP3.LUT R7, R7, R6, RZ, 0x3c, !PT ;  /* 0x0000000607071212 */ /* 0x002fc800078e3cff */
[----:B------:R-:W-:-:S04]  /*21f10*/  @P1 LOP3.LUT R6, R7, R6, RZ, 0x3c, !PT ;  /* 0x0000000607061212 */ /* 0x000fc800078e3cff */
[----:B------:R-:W-:-:S05]  /*21f20*/  @P1 LOP3.LUT R7, R7, R6, RZ, 0x3c, !PT ;  /* 0x0000000607071212 */ /* 0x000fca00078e3cff */
[----:B------:R-:W4:Y:S04]  /*21f30*/  @P1 LDG.E.U8 R22, desc[UR32][R6.64] ;  /* 0x0000002006161981 */ /* 0x000f28000c1e1100 */
[----:B--2---:R-:W-:Y:S01]  /*21f40*/  STL [R1+0x2d50], R0 ;  /* 0x002d500001007387 */ /* 0x004fe20000100800 */
[----:B------:R-:W-:-:S03]  /*21f50*/  ISETP.GT.AND P0, PT, R2, 0x79, PT ;  /* 0x000000790200780c */ /* 0x000fc60003f04270 */
[----:B----4-:R0:W-:Y:S04]  /*21f60*/  STL [R1+0x3c], R22 ;  /* 0x00003c1601007387 */ /* 0x0101e80000100800 */
[----:B0-----:R-:W2:Y:S04]  /*21f70*/  LDL.LU R22, [R1+0x2e58] ;  /* 0x002e580001167983 */ /* 0x001ea80000300800 */
[----:B------:R-:W4:Y:S04]  /*21f80*/  LDL R6, [R1+0x1400] ;  /* 0x0014000001067983 */ /* 0x000f280000100800 */
[----:B------:R-:W4:Y:S01]  /*21f90*/  LDL R7, [R1+0x1404] ;  /* 0x0014040001077983 */ /* 0x000f220000100800 */
[----:B------:R-:W-:-:S02]  /*21fa0*/  PRMT R18, RZ, 0x7610, R18 ;  /* 0x00007610ff127816 */ /* 0x000fc40000000012 */
[----:B----4-:R-:W-:-:S04]  /*21fb0*/  @P0 LOP3.LUT R7, R7, R6, RZ, 0x3c, !PT ;  /* 0x0000000607070212 */ /* 0x010fc800078e3cff */
[----:B------:R-:W-:-:S04]  /*21fc0*/  @P0 LOP3.LUT R6, R7, R6, RZ, 0x3c, !PT ;  /* 0x0000000607060212 */ /* 0x000fc800078e3cff */
[----:B------:R-:W-:-:S05]  /*21fd0*/  @P0 LOP3.LUT R7, R7, R6, RZ, 0x3c, !PT ;  /* 0x0000000607070212 */ /* 0x000fca00078e3cff */
[----:B------:R0:W4:Y:S04]  /*21fe0*/  @P0 LDG.E.U8 R18, desc[UR32][R6.64] ;  /* 0x0000002006120981 */ /* 0x000128000c1e1100 */
[----:B------:R-:W0:Y:S04]  /*21ff0*/  LDL R6, [R1+0x13f8] ;  /* 0x0013f80001067983 */ /* 0x000e280000100800 */
[----:B------:R-:W0:Y:S01]  /*22000*/  LDL R7, [R1+0x13fc] ;  /* 0x0013fc0001077983 */ /* 0x000e220000100800 */
[----:B------:R-:W-:Y:S02]  /*22010*/  PRMT R24, RZ, 0x7610, R24 ;  /* 0x00007610ff187816 */ /* 0x000fe40000000018 */
[----:B0-----:R-:W-:-:S04]  /*22020*/  @P0 LOP3.LUT R7, R7, R6, RZ, 0x3c, !PT ;  /* 0x0000000607070212 */ /* 0x001fc800078e3cff */
[----:B------:R-:W-:-:S04]  /*22030*/  @P0 LOP3.LUT R6, R7, R6, RZ, 0x3c, !PT ;  /* 0x0000000607060212 */ /* 0x000fc800078e3cff */
[----:B------:R-:W-:-:S05]  /*22040*/  @P0 LOP3.LUT R7, R7, R6, RZ, 0x3c, !PT ;  /* 0x0000000607070212 */ /* 0x000fca00078e3cff */
[----:B------:R-:W3:Y:S04]  /*22050*/  @P0 LDG.E.U8 R24, desc[UR32][R6.64] ;  /* 0x0000002006180981 */ /* 0x000ee8000c1e1100 */
[----:B----4-:R0:W-:Y:S04]  /*22060*/  STL [R1+0x38], R18 ;  /* 0x0000381201007387 */ /* 0x0101e80000100800 */
[----:B0-----:R-:W4:Y:S04]  /*22070*/  LDL R18, [R1+0x13dc] ;  /* 0x0013dc0001127983 */ /* 0x001f280000100800 */
[----:B---3--:R0:W-:Y:S04]  /*22080*/  STL [R1+0x34], R24 ;  /* 0x0000341801007387 */ /* 0x0081e80000100800 */
[----:B0-----:R-:W3:Y:S04]  /*22090*/  LDL.LU R24, [R1+0x2e54] ;  /* 0x002e540001187983 */ /* 0x001ee80000300800 */
[----:B------:R-:W2:Y:S01]  /*220a0*/  LDL R7, [R1+0x13f0] ;  /* 0x0013f00001077983 */ /* 0x000ea20000100800 */
[----:B------:R-:W-:Y:S01]  /*220b0*/  PRMT R26, RZ, 0x7610, R26 ;  /* 0x00007610ff1a7816 */ /* 0x000fe2000000001a */
[----:B------:R-:W-:-:S02]  /*220c0*/  @P0 IMAD.MOV.U32 R6, RZ, RZ, R5 ;  /* 0x000000ffff060224 */ /* 0x000fc400078e0005 */
[----:B------:R-:W3:Y:S04]  /*220d0*/  LDL R5, [R1+0x13d4] ;  /* 0x0013d40001057983 */ /* 0x000ee80000100800 */
[----:B--2---:R-:W2:Y:S04]  /*220e0*/  @P0 LDG.E.U8 R26, desc[UR32][R6.64] ;  /* 0x00000020061a0981 */ /* 0x004ea8000c1e1100 */
[----:B--2---:R0:W-:Y:S04]  /*220f0*/  STL [R1+0x30], R26 ;  /* 0x0000301a01007387 */ /* 0x0041e80000100800 */
        /* <DEDUP_REMOVED lines=10> */
[----:B------:R-:W-:Y:S02]  /*221a0*/  ISETP.GT.AND P1, PT, R2, 0x7a, PT ;  /* 0x0000007a0200780c */ /* 0x000fe40003f24270 */
[----:B------:R-:W-:-:S11]  /*221b0*/  PRMT R15, RZ, 0x7610, R15 ;  /* 0x00007610ff0f7816 */ /* 0x000fd6000000000f */
[----:B0-----:R-:W-:-:S04]  /*221c0*/  @P1 LOP3.LUT R7, R7, R6, RZ, 0x3c, !PT ;  /* 0x0000000607071212 */ /* 0x001fc800078e3cff */
[----:B------:R-:W-:-:S04]  /*221d0*/  @P1 LOP3.LUT R6, R7, R6, RZ, 0x3c, !PT ;  /* 0x0000000607061212 */ /* 0x000fc800078e3cff */
[----:B------:R-:W-:Y:S01]  /*221e0*/  @P1 LOP3.LUT R7, R7, R6, RZ, 0x3c, !PT ;  /* 0x0000000607071212 */ /* 0x000fe200078e3cff */
[----:B----4-:R0:W-:Y:S04]  /*221f0*/  STL [R1+0x2c], R16 ;  /* 0x00002c1001007387 */ /* 0x0101e80000100800 */
[----:B------:R1:W4:Y:S01]  /*22200*/  @P1 LDG.E.U8 R15, desc[UR32][R6.64] ;  /* 0x00000020060f1981 */ /* 0x000322000c1e1100 */
[----:B------:R-:W-:-:S03]  /*22210*/  PRMT R14, RZ, 0x7610, R14 ;  /* 0x00007610ff0e7816 */ /* 0x000fc6000000000e */
[----:B0-----:R-:W2:Y:S04]  /*22220*/  LDL R16, [R1+0x13cc] ;  /* 0x0013cc0001107983 */ /* 0x001ea80000100800 */
[----:B------:R-:W3:Y:S01]  /*22230*/  LDL R7, [R1+0x13d8] ;  /* 0x0013d80001077983 */ /* 0x000ee20000100800 */
[----:B-1----:R-:W-:-:S03]  /*22240*/  @P1 IMAD.MOV.U32 R6, RZ, RZ, R18 ;  /* 0x000000ffff061224 */ /* 0x002fc600078e0012 */
[----:B----4-:R0:W-:Y:S01]  /*22250*/  STL [R1+0x28], R15 ;  /* 0x0000280f01007387 */ /* 0x0101e20000100800 */
[----:B------:R-:W-:-:S03]  /*22260*/  PRMT R4, RZ, 0x7610, R4 ;  /* 0x00007610ff047816 */ /* 0x000fc60000000004 */
[----:B------:R-:W4:Y:S04]  /*22270*/  LDL R18, [R1+0x13b8] ;  /* 0x0013b80001127983 */ /* 0x000f280000100800 */
[----:B---3--:R1:W3:Y:S04]  /*22280*/  @P1 LDG.E.U8 R14, desc[UR32][R6.64] ;  /* 0x00000020060e1981 */ /* 0x0082e8000c1e1100 */
[----:B0-----:R-:W4:Y:S04]  /*22290*/  LDL R15, [R1+0x13c4] ;  /* 0x0013c400010f7983 */ /* 0x001f280000100800 */
[----:B------:R-:W2:Y:S01]  /*222a0*/  LDL R7, [R1+0x13d0] ;  /* 0x0013d00001077983 */ /* 0x000ea20000100800 */
[----:B-1----:R-:W-:-:S03]  /*222b0*/  @P1 IMAD.MOV.U32 R6, RZ, RZ, R5 ;  /* 0x000000ffff061224 */ /* 0x002fc600078e0005 */
[----:B---3--:R0:W-:Y:S01]  /*222c0*/  STL [R1+0x24], R14 ;  /* 0x0000240e01007387 */ /* 0x0081e20000100800 */
[----:B------:R-:W-:-:S03]  /*222d0*/  PRMT R11, RZ, 0x7610, R11 ;  /* 0x00007610ff0b7816 */ /* 0x000fc6000000000b */
[----:B------:R-:W3:Y:S04]  /*222e0*/  LDL R5, [R1+0x13b0] ;  /* 0x0013b00001057983 */ /* 0x000ee80000100800 */
[----:B--2---:R1:W2:Y:S04]  /*222f0*/  @P1 LDG.E.U8 R4, desc[UR32][R6.64] ;  /* 0x0000002006041981 */ /* 0x0042a8000c1e1100 */
[----:B0-----:R-:W3:Y:S04]  /*22300*/  LDL R14, [R1+0x13bc] ;  /* 0x0013bc00010e7983 */ /* 0x001ee80000100800 */
[----:B------:R-:W4:Y:S01]  /*22310*/  LDL R7, [R1+0x13c8] ;  /* 0x0013c80001077983 */ /* 0x000f220000100800 */
[----:B-1----:R-:W-:Y:S01]  /*22320*/  @P1 IMAD.MOV.U32 R6, RZ, RZ, R16 ;  /* 0x000000ffff061224 */ /* 0x002fe200078e0010 */
[----:B------:R-:W-:-:S02]  /*22330*/  ISETP.GT.AND P0, PT, R2, 0x7b, PT ;  /* 0x0000007b0200780c */ /* 0x000fc40003f04270 */
[----:B--2---:R0:W-:Y:S01]  /*22340*/  STL [R1+0x20], R4 ;  /* 0x0000200401007387 */ /* 0x0041e20000100800 */
[----:B------:R-:W-:-:S03]  /*22350*/  PRMT R3, RZ, 0x7610, R3 ;  /* 0x00007610ff037816 */ /* 0x000fc60000000003 */
[----:B------:R-:W2:Y:S04]  /*22360*/  LDL R16, [R1+0x13a8] ;  /* 0x0013a80001107983 */ /* 0x000ea80000100800 */
[----:B----4-:R1:W4:Y:S04]  /*22370*/  @P1 LDG.E.U8 R11, desc[UR32][R6.64] ;  /* 0x00000020060b1981 */ /* 0x010328000c1e1100 */
[----:B0-----:R-:W2:Y:S04]  /*22380*/  LDL R4, [R1+0x13b4] ;  /* 0x0013b40001047983 */ /* 0x001ea80000100800 */
[----:B------:R-:W3:Y:S01]  /*22390*/  LDL R7, [R1+0x13c0] ;  /* 0x0013c00001077983 */ /* 0x000ee20000100800 */
[----:B-1----:R-:W-:-:S05]  /*223a0*/  @P0 IMAD.MOV.U32 R6, RZ, RZ, R15 ;  /* 0x000000ffff060224 */ /* 0x002fca00078e000f */
[----:B---3--:R0:W3:Y:S04]  /*223b0*/  @P0 LDG.E.U8 R3, desc[UR32][R6.64] ;  /* 0x0000002006030981 */ /* 0x0080e8000c1e1100 */
[----:B----4-:R1:W-:Y:S04]  /*223c0*/  STL [R1+0x1c], R11 ;  /* 0x00001c0b01007387 */ /* 0x0103e80000100800 */
[----:B------:R-:W4:Y:S04]  /*223d0*/  LDL R15, [R1+0x13a0] ;  /* 0x0013a000010f7983 */ /* 0x000f280000100800 */
[----:B-1----:R-:W4:Y:S01]  /*223e0*/  LDL R11, [R1+0x13ac] ;  /* 0x0013ac00010b7983 */ /* 0x002f220000100800 */
[----:B------:R-:W-:Y:S01]  /*223f0*/  PRMT R13, RZ, 0x7610, R13 ;  /* 0x00007610ff0d7816 */ /* 0x000fe2000000000d */
[----:B0-----:R-:W-:-:S02]  /*22400*/  @P0 IMAD.MOV.U32 R6, RZ, RZ, R14 ;  /* 0x000000ffff060224 */ /* 0x001fc400078e000e */
[----:B------:R-:W-:-:S05]  /*22410*/  @P0 IMAD.MOV.U32 R7, RZ, RZ, R18 ;  /* 0x000000ffff070224 */ /* 0x000fca00078e0012 */
[----:B------:R2:W4:Y:S04]  /*22420*/  @P0 LDG.E.U8 R13, desc[UR32][R6.64] ;  /* 0x00000020060d0981 */ /* 0x000528000c1e1100 */
[----:B---3--:R0:W-:Y:S01]  /*22430*/  STL [R1+0x18], R3 ;  /* 0x0000180301007387 */ /* 0x0081e20000100800 */
[----:B------:R-:W-:Y:S01]  /*22440*/  PRMT R17, RZ, 0x7610, R17 ;  /* 0x00007610ff117816 */ /* 0x000fe20000000011 */
[----:B--2---:R-:W-:Y:S02]  /*22450*/  @P0 IMAD.MOV.U32 R6, RZ, RZ, R4 ;  /* 0x000000ffff060224 */ /* 0x004fe400078e0004 */
[----:B------:R-:W-:Y:S01]  /*22460*/  @P0 IMAD.MOV.U32 R7, RZ, RZ, R5 ;  /* 0x000000ffff070224 */ /* 0x000fe200078e0005 */
[----:B------:R-:W-:Y:S02]  /*22470*/  ISETP.GT.AND P1, PT, R2, 0x7c, PT ;  /* 0x0000007c0200780c */ /* 0x000fe40003f24270 */
[----:B------:R-:W-:-:S02]  /*22480*/  PRMT R9, RZ, 0x7610, R9 ;  /* 0x00007610ff097816 */ /* 0x000fc40000000009 */
[----:B------:R-:W-:Y:S01]  /*22490*/  PRMT R10, RZ, 0x7610, R10 ;  /* 0x00007610ff0a7816 */ /* 0x000fe2000000000a */
[----:B------:R-:W2:Y:S04]  /*224a0*/  LDL R14, [R1+0x1398] ;  /* 0x00139800010e7983 */ /* 0x000ea80000100800 */
[----:B0-----:R-:W3:Y:S04]  /*224b0*/  LDL R3, [R1+0x13a4] ;  /* 0x0013a40001037983 */ /* 0x001ee80000100800 */
[----:B------:R4:W2:Y:S02]  /*224c0*/  @P0 LDG.E.U8 R17, desc[UR32][R6.64] ;  /* 0x0000002006110981 */ /* 0x0008a4000c1e1100 */
[----:B----4-:R-:W-:-:S02]  /*224d0*/  @P0 IMAD.MOV.U32 R6, RZ, RZ, R11 ;  /* 0x000000ffff060224 */ /* 0x010fc400078e000b */
[----:B------:R-:W-:-:S05]  /*224e0*/  @P0 IMAD.MOV.U32 R7, RZ, RZ, R16 ;  /* 0x000000ffff070224 */ /* 0x000fca00078e0010 */
[----:B------:R0:W4:Y:S02]  /*224f0*/  @P0 LDG.E.U8 R9, desc[UR32][R6.64] ;  /* 0x0000002006090981 */ /* 0x000124000c1e1100 */
[----:B0-----:R-:W-:Y:S02]  /*22500*/  @P1 IMAD.MOV.U32 R7, RZ, RZ, R15 ;  /* 0x000000ffff071224 */ /* 0x001fe400078e000f */
[----:B------:R0:W-:Y:S04]  /*22510*/  STL [R1+0x14], R13 ;  /* 0x0000140d01007387 */ /* 0x0001e80000100800 */
[----:B------:R-:W2:Y:S04]  /*22520*/  LDL R5, [R1+0x1390] ;  /* 0x0013900001057983 */ /* 0x000ea80000100800 */
[----:B------:R-:W2:Y:S04]  /*22530*/  LDL R4, [R1+0x1394] ;  /* 0x0013940001047983 */ /* 0x000ea80000100800 */
[----:B------:R-:W2:Y:S04]  /*22540*/  LDL R11, [R1+0x1388] ;  /* 0x00138800010b7983 */ /* 0x000ea80000100800 */
[----:B0-----:R-:W2:Y:S01]  /*22550*/  LDL R13, [R1+0x139c] ;  /* 0x00139c00010d7983 */ /* 0x001ea20000100800 */
[----:B---3--:R-:W-:-:S05]  /*22560*/  @P1 IMAD.MOV.U32 R6, RZ, RZ, R3 ;  /* 0x000000ffff061224 */ /* 0x008fca00078e0003 */
[----:B------:R2:W3:Y:S04]  /*22570*/  @P1 LDG.E.U8 R10, desc[UR32][R6.64] ;  /* 0x00000020060a1981 */ /* 0x0004e8000c1e1100 */
[----:B----4-:R0:W-:Y:S04]  /*22580*/  STL [R1+0xc], R9 ;  /* 0x00000c0901007387 */ /* 0x0101e80000100800 */
[----:B------:R-:W4:Y:S04]  /*22590*/  LDL R3, [R1+0x1384] ;  /* 0x0013840001037983 */ /* 0x000f280000100800 */
[----:B0-----:R-:W4:Y:S01]  /*225a0*/  LDL R9, [R1+0x138c] ;  /* 0x00138c0001097983 */ /* 0x001f220000100800 */
[----:B------:R-:W-:Y:S01]  /*225b0*/  PRMT R12, RZ, 0x7610, R12 ;  /* 0x00007610ff0c7816 */ /* 0x000fe2000000000c */
[----:B--2---:R-:W-:Y:S01]  /*225c0*/  @P1 IMAD.MOV.U32 R7, RZ, RZ, R14 ;  /* 0x000000ffff071224 */ /* 0x004fe200078e000e */
[----:B------:R-:W-:Y:S01]  /*225d0*/  PRMT R0, RZ, 0x7610, R0 ;  /* 0x00007610ff007816 */ /* 0x000fe20000000000 */
[----:B------:R-:W-:-:S05]  /*225e0*/  @P1 IMAD.MOV.U32 R6, RZ, RZ, R13 ;  /* 0x000000ffff061224 */ /* 0x000fca00078e000d */
[----:B------:R0:W2:Y:S02]  /*225f0*/  @P1 LDG.E.U8 R12, desc[UR32][R6.64] ;  /* 0x00000020060c1981 */ /* 0x0000a4000c1e1100 */
[----:B0-----:R-:W-:Y:S02]  /*22600*/  @P1 IMAD.MOV.U32 R6, RZ, RZ, R4 ;  /* 0x000000ffff061224 */ /* 0x001fe400078e0004 */
[----:B------:R-:W-:-:S05]  /*22610*/  @P1 IMAD.MOV.U32 R7, RZ, RZ, R5 ;  /* 0x000000ffff071224 */ /* 0x000fca00078e0005 */
[----:B------:R0:W2:Y:S04]  /*22620*/  @P1 LDG.E.U8 R0, desc[UR32][R6.64] ;  /* 0x0000002006001981 */ /* 0x0000a8000c1e1100 */
[----:B---3--:R1:W-:Y:S04]  /*22630*/  STL [R1+0x8], R10 ;  /* 0x0000080a01007387 */ /* 0x0083e80000100800 */
[----:B------:R-:W3:Y:S04]  /*22640*/  LDL R5, [R1+0x1378] ;  /* 0x0013780001057983 */ /* 0x000ee80000100800 */
[----:B------:R-:W3:Y:S04]  /*22650*/  LDL R4, [R1+0x137c] ;  /* 0x00137c0001047983 */ /* 0x000ee80000100800 */
[----:B-1----:R-:W3:Y:S01]  /*22660*/  LDL R10, [R1+0x1380] ;  /* 0x00138000010a7983 */ /* 0x002ee20000100800 */
[----:B------:R-:W-:-:S02]  /*22670*/  ISETP.GT.AND P0, PT, R2, 0x7d, PT ;  /* 0x0000007d0200780c */ /* 0x000fc40003f04270 */
[----:B------:R-:W-:Y:S01]  /*22680*/  PRMT R29, RZ, 0x7610, R29 ;  /* 0x00007610ff1d7816 */ /* 0x000fe2000000001d */
[----:B0-----:R-:W-:Y:S01]  /*22690*/  @P1 IMAD.MOV.U32 R7, RZ, RZ, R11 ;  /* 0x000000ffff071224 */ /* 0x001fe200078e000b */
[----:B------:R-:W-:Y:S01]  /*226a0*/  PRMT R28, RZ, 0x7610, R28 ;  /* 0x00007610ff1c7816 */ /* 0x000fe2000000001c */
[----:B----4-:R-:W-:-:S05]  /*226b0*/  @P1 IMAD.MOV.U32 R6, RZ, RZ, R9 ;  /* 0x000000ffff061224 */ /* 0x010fca00078e0009 */
[----:B------:R0:W4:Y:S03]  /*226c0*/  @P1 LDG.E.U8 R29, desc[UR32][R6.64] ;  /* 0x00000020061d1981 */ /* 0x000126000c1e1100 */
[----:B0-----:R-:W-:Y:S01]  /*226d0*/  @P0 IMAD.MOV.U32 R6, RZ, RZ, R3 ;  /* 0x000000ffff060224 */ /* 0x001fe200078e0003 */
[----:B------:R-:W-:Y:S01]  /*226e0*/  PRMT R27, RZ, 0x7610, R27 ;  /* 0x00007610ff1b7816 */ /* 0x000fe2000000001b */
[----:B--2---:R-:W-:Y:S04]  /*226f0*/  STL [R1+0x4], R12 ;  /* 0x0000040c01007387 */ /* 0x004fe80000100800 */
[----:B------:R0:W-:Y:S04]  /*22700*/  STL [R1+0x2df4], R0 ;  /* 0x002df40001007387 */ /* 0x0001e80000100800 */
[----:B------:R-:W2:Y:S04]  /*22710*/  LDL R9, [R1+0x1374] ;  /* 0x0013740001097983 */ /* 0x000ea80000100800 */
[----:B------:R-:W2:Y:S01]  /*22720*/  LDL R11, [R1+0x1370] ;  /* 0x00137000010b7983 */ /* 0x000ea20000100800 */
[----:B---3--:R-:W-:-:S05]  /*22730*/  @P0 IMAD.MOV.U32 R7, RZ, RZ, R10 ;  /* 0x000000ffff070224 */ /* 0x008fca00078e000a */
[----:B------:R1:W3:Y:S02]  /*22740*/  @P0 LDG.E.U8 R28, desc[UR32][R6.64] ;  /* 0x00000020061c0981 */ /* 0x0002e4000c1e1100 */
[----:B-1----:R-:W-:Y:S02]  /*22750*/  @P0 IMAD.MOV.U32 R6, RZ, RZ, R4 ;  /* 0x000000ffff060224 */ /* 0x002fe400078e0004 */
[----:B------:R-:W-:-:S05]  /*22760*/  @P0 IMAD.MOV.U32 R7, RZ, RZ, R5 ;  /* 0x000000ffff070224 */ /* 0x000fca00078e0005 */
[----:B------:R2:W3:Y:S04]  /*22770*/  @P0 LDG.E.U8 R27, desc[UR32][R6.64] ;  /* 0x00000020061b0981 */ /* 0x0004e8000c1e1100 */
[----:B----4-:R-:W-:Y:S04]  /*22780*/  STL [R1+0x2df8], R29 ;  /* 0x002df81d01007387 */ /* 0x010fe80000100800 */
[----:B------:R1:W-:Y:S04]  /*22790*/  STL [R1+0x10], R17 ;  /* 0x0000101101007387 */ /* 0x0003e80000100800 */
[----:B------:R-:W4:Y:S04]  /*227a0*/  LDL R3, [R1+0x1368] ;  /* 0x0013680001037983 */ /* 0x000f280000100800 */
[----:B0-----:R-:W4:Y:S01]  /*227b0*/  LDL R0, [R1+0x136c] ;  /* 0x00136c0001007983 */ /* 0x001f220000100800 */
[----:B--2---:R-:W-:-:S03]  /*227c0*/  @P0 IMAD.MOV.U32 R6, RZ, RZ, R9 ;  /* 0x000000ffff060224 */ /* 0x004fc600078e0009 */
[----:B---3--:R-:W-:Y:S04]  /*227d0*/  STL [R1+0x2dd4], R28 ;  /* 0x002dd41c01007387 */ /* 0x008fe80000100800 */
[----:B------:R-:W2:Y:S04]  /*227e0*/  LDL R10, [R1+0x1360] ;  /* 0x00136000010a7983 */ /* 0x000ea80000100800 */
[----:B------:R-:W3:Y:S04]  /*227f0*/  LDL R4, [R1+0x1364] ;  /* 0x0013640001047983 */ /* 0x000ee80000100800 */
[----:B------:R-:W3:Y:S04]  /*22800*/  LDL R5, [R1+0x135c] ;  /* 0x00135c0001057983 */ /* 0x000ee80000100800 */
[----:B------:R-:W-:Y:S04]  /*22810*/  STL [R1+0x2dd8], R27 ;  /* 0x002dd81b01007387 */ /* 0x000fe80000100800 */
[----:B------:R-:W3:Y:S01]  /*22820*/  LDL R9, [R1+0x1358] ;  /* 0x0013580001097983 */ /* 0x000ee20000100800 */
[----:B------:R-:W-:-:S02]  /*22830*/  PRMT R25, RZ, 0x7610, R25 ;  /* 0x00007610ff197816 */ /* 0x000fc40000000019 */
[----:B------:R-:W-:Y:S01]  /*22840*/  ISETP.GT.AND P1, PT, R2, 0x7e, PT ;  /* 0x0000007e0200780c */ /* 0x000fe20003f24270 */
[----:B------:R-:W-:Y:S01]  /*22850*/  @P0 IMAD.MOV.U32 R7, RZ, RZ, R11 ;  /* 0x000000ffff070224 */ /* 0x000fe200078e000b */
[----:B------:R-:W-:-:S04]  /*22860*/  PRMT R23, RZ, 0x7610, R23 ;  /* 0x00007610ff177816 */ /* 0x000fc80000000017 */
[----:B------:R4:W3:Y:S01]  /*22870*/  @P0 LDG.E.U8 R25, desc[UR32][R6.64] ;  /* 0x0000002006190981 */ /* 0x0008e2000c1e1100 */
[----:B------:R-:W-:Y:S01]  /*22880*/  PRMT R21, RZ, 0x7610, R21 ;  /* 0x00007610ff157816 */ /* 0x000fe20000000015 */
[----:B----4-:R-:W-:Y:S02]  /*22890*/  @P0 IMAD.MOV.U32 R6, RZ, RZ, R0 ;  /* 0x000000ffff060224 */ /* 0x010fe400078e0000 */
[----:B------:R-:W-:-:S05]  /*228a0*/  @P0 IMAD.MOV.U32 R7, RZ, RZ, R3 ;  /* 0x000000ffff070224 */ /* 0x000fca00078e0003 */
[----:B------:R2:W4:Y:S01]  /*228b0*/  @P0 LDG.E.U8 R23, desc[UR32][R6.64] ;  /* 0x0000002006170981 */ /* 0x000522000c1e1100 */
[----:B------:R-:W-:Y:S01]  /*228c0*/  PRMT R19, RZ, 0x7610, R19 ;  /* 0x00007610ff137816 */ /* 0x000fe20000000013 */
[----:B--2---:R-:W-:Y:S02]  /*228d0*/  @P1 IMAD.MOV.U32 R7, RZ, RZ, R10 ;  /* 0x000000ffff071224 */ /* 0x004fe400078e000a */
[----:B---3--:R-:W-:-:S05]  /*228e0*/  @P1 IMAD.MOV.U32 R6, RZ, RZ, R4 ;  /* 0x000000ffff061224 */ /* 0x008fca00078e0004 */
[----:B------:R0:W2:Y:S02]  /*228f0*/  @P1 LDG.E.U8 R21, desc[UR32][R6.64] ;  /* 0x0000002006151981 */ /* 0x0000a4000c1e1100 */
[----:B0-----:R-:W-:Y:S02]  /*22900*/  @P1 IMAD.MOV.U32 R6, RZ, RZ, R5 ;  /* 0x000000ffff061224 */ /* 0x001fe400078e0005 */
[----:B------:R-:W-:-:S05]  /*22910*/  @P1 IMAD.MOV.U32 R7, RZ, RZ, R9 ;  /* 0x000000ffff071224 */ /* 0x000fca00078e0009 */
[----:B------:R-:W3:Y:S04]  /*22920*/  @P1 LDG.E.U8 R19, desc[UR32][R6.64] ;  /* 0x0000002006131981 */ /* 0x000ee8000c1e1100 */
[----:B------:R-:W-:Y:S04]  /*22930*/  STL [R1+0x2ddc], R25 ;  /* 0x002ddc1901007387 */ /* 0x000fe80000100800 */
[----:B------:R-:W1:Y:S04]  /*22940*/  LDL R3, [R1+0x1350] ;  /* 0x0013500001037983 */ /* 0x000e680000100800 */
[----:B------:R-:W3:Y:S04]  /*22950*/  LDL R0, [R1+0x1354] ;  /* 0x0013540001007983 */ /* 0x000ee80000100800 */
[----:B----4-:R-:W-:Y:S04]  /*22960*/  STL [R1+0x2de0], R23 ;  /* 0x002de01701007387 */ /* 0x010fe80000100800 */
[----:B------:R-:W4:Y:S04]  /*22970*/  LDL R14, [R1+0x1348] ;  /* 0x00134800010e7983 */ /* 0x000f280000100800 */
[----:B------:R-:W4:Y:S04]  /*22980*/  LDL R4, [R1+0x134c] ;  /* 0x00134c0001047983 */ /* 0x000f280000100800 */
[----:B--2---:R-:W-:Y:S04]  /*22990*/  STL [R1+0x2db4], R21 ;  /* 0x002db41501007387 */ /* 0x004fe80000100800 */
[----:B------:R-:W2:Y:S04]  /*229a0*/  LDL R13, [R1+0x1340] ;  /* 0x00134000010d7983 */ /* 0x000ea80000100800 */
[----:B------:R-:W2:Y:S04]  /*229b0*/  LDL R12, [R1+0x1344] ;  /* 0x00134400010c7983 */ /* 0x000ea80000100800 */
[----:B------:R-:W2:Y:S04]  /*229c0*/  LDL R11, [R1+0x1338] ;  /* 0x00133800010b7983 */ /* 0x000ea80000100800 */
[----:B------:R-:W2:Y:S04]  /*229d0*/  LDL R10, [R1+0x133c] ;  /* 0x00133c00010a7983 */ /* 0x000ea80000100800 */
[----:B---3--:R-:W-:Y:S04]  /*229e0*/  STL [R1+0x2db8], R19 ;  /* 0x002db81301007387 */ /* 0x008fe80000100800 */
[----:B------:R-:W3:Y:S04]  /*229f0*/  LDL R9, [R1+0x1330] ;  /* 0x0013300001097983 */ /* 0x000ee80000100800 */
[----:B------:R-:W3:Y:S01]  /*22a00*/  LDL R5, [R1+0x1334] ;  /* 0x0013340001057983 */ /* 0x000ee20000100800 */
[----:B------:R-:W-:-:S02]  /*22a10*/  PRMT R6, RZ, 0x7610, R6 ;  /* 0x00007610ff067816 */ /* 0x000fc40000000006 */
[----:B------:R-:W-:Y:S01]  /*22a20*/  ISETP.GT.AND P0, PT, R2, 0x7f, PT ;  /* 0x0000007f0200780c */ /* 0x000fe20003f04270 */
[----:B------:R-:W-:Y:S02]  /*22a30*/  @P1 IMAD.MOV.U32 R16, RZ, RZ, R0 ;  /* 0x000000ffff101224 */ /* 0x000fe400078e0000 */
[----:B-1----:R-:W-:Y:S01]  /*22a40*/  @P1 IMAD.MOV.U32 R17, RZ, RZ, R3 ;  /* 0x000000ffff111224 */ /* 0x002fe200078e0003 */
[----:B------:R-:W-:Y:S02]  /*22a50*/  PRMT R7, RZ, 0x7610, R7 ;  /* 0x00007610ff077816 */ /* 0x000fe40000000007 */
[----:B------:R-:W-:Y:S02]  /*22a60*/  PRMT R20, RZ, 0x7610, R20 ;  /* 0x00007610ff147816 */ /* 0x000fe40000000014 */
[----:B------:R-:W-:Y:S02]  /*22a70*/  PRMT R22, RZ, 0x7610, R22 ;  /* 0x00007610ff167816 */ /* 0x000fe40000000016 */
[----:B------:R-:W-:Y:S01]  /*22a80*/  PRMT R24, RZ, 0x7610, R24 ;  /* 0x00007610ff187816 */ /* 0x000fe20000000018 */
[----:B------:R4:W3:Y:S04]  /*22a90*/  @P1 LDG.E.U8 R6, desc[UR32][R16.64] ;  /* 0x0000002010061981 */ /* 0x0008e8000c1e1100 */
[----:B------:R-:W3:Y:S04]  /*22aa0*/  LDL R3, [R1+0x1328] ;  /* 0x0013280001037983 */ /* 0x000ee80000100800 */
[----:B------:R-:W3:Y:S01]  /*22ab0*/  LDL R0, [R1+0x132c] ;  /* 0x00132c0001007983 */ /* 0x000ee20000100800 */
[----:B----4-:R-:W-:-:S02]  /*22ac0*/  @P1 IMAD.MOV.U32 R16, RZ, RZ, R4 ;  /* 0x000000ffff101224 */ /* 0x010fc400078e0004 */
[----:B------:R-:W-:-:S05]  /*22ad0*/  @P1 IMAD.MOV.U32 R17, RZ, RZ, R14 ;  /* 0x000000ffff111224 */ /* 0x000fca00078e000e */
[----:B------:R2:W4:Y:S02]  /*22ae0*/  @P1 LDG.E.U8 R7, desc[UR32][R16.64] ;  /* 0x0000002010071981 */ /* 0x000524000c1e1100 */
[----:B--2---:R-:W-:Y:S02]  /*22af0*/  @P0 IMAD.MOV.U32 R17, RZ, RZ, R13 ;  /* 0x000000ffff110224 */ /* 0x004fe400078e000d */
[----:B------:R-:W-:-:S05]  /*22b00*/  @P0 IMAD.MOV.U32 R16, RZ, RZ, R12 ;  /* 0x000000ffff100224 */ /* 0x000fca00078e000c */
[----:B------:R0:W2:Y:S02]  /*22b10*/  @P0 LDG.E.U8 R20, desc[UR32][R16.64] ;  /* 0x0000002010140981 */ /* 0x0000a4000c1e1100 */
[----:B0-----:R-:W-:Y:S02]  /*22b20*/  @P0 IMAD.MOV.U32 R16, RZ, RZ, R10 ;  /* 0x000000ffff100224 */ /* 0x001fe400078e000a */
[----:B------:R-:W-:-:S05]  /*22b30*/  @P0 IMAD.MOV.U32 R17, RZ, RZ, R11 ;  /* 0x000000ffff110224 */ /* 0x000fca00078e000b */
[----:B------:R3:W2:Y:S02]  /*22b40*/  @P0 LDG.E.U8 R22, desc[UR32][R16.64] ;  /* 0x0000002010160981 */ /* 0x0006a4000c1e1100 */
[----:B---3--:R-:W-:Y:S02]  /*22b50*/  @P0 IMAD.MOV.U32 R16, RZ, RZ, R5 ;  /* 0x000000ffff100224 */ /* 0x008fe400078e0005 */
[----:B------:R-:W-:-:S05]  /*22b60*/  @P0 IMAD.MOV.U32 R17, RZ, RZ, R9 ;  /* 0x000000ffff110224 */ /* 0x000fca00078e0009 */
[----:B------:R0:W3:Y:S01]  /*22b70*/  @P0 LDG.E.U8 R24, desc[UR32][R16.64] ;  /* 0x0000002010180981 */ /* 0x0000e2000c1e1100 */
[----:B------:R-:W-:-:S03]  /*22b80*/  PRMT R26, RZ, 0x7610, R26 ;  /* 0x00007610ff1a7816 */ /* 0x000fc6000000001a */
[----:B------:R-:W-:Y:S04]  /*22b90*/  STL [R1+0x2dbc], R6 ;  /* 0x002dbc0601007387 */ /* 0x000fe80000100800 */
[----:B----4-:R-:W-:Y:S01]  /*22ba0*/  STL [R1+0x2dc0], R7 ;  /* 0x002dc00701007387 */ /* 0x010fe20000100800 */
[----:B0-----:R-:W-:Y:S02]  /*22bb0*/  @P0 IMAD.MOV.U32 R16, RZ, RZ, R0 ;  /* 0x000000ffff100224 */ /* 0x001fe400078e0000 */
[----:B------:R-:W-:-:S05]  /*22bc0*/  @P0 IMAD.MOV.U32 R17, RZ, RZ, R3 ;  /* 0x000000ffff110224 */ /* 0x000fca00078e0003 */
[----:B------:R-:W4:Y:S01]  /*22bd0*/  @P0 LDG.E.U8 R26, desc[UR32][R16.64] ;  /* 0x00000020101a0981 */ /* 0x000f22000c1e1100 */
[----:B------:R-:W0:Y:S01]  /*22be0*/  S2R R4, SR_TID.X ;  /* 0x0000000000047919 */ /* 0x000e220000002100 */
[----:B------:R-:W1:Y:S08]  /*22bf0*/  S2UR UR6, SR_CgaCtaId ;  /* 0x00000000000679c3 */ /* 0x000e700000008800 */
[----:B------:R-:W-:Y:S06]  /*22c00*/  BAR.SYNC.DEFER_BLOCKING 0x0 ;  /* 0x0000000000007b1d */ /* 0x000fec0000010000 */
[----:B--2---:R-:W-:Y:S04]  /*22c10*/  STL [R1+0x2d54], R20 ;  /* 0x002d541401007387 */ /* 0x004fe80000100800 */
[----:B------:R-:W-:Y:S04]  /*22c20*/  STL [R1+0x2d58], R22 ;  /* 0x002d581601007387 */ /* 0x000fe80000100800 */
[----:B---3--:R2:W-:Y:S04]  /*22c30*/  STL [R1+0x2d5c], R24 ;  /* 0x002d5c1801007387 */ /* 0x0085e80000100800 */
[----:B--2---:R-:W2:Y:S04]  /*22c40*/  LDL.LU R24, [R1+0x9b8] ;  /* 0x0009b80001187983 */ /* 0x004ea80000300800 */
[----:B------:R-:W3:Y:S04]  /*22c50*/  LDL.LU R22, [R1+0x9b4] ;  /* 0x0009b40001167983 */ /* 0x000ee80000300800 */
[----:B------:R-:W3:Y:S04]  /*22c60*/  LDL.LU R20, [R1+0x9b0] ;  /* 0x0009b00001147983 */ /* 0x000ee80000300800 */
[----:B------:R-:W3:Y:S04]  /*22c70*/  LDL.LU R7, [R1+0x93c] ;  /* 0x00093c0001077983 */ /* 0x000ee80000300800 */
[----:B------:R-:W3:Y:S04]  /*22c80*/  LDL.LU R6, [R1+0x938] ;  /* 0x0009380001067983 */ /* 0x000ee80000300800 */
[----:B------:R-:W3:Y:S04]  /*22c90*/  LDL.LU R19, [R1+0x934] ;  /* 0x0009340001137983 */ /* 0x000ee80000300800 */
[----:B------:R-:W3:Y:S04]  /*22ca0*/  LDL.LU R21, [R1+0x930] ;  /* 0x0009300001157983 */ /* 0x000ee80000300800 */
[----:B------:R-:W2:Y:S04]  /*22cb0*/  LDL.LU R23, [R1+0x8bc] ;  /* 0x0008bc0001177983 */ /* 0x000ea80000300800 */
[----:B------:R-:W3:Y:S04]  /*22cc0*/  LDL.LU R25, [R1+0x8b8] ;  /* 0x0008b80001197983 */ /* 0x000ee80000300800 */
        /* <DEDUP_REMOVED lines=14> */
[----:B----4-:R4:W-:Y:S01]  /*22db0*/  STL [R1+0x2d60], R26 ;  /* 0x002d601a01007387 */ /* 0x0109e20000100800 */
[----:B------:R-:W-:Y:S01]  /*22dc0*/  UMOV UR5, 0x400 ;  /* 0x0000040000057882 */ /* 0x000fe20000000000 */
[----:B0-----:R-:W-:Y:S01]  /*22dd0*/  LOP3.LUT R4, R4, 0x3f, RZ, 0xc0, !PT ;  /* 0x0000003f04047812 */ /* 0x001fe200078ec0ff */
[----:B-1----:R-:W-:Y:S01]  /*22de0*/  ULEA UR5, UR6, UR5, 0x18 ;  /* 0x0000000506057291 */ /* 0x002fe2000f8ec03f */
[----:B----4-:R-:W4:Y:S04]  /*22df0*/  LDL.LU R26, [R1+0x9bc] ;  /* 0x0009bc00011a7983 */ /* 0x010f280000300800 */
[----:B------:R-:W-:Y:S04]  /*22e00*/  STL [R1+0x2d14], R17 ;  /* 0x002d141101007387 */ /* 0x000fe80000100800 */
[----:B------:R-:W-:Y:S01]  /*22e10*/  STL [R1+0x2d24], R17 ;  /* 0x002d241101007387 */ /* 0x000fe20000100800 */
[----:B------:R-:W-:-:S03]  /*22e20*/  LOP3.LUT R16, R4, 0x40, RZ, 0xfc, !PT ;  /* 0x0000004004107812 */ /* 0x000fc600078efcff */
[----:B------:R-:W-:Y:S04]  /*22e30*/  STL [R1+0x2d34], R17 ;  /* 0x002d341101007387 */ /* 0x000fe80000100800 */
[----:B------:R-:W-:Y:S04]  /*22e40*/  STL [R1+0x2d3c], R17 ;  /* 0x002d3c1101007387 */ /* 0x000fe80000100800 */
[----:B------:R-:W-:Y:S04]  /*22e50*/  STL [R1+0x2d44], R17 ;  /* 0x002d441101007387 */ /* 0x000fe80000100800 */
[----:B------:R-:W-:Y:S04]  /*22e60*/  STL [R1+0x2d64], R17 ;  /* 0x002d641101007387 */ /* 0x000fe80000100800 */
[----:B------:R-:W-:Y:S04]  /*22e70*/  STL [R1+0x2d68], R16 ;  /* 0x002d681001007387 */ /* 0x000fe80000100800 */
[----:B--2---:R0:W-:Y:S04]  /*22e80*/  STS.U8 [R4+UR5+0x1000], R23 ;  /* 0x0010001704007988 */ /* 0x0041e80008000005 */
[----:B---3--:R1:W-:Y:S04]  /*22e90*/  STS.U8 [R4+UR5+0x1040], R25 ;  /* 0x0010401904007988 */ /* 0x0083e80008000005 */
[----:B------:R2:W-:Y:S04]  /*22ea0*/  STS.U8 [R4+UR5+0x1840], R29 ;  /* 0x0018401d04007988 */ /* 0x0005e80008000005 */
[----:B0-----:R-:W3:Y:S04]  /*22eb0*/  LDL.LU R23, [R1+0x6bc] ;  /* 0x0006bc0001177983 */ /* 0x001ee80000300800 */
[----:B-1----:R-:W3:Y:S04]  /*22ec0*/  LDL.LU R25, [R1+0x6b8] ;  /* 0x0006b80001197983 */ /* 0x002ee80000300800 */
[----:B--2---:R-:W2:Y:S04]  /*22ed0*/  LDL.LU R29, [R1+0x6b4] ;  /* 0x0006b400011d7983 */ /* 0x004ea80000300800 */
[----:B------:R0:W-:Y:S04]  /*22ee0*/  STS.U8 [R4+UR5+0x2080], R5 ;  /* 0x0020800504007988 */ /* 0x0001e80008000005 */
[----:B0-----:R-:W2:Y:S04]  /*22ef0*/  LDL.LU R5, [R1+0x6b0] ;  /* 0x0006b00001057983 */ /* 0x001ea80000300800 */
[----:B------:R0:W-:Y:S04]  /*22f00*/  STS.U8 [R4+UR5+0x18c0], R9 ;  /* 0x0018c00904007988 */ /* 0x0001e80008000005 */
[----:B------:R1:W-:Y:S04]  /*22f10*/  STS.U8 [R4+UR5+0x1880], R10 ;  /* 0x0018800a04007988 */ /* 0x0003e80008000005 */
[----:B------:R4:W-:Y:S04]  /*22f20*/  STS.U8 [R4+UR5+0x2000], R11 ;  /* 0x0020000b04007988 */ /* 0x0009e80008000005 */
[----:B------:R4:W-:Y:S04]  /*22f30*/  STS.U8 [R4+UR5+0x2040], R3 ;  /* 0x0020400304007988 */ /* 0x0009e80008000005 */
[----:B------:R4:W-:Y:S04]  /*22f40*/  STS.U8 [R4+UR5+0x20c0], R12 ;  /* 0x0020c00c04007988 */ /* 0x0009e80008000005 */
[----:B------:R4:W-:Y:S04]  /*22f50*/  STS.U8 [R4+UR5+0x2840], R13 ;  /* 0x0028400d04007988 */ /* 0x0009e80008000005 */
[----:B0-----:R-:W2:Y:S04]  /*22f60*/  LDL.LU R9, [R1+0x63c] ;  /* 0x00063c0001097983 */ /* 0x001ea80000300800 */
[----:B-1----:R-:W2:Y:S04]  /*22f70*/  LDL.LU R10, [R1+0x638] ;  /* 0x00063800010a7983 */ /* 0x002ea80000300800 */
[----:B----4-:R-:W4:Y:S04]  /*22f80*/  LDL.LU R11, [R1+0x634] ;  /* 0x00063400010b7983 */ /* 0x010f280000300800 */
[----:B------:R-:W4:Y:S04]  /*22f90*/  LDL.LU R3, [R1+0x630] ;  /* 0x0006300001037983 */ /* 0x000f280000300800 */
[----:B------:R-:W4:Y:S04]  /*22fa0*/  LDL.LU R12, [R1+0x5bc] ;  /* 0x0005bc00010c7983 */ /* 0x000f280000300800 */
[----:B------:R0:W-:Y:S04]  /*22fb0*/  STS.U8 [R4+UR5+0x2800], R14 ;  /* 0x0028000e04007988 */ /* 0x0001e80008000005 */
[----:B------:R-:W4:Y:S04]  /*22fc0*/  LDL.LU R13, [R1+0x5b8] ;  /* 0x0005b800010d7983 */ /* 0x000f280000300800 */
[----:B------:R1:W-:Y:S04]  /*22fd0*/  STS.U8 [R4+UR5+0x28c0], R15 ;  /* 0x0028c00f04007988 */ /* 0x0003e80008000005 */
[----:B------:R1:W-:Y:S04]  /*22fe0*/  STS.U8 [R4+UR5+0x2880], R18 ;  /* 0x0028801204007988 */ /* 0x0003e80008000005 */
[----:B0-----:R-:W4:Y:S04]  /*22ff0*/  LDL.LU R14, [R1+0x5b4] ;  /* 0x0005b400010e7983 */ /* 0x001f280000300800 */
[----:B-1----:R-:W4:Y:S04]  /*23000*/  LDL.LU R15, [R1+0x5b0] ;  /* 0x0005b000010f7983 */ /* 0x002f280000300800 */
[----:B------:R-:W4:Y:S01]  /*23010*/  LDL.LU R18, [R1+0x51c] ;  /* 0x00051c0001127983 */ /* 0x000f220000300800 */
[----:B------:R-:W-:-:S02]  /*23020*/  ISETP.GE.AND P1, PT, R16, R2, PT ;  /* 0x000000021000720c */ /* 0x000fc40003f26270 */
[C---:B------:R-:W-:Y:S02]  /*23030*/  ISETP.GE.AND P0, PT, R4.reuse, R2, PT ;  /* 0x000000020400720c */ /* 0x040fe40003f06270 */
[----:B------:R-:W4:Y:S04]  /*23040*/  LDL.LU R2, [R1+0x518] ;  /* 0x0005180001027983 */ /* 0x000f280000300800 */
[----:B------:R-:W4:Y:S04]  /*23050*/  LDL.LU R16, [R1+0x514] ;  /* 0x0005140001107983 */ /* 0x000f280000300800 */
[----:B------:R0:W-:Y:S04]  /*23060*/  STS.U8 [R4+UR5], R26 ;  /* 0x0000001a04007988 */ /* 0x0001e80008000005 */
[----:B------:R-:W4:Y:S04]  /*23070*/  LDL.LU R17, [R1+0x510] ;  /* 0x0005100001117983 */ /* 0x000f280000300800 */
[----:B------:R1:W-:Y:S04]  /*23080*/  STS.U8 [R4+UR5+0x40], R24 ;  /* 0x0000401804007988 */ /* 0x0003e80008000005 */
[----:B------:R1:W-:Y:S04]  /*23090*/  STS.U8 [R4+UR5+0x80], R22 ;  /* 0x0000801604007988 */ /* 0x0003e80008000005 */
[----:B------:R1:W-:Y:S04]  /*230a0*/  STS.U8 [R4+UR5+0xc0], R20 ;  /* 0x0000c01404007988 */ /* 0x0003e80008000005 */
[----:B------:R1:W-:Y:S04]  /*230b0*/  STS.U8 [R4+UR5+0x840], R7 ;  /* 0x0008400704007988 */ /* 0x0003e80008000005 */
[----:B------:R1:W-:Y:S04]  /*230c0*/  STS.U8 [R4+UR5+0x800], R6 ;  /* 0x0008000604007988 */ /* 0x0003e80008000005 */
[----:B0-----:R-:W4:Y:S04]  /*230d0*/  LDL.LU R26, [R1+0x49c] ;  /* 0x00049c00011a7983 */ /* 0x001f280000300800 */
[----:B-1----:R-:W4:Y:S04]  /*230e0*/  LDL.LU R24, [R1+0x498] ;  /* 0x0004980001187983 */ /* 0x002f280000300800 */
[----:B------:R-:W4:Y:S04]  /*230f0*/  LDL.LU R22, [R1+0x494] ;  /* 0x0004940001167983 */ /* 0x000f280000300800 */
[----:B------:R-:W4:Y:S04]  /*23100*/  LDL.LU R20, [R1+0x490] ;  /* 0x0004900001147983 */ /* 0x000f280000300800 */
[----:B------:R-:W4:Y:S04]  /*23110*/  LDL.LU R7, [R1+0x26c] ;  /* 0x00026c0001077983 */ /* 0x000f280000300800 */
[----:B------:R0:W-:Y:S04]  /*23120*/  STS.U8 [R4+UR5+0x880], R21 ;  /* 0x0008801504007988 */ /* 0x0001e80008000005 */
[----:B------:R-:W4:Y:S04]  /*23130*/  LDL.LU R6, [R1+0x268] ;  /* 0x0002680001067983 */ /* 0x000f280000300800 */
        /* <DEDUP_REMOVED lines=9> */
[----:B---3--:R0:W-:Y:S04]  /*231d0*/  STS.U8 [R4+UR5+0x3000], R23 ;  /* 0x0030001704007988 */ /* 0x0081e80008000005 */
[----:B------:R1:W-:Y:S04]  /*231e0*/  STS.U8 [R4+UR5+0x3040], R25 ;  /* 0x0030401904007988 */ /* 0x0003e80008000005 */
[----:B--2---:R2:W-:Y:S04]  /*231f0*/  STS.U8 [R4+UR5+0x3080], R29 ;  /* 0x0030801d04007988 */ /* 0x0045e80008000005 */
[----:B0-----:R-:W3:Y:S04]  /*23200*/  LDL.LU R23, [R1+0x170] ;  /* 0x0001700001177983 */ /* 0x001ee80000300800 */
[----:B-1----:R-:W3:Y:S04]  /*23210*/  LDL.LU R25, [R1+0x15c] ;  /* 0x00015c0001197983 */ /* 0x002ee80000300800 */
[----:B--2---:R-:W2:Y:S04]  /*23220*/  LDL.LU R29, [R1+0x158] ;  /* 0x00015800011d7983 */ /* 0x004ea80000300800 */
[----:B------:R0:W-:Y:S04]  /*23230*/  STS.U8 [R4+UR5+0x30c0], R5 ;  /* 0x0030c00504007988 */ /* 0x0001e80008000005 */
[----:B0-----:R-:W2:Y:S04]  /*23240*/  LDL.LU R5, [R1+0x154] ;  /* 0x0001540001057983 */ /* 0x001ea80000300800 */
[----:B------:R0:W-:Y:S04]  /*23250*/  STS.U8 [R4+UR5+0x3840], R9 ;  /* 0x0038400904007988 */ /* 0x0001e80008000005 */
[----:B------:R1:W-:Y:S04]  /*23260*/  STS.U8 [R4+UR5+0x3800], R10 ;  /* 0x0038000a04007988 */ /* 0x0003e80008000005 */
[----:B----4-:R4:W-:Y:S04]  /*23270*/  STS.U8 [R4+UR5+0x38c0], R11 ;  /* 0x0038c00b04007988 */ /* 0x0109e80008000005 */
        /* <DEDUP_REMOVED lines=8> */
[----:B------:R-:W4:Y:S04]  /*23300*/  LDL.LU R13, [R1+0x2e38] ;  /* 0x002e3800010d7983 */ /* 0x000f280000300800 */
[----:B------:R0:W-:Y:S04]  /*23310*/  STS.U8 [R4+UR5+0x4080], R14 ;  /* 0x0040800e04007988 */ /* 0x0001e80008000005 */
[----:B------:R1:W-:Y:S04]  /*23320*/  STS.U8 [R4+UR5+0x40c0], R15 ;  /* 0x0040c00f04007988 */ /* 0x0003e80008000005 */
[----:B------:R1:W-:Y:S04]  /*23330*/  STS.U8 [R4+UR5+0x4840], R18 ;  /* 0x0048401204007988 */ /* 0x0003e80008000005 */
[----:B0-----:R-:W4:Y:S04]  /*23340*/  LDL.LU R14, [R1+0x2e34] ;  /* 0x002e3400010e7983 */ /* 0x001f280000300800 */
[----:B-1----:R-:W4:Y:S04]  /*23350*/  LDL.LU R15, [R1+0x2e30] ;  /* 0x002e3000010f7983 */ /* 0x002f280000300800 */
        /* <DEDUP_REMOVED lines=18> */
[----:B------:R-:W-:Y:S04]  /*23480*/  STS.U8 [R4+UR5+0x4800], R2 ;  /* 0x0048000204007988 */ /* 0x000fe80008000005 */
        /* <DEDUP_REMOVED lines=9> */
[----:B----4-:R-:W-:Y:S04]  /*23520*/  STS.U8 [R4+UR5+0x7080], R13 ;  /* 0x0070800d04007988 */ /* 0x010fe80008000005 */
[----:B------:R-:W-:Y:S04]  /*23530*/  STL [R1+0x2d6c], R18 ;  /* 0x002d6c1201007387 */ /* 0x000fe80000100800 */
[----:B------:R-:W-:Y:S04]  /*23540*/  STL [R1+0x2d70], R15 ;  /* 0x002d700f01007387 */ /* 0x000fe80000100800 */
[----:B------:R-:W-:Y:S04]  /*23550*/  STL [R1+0x2d74], R14 ;  /* 0x002d740e01007387 */ /* 0x000fe80000100800 */
[----:B------:R-:W-:Y:S04]  /*23560*/  STL [R1+0x2d78], R13 ;  /* 0x002d780d01007387 */ /* 0x000fe80000100800 */
[----:B------:R-:W-:Y:S04]  /*23570*/  STL [R1+0x2d7c], R12 ;  /* 0x002d7c0c01007387 */ /* 0x000fe80000100800 */
[----:B------:R-:W-:Y:S04]  /*23580*/  STL [R1+0x2d80], R11 ;  /* 0x002d800b01007387 */ /* 0x000fe80000100800 */
[----:B------:R-:W-:Y:S04]  /*23590*/  STL [R1+0x2d84], R10 ;  /* 0x002d840a01007387 */ /* 0x000fe80000100800 */
[----:B------:R-:W-:Y:S04]  /*235a0*/  STS.U8 [R4+UR5+0x6880], R18 ;  /* 0x0068801204007988 */ /* 0x000fe80008000005 */
[----:B------:R-:W-:Y:S04]  /*235b0*/  STS.U8 [R4+UR5+0x7000], R15 ;  /* 0x0070000f04007988 */ /* 0x000fe80008000005 */
[----:B------:R-:W-:Y:S04]  /*235c0*/  STS.U8 [R4+UR5+0x7040], R14 ;  /* 0x0070400e04007988 */ /* 0x000fe80008000005 */
[----:B------:R-:W-:Y:S04]  /*235d0*/  STS.U8 [R4+UR5+0x70c0], R12 ;  /* 0x0070c00c04007988 */ /* 0x000fe80008000005 */
[----:B------:R-:W-:Y:S04]  /*235e0*/  STS.U8 [R4+UR5+0x7840], R11 ;  /* 0x0078400b04007988 */ /* 0x000fe80008000005 */
[----:B------:R-:W-:Y:S04]  /*235f0*/  STS.U8 [R4+UR5+0x7800], R10 ;  /* 0x0078000a04007988 */ /* 0x000fe80008000005 */
[----:B------:R1:W-:Y:S04]  /*23600*/  STS.U8 [R4+UR5+0x78c0], R9 ;  /* 0x0078c00904007988 */ /* 0x0003e80008000005 */
[----:B------:R4:W-:Y:S01]  /*23610*/  STL [R1+0x2d88], R9 ;  /* 0x002d880901007387 */ /* 0x0009e20000100800 */
[----:B0-----:R-:W-:-:S03]  /*23620*/  LOP3.LUT R8, R4, 0x8, RZ, 0x3c, !PT ;  /* 0x0000000804087812 */ /* 0x001fc600078e3cff */
[----:B-1----:R-:W2:Y:S04]  /*23630*/  LDL.LU R4, [R1+0x8ac] ;  /* 0x0008ac0001047983 */ /* 0x002ea80000300800 */
[----:B----4-:R-:W4:Y:S04]  /*23640*/  LDL.LU R9, [R1+0x8a8] ;  /* 0x0008a80001097983 */ /* 0x010f280000300800 */
[----:B------:R-:W4:Y:S04]  /*23650*/  LDL.LU R10, [R1+0x8a4] ;  /* 0x0008a400010a7983 */ /* 0x000f280000300800 */
        /* <DEDUP_REMOVED lines=12> */
[----:B------:R0:W-:Y:S04]  /*23720*/  STS.U8 [R8+UR5+0x140], R27 ;  /* 0x0001401b08007988 */ /* 0x0001e80008000005 */
[----:B------:R-:W4:Y:S04]  /*23730*/  LDL.LU R20, [R1+0x720] ;  /* 0x0007200001147983 */ /* 0x000f280000300800 */
[----:B------:R1:W-:Y:S04]  /*23740*/  STS.U8 [R8+UR5+0x180], R28 ;  /* 0x0001801c08007988 */ /* 0x0003e80008000005 */
[----:B------:R1:W-:Y:S04]  /*23750*/  STS.U8 [R8+UR5+0x1c0], R0 ;  /* 0x0001c00008007988 */ /* 0x0003e80008000005 */
[----:B------:R-:W-:Y:S04]  /*23760*/  STS.U8 [R8+UR5+0x100], R21 ;  /* 0x0001001508007988 */ /* 0x000fe80008000005 */
[----:B0-----:R-:W4:Y:S04]  /*23770*/  LDL.LU R27, [R1+0x6ac] ;  /* 0x0006ac00011b7983 */ /* 0x001f280000300800 */
[----:B-1----:R-:W4:Y:S04]  /*23780*/  LDL.LU R28, [R1+0x6a8] ;  /* 0x0006a800011c7983 */ /* 0x002f280000300800 */
[----:B------:R-:W4:Y:S04]  /*23790*/  LDL.LU R0, [R1+0x6a4] ;  /* 0x0006a40001007983 */ /* 0x000f280000300800 */
[----:B------:R-:W4:Y:S04]  /*237a0*/  LDL.LU R7, [R1+0x6a0] ;  /* 0x0006a00001077983 */ /* 0x000f280000300800 */
[----:B------:R-:W4:Y:S04]  /*237b0*/  LDL.LU R6, [R1+0x62c] ;  /* 0x00062c0001067983 */ /* 0x000f280000300800 */
[----:B------:R-:W4:Y:S04]  /*237c0*/  LDL.LU R19, [R1+0x628] ;  /* 0x0006280001137983 */ /* 0x000f280000300800 */
[----:B---3--:R-:W-:Y:S04]  /*237d0*/  STS.U8 [R8+UR5+0x940], R23 ;  /* 0x0009401708007988 */ /* 0x008fe80008000005 */
[----:B--2---:R0:W-:Y:S04]  /*237e0*/  STS.U8 [R8+UR5+0x9c0], R29 ;  /* 0x0009c01d08007988 */ /* 0x0041e80008000005 */
[----:B------:R1:W-:Y:S04]  /*237f0*/  STS.U8 [R8+UR5+0x900], R25 ;  /* 0x0009001908007988 */ /* 0x0003e80008000005 */
[----:B0-----:R-:W2:Y:S04]  /*23800*/  LDL.LU R29, [R1+0x624] ;  /* 0x00062400011d7983 */ /* 0x001ea80000300800 */
[----:B------:R-:W3:Y:S04]  /*23810*/  LDL.LU R21, [R1+0x620] ;  /* 0x0006200001157983 */ /* 0x000ee80000300800 */
[----:B------:R-:W3:Y:S04]  /*23820*/  LDL.LU R23, [R1+0x5ac] ;  /* 0x0005ac0001177983 */ /* 0x000ee80000300800 */
[----:B------:R0:W-:Y:S04]  /*23830*/  STS.U8 [R8+UR5+0x980], R5 ;  /* 0x0009800508007988 */ /* 0x0001e80008000005 */
[----:B-1----:R-:W3:Y:S04]  /*23840*/  LDL.LU R25, [R1+0x5a8] ;  /* 0x0005a80001197983 */ /* 0x002ee80000300800 */
[----:B0-----:R-:W3:Y:S04]  /*23850*/  LDL.LU R5, [R1+0x5a4] ;  /* 0x0005a40001057983 */ /* 0x001ee80000300800 */
[----:B----4-:R0:W-:Y:S04]  /*23860*/  STS.U8 [R8+UR5+0x3100], R27 ;  /* 0x0031001b08007988 */ /* 0x0101e80008000005 */
[----:B------:R1:W-:Y:S04]  /*23870*/  STS.U8 [R8+UR5+0x3140], R28 ;  /* 0x0031401c08007988 */ /* 0x0003e80008000005 */
[----:B------:R4:W-:Y:S04]  /*23880*/  STS.U8 [R8+UR5+0x3180], R0 ;  /* 0x0031800008007988 */ /* 0x0009e80008000005 */
[----:B0-----:R-:W3:Y:S04]  /*23890*/  LDL.LU R27, [R1+0x5a0] ;  /* 0x0005a000011b7983 */ /* 0x001ee80000300800 */
[----:B-1----:R-:W3:Y:S04]  /*238a0*/  LDL.LU R28, [R1+0x50c] ;  /* 0x00050c00011c7983 */ /* 0x002ee80000300800 */
[----:B----4-:R-:W4:Y:S04]  /*238b0*/  LDL.LU R0, [R1+0x508] ;  /* 0x0005080001007983 */ /* 0x010f280000300800 */
[----:B--2---:R0:W-:Y:S04]  /*238c0*/  STS.U8 [R8+UR5+0x39c0], R29 ;  /* 0x0039c01d08007988 */ /* 0x0041e80008000005 */
[----:B0-----:R-:W2:Y:S04]  /*238d0*/  LDL.LU R29, [R1+0x504] ;  /* 0x00050400011d7983 */ /* 0x001ea80000300800 */
[----:B---3--:R0:W-:Y:S04]  /*238e0*/  STS.U8 [R8+UR5+0x4180], R5 ;  /* 0x0041800508007988 */ /* 0x0081e80008000005 */
[----:B0-----:R-:W3:Y:S04]  /*238f0*/  LDL.LU R5, [R1+0x500] ;  /* 0x0005000001057983 */ /* 0x001ee80000300800 */
[----:B------:R0:W-:Y:S04]  /*23900*/  STS.U8 [R8+UR5+0x1100], R4 ;  /* 0x0011000408007988 */ /* 0x0001e80008000005 */
[----:B0-----:R-:W3:Y:S04]  /*23910*/  LDL.LU R4, [R1+0x2dc] ;  /* 0x0002dc0001047983 */ /* 0x001ee80000300800 */
[----:B------:R0:W-:Y:S04]  /*23920*/  STS.U8 [R8+UR5+0x1140], R9 ;  /* 0x0011400908007988 */ /* 0x0001e80008000005 */
[----:B------:R1:W-:Y:S04]  /*23930*/  STS.U8 [R8+UR5+0x1180], R10 ;  /* 0x0011800a08007988 */ /* 0x0003e80008000005 */
[----:B------:R1:W-:Y:S04]  /*23940*/  STS.U8 [R8+UR5+0x11c0], R11 ;  /* 0x0011c00b08007988 */ /* 0x0003e80008000005 */
[----:B------:R1:W-:Y:S04]  /*23950*/  STS.U8 [R8+UR5+0x1940], R12 ;  /* 0x0019400c08007988 */ /* 0x0003e80008000005 */
[----:B------:R1:W-:Y:S04]  /*23960*/  STS.U8 [R8+UR5+0x1900], R13 ;  /* 0x0019000d08007988 */ /* 0x0003e80008000005 */
[----:B------:R1:W-:Y:S04]  /*23970*/  STS.U8 [R8+UR5+0x19c0], R14 ;  /* 0x0019c00e08007988 */ /* 0x0003e80008000005 */
[----:B0-----:R-:W3:Y:S04]  /*23980*/  LDL.LU R9, [R1+0x2d8] ;  /* 0x0002d80001097983 */ /* 0x001ee80000300800 */
[----:B-1----:R-:W3:Y:S04]  /*23990*/  LDL.LU R10, [R1+0x2d4] ;  /* 0x0002d400010a7983 */ /* 0x002ee80000300800 */
[----:B------:R-:W3:Y:S04]  /*239a0*/  LDL.LU R11, [R1+0x270] ;  /* 0x00027000010b7983 */ /* 0x000ee80000300800 */
[----:B------:R-:W3:Y:S04]  /*239b0*/  LDL.LU R12, [R1+0x260] ;  /* 0x00026000010c7983 */ /* 0x000ee80000300800 */
[----:B------:R-:W3:Y:S04]  /*239c0*/  LDL.LU R13, [R1+0x25c] ;  /* 0x00025c00010d7983 */ /* 0x000ee80000300800 */
[----:B------:R0:W-:Y:S04]  /*239d0*/  STS.U8 [R8+UR5+0x1980], R15 ;  /* 0x0019800f08007988 */ /* 0x0001e80008000005 */
[----:B------:R-:W3:Y:S04]  /*239e0*/  LDL.LU R14, [R1+0x258] ;  /* 0x00025800010e7983 */ /* 0x000ee80000300800 */
        /* <DEDUP_REMOVED lines=25> */
[----:B----4-:R4:W-:Y:S04]  /*23b80*/  STS.U8 [R8+UR5+0x4900], R0 ;  /* 0x0049000008007988 */ /* 0x0109e80008000005 */
[----:B------:R4:W-:Y:S04]  /*23b90*/  STS.U8 [R8+UR5+0x4140], R25 ;  /* 0x0041401908007988 */ /* 0x0009e80008000005 */
[----:B------:R4:W-:Y:S04]  /*23ba0*/  STS.U8 [R8+UR5+0x41c0], R27 ;  /* 0x0041c01b08007988 */ /* 0x0009e80008000005 */
[----:B------:R4:W-:Y:S04]  /*23bb0*/  STS.U8 [R8+UR5+0x4940], R28 ;  /* 0x0049401c08007988 */ /* 0x0009e80008000005 */
[----:B0-----:R-:W3:Y:S04]  /*23bc0*/  LDL.LU R21, [R1+0x34] ;  /* 0x0000340001157983 */ /* 0x001ee80000300800 */
[----:B-1----:R-:W3:Y:S04]  /*23bd0*/  LDL.LU R23, [R1+0x30] ;  /* 0x0000300001177983 */ /* 0x002ee80000300800 */
[----:B----4-:R-:W4:Y:S04]  /*23be0*/  LDL.LU R0, [R1+0x2c] ;  /* 0x00002c0001007983 */ /* 0x010f280000300800 */
[----:B------:R-:W4:Y:S04]  /*23bf0*/  LDL.LU R25, [R1+0x99c] ;  /* 0x00099c0001197983 */ /* 0x000f280000300800 */
[----:B------:R-:W4:Y:S04]  /*23c00*/  LDL.LU R27, [R1+0x998] ;  /* 0x00099800011b7983 */ /* 0x000f280000300800 */
[----:B------:R-:W4:Y:S04]  /*23c10*/  LDL.LU R28, [R1+0x994] ;  /* 0x00099400011c7983 */ /* 0x000f280000300800 */
[----:B--2---:R0:W-:Y:S04]  /*23c20*/  STS.U8 [R8+UR5+0x49c0], R29 ;  /* 0x0049c01d08007988 */ /* 0x0041e80008000005 */
[----:B0-----:R-:W2:Y:S04]  /*23c30*/  LDL.LU R29, [R1+0x990] ;  /* 0x00099000011d7983 */ /* 0x001ea80000300800 */
[----:B---3--:R0:W-:Y:S04]  /*23c40*/  STS.U8 [R8+UR5+0x4980], R5 ;  /* 0x0049800508007988 */ /* 0x0081e80008000005 */
[----:B0-----:R-:W3:Y:S04]  /*23c50*/  LDL.LU R5, [R1+0x2e28] ;  /* 0x002e280001057983 */ /* 0x001ee80000300800 */
[----:B------:R0:W-:Y:S02]  /*23c60*/  STS.U8 [R8+UR5+0x5100], R4 ;  /* 0x0051000408007988 */ /* 0x0001e40008000005 */
[----:B0-----:R-:W0:Y:S02]  /*23c70*/  S2R R4, SR_TID.X ;  /* 0x0000000000047919 */ /* 0x001e240000002100 */
[----:B------:R-:W-:Y:S04]  /*23c80*/  STS.U8 [R8+UR5+0x5140], R9 ;  /* 0x0051400908007988 */ /* 0x000fe80008000005 */
[----:B------:R-:W-:Y:S04]  /*23c90*/  STS.U8 [R8+UR5+0x5180], R10 ;  /* 0x0051800a08007988 */ /* 0x000fe80008000005 */
[----:B------:R-:W-:Y:S04]  /*23ca0*/  STS.U8 [R8+UR5+0x51c0], R11 ;  /* 0x0051c00b08007988 */ /* 0x000fe80008000005 */
[----:B------:R-:W-:Y:S04]  /*23cb0*/  STS.U8 [R8+UR5+0x5940], R12 ;  /* 0x0059400c08007988 */ /* 0x000fe80008000005 */
[----:B------:R-:W-:Y:S04]  /*23cc0*/  STS.U8 [R8+UR5+0x5900], R13 ;  /* 0x0059000d08007988 */ /* 0x000fe80008000005 */
[----:B------:R-:W-:Y:S04]  /*23cd0*/  STS.U8 [R8+UR5+0x59c0], R14 ;  /* 0x0059c00e08007988 */ /* 0x000fe80008000005 */
[----:B------:R-:W-:Y:S04]  /*23ce0*/  STS.U8 [R8+UR5+0x71c0], R3 ;  /* 0x0071c00308007988 */ /* 0x000fe80008000005 */
[----:B------:R1:W-:Y:S04]  /*23cf0*/  STS.U8 [R8+UR5+0x6140], R2 ;  /* 0x0061400208007988 */ /* 0x0003e80008000005 */
[----:B------:R-:W-:Y:S04]  /*23d00*/  STS.U8 [R8+UR5+0x5980], R15 ;  /* 0x0059800f08007988 */ /* 0x000fe80008000005 */
[----:B------:R-:W-:Y:S04]  /*23d10*/  STS.U8 [R8+UR5+0x6100], R18 ;  /* 0x0061001208007988 */ /* 0x000fe80008000005 */
[----:B------:R-:W-:Y:S04]  /*23d20*/  STS.U8 [R8+UR5+0x6180], R16 ;  /* 0x0061801008007988 */ /* 0x000fe80008000005 */
[----:B------:R-:W-:Y:S04]  /*23d30*/  STS.U8 [R8+UR5+0x61c0], R17 ;  /* 0x0061c01108007988 */ /* 0x000fe80008000005 */
[----:B------:R-:W-:Y:S01]  /*23d40*/  STS.U8 [R8+UR5+0x6940], R26 ;  /* 0x0069401a08007988 */ /* 0x000fe20008000005 */
[----:B0-----:R-:W-:-:S04]  /*23d50*/  LOP3.LUT R4, R4, 0x3f, RZ, 0xc0, !PT ;  /* 0x0000003f04047812 */ /* 0x001fc800078ec0ff */
[----:B-1----:R-:W-:Y:S01]  /*23d60*/  LOP3.LUT R2, R4, 0x10, RZ, 0x3c, !PT ;  /* 0x0000001004027812 */ /* 0x002fe200078e3cff */
        /* <DEDUP_REMOVED lines=8> */
[----:B----4-:R0:W-:Y:S04]  /*23df0*/  STS.U8 [R8+UR5+0x7980], R0 ;  /* 0x0079800008007988 */ /* 0x0101e80008000005 */
[----:B0-----:R-:W4:Y:S04]  /*23e00*/  LDL.LU R0, [R1+0x91c] ;  /* 0x00091c0001007983 */ /* 0x001f280000300800 */
[----:B---3--:R-:W-:Y:S04]  /*23e10*/  STS.U8 [R8+UR5+0x7180], R5 ;  /* 0x0071800508007988 */ /* 0x008fe80008000005 */
[----:B------:R0:W-:Y:S04]  /*23e20*/  STS.U8 [R2+UR5+0x280], R28 ;  /* 0x0002801c02007988 */ /* 0x0001e80008000005 */
[----:B0-----:R-:W3:Y:S04]  /*23e30*/  LDL.LU R28, [R1+0x918] ;  /* 0x00091800011c7983 */ /* 0x001ee80000300800 */
[----:B------:R-:W3:Y:S04]  /*23e40*/  LDL.LU R8, [R1+0x910] ;  /* 0x0009100001087983 */ /* 0x000ee80000300800 */
[----:B--2---:R-:W-:Y:S04]  /*23e50*/  STS.U8 [R2+UR5+0x2c0], R29 ;  /* 0x0002c01d02007988 */ /* 0x004fe80008000005 */
[----:B------:R-:W-:Y:S04]  /*23e60*/  STS.U8 [R2+UR5+0x200], R25 ;  /* 0x0002001902007988 */ /* 0x000fe80008000005 */
[----:B------:R-:W-:Y:S04]  /*23e70*/  STS.U8 [R2+UR5+0x240], R27 ;  /* 0x0002401b02007988 */ /* 0x000fe80008000005 */
[----:B----4-:R-:W-:Y:S04]  /*23e80*/  STS.U8 [R2+UR5+0xa40], R0 ;  /* 0x000a400002007988 */ /* 0x010fe80008000005 */
[----:B---3--:R0:W-:Y:S04]  /*23e90*/  STL [R1+0x2e24], R8 ;  /* 0x002e240801007387 */ /* 0x0081e80000100800 */
[----:B0-----:R-:W2:Y:S04]  /*23ea0*/  LDL.LU R8, [R1+0x914] ;  /* 0x0009140001087983 */ /* 0x001ea80000300800 */
[----:B------:R-:W3:Y:S04]  /*23eb0*/  LDL.LU R4, [R1+0x89c] ;  /* 0x00089c0001047983 */ /* 0x000ee80000300800 */
        /* <DEDUP_REMOVED lines=26> */
[----:B0-----:R-:W4:Y:S04]  /*24060*/  LDL.LU R28, [R1+0x594] ;  /* 0x00059400011c7983 */ /* 0x001f280000300800 */
[----:B--2---:R0:W-:Y:S04]  /*24070*/  STS.U8 [R2+UR5+0xac0], R8 ;  /* 0x000ac00802007988 */ /* 0x0041e80008000005 */
[----:B---3--:R-:W-:Y:S04]  /*24080*/  STS.U8 [R2+UR5+0x1200], R4 ;  /* 0x0012000402007988 */ /* 0x008fe80008000005 */
[----:B0-----:R-:W2:Y:S04]  /*24090*/  LDL.LU R8, [R1+0x2e24] ;  /* 0x002e240001087983 */ /* 0x001ea80000300800 */
[----:B----4-:R0:W-:Y:S04]  /*240a0*/  STS.U8 [R2+UR5+0x3a00], R29 ;  /* 0x003a001d02007988 */ /* 0x0101e80008000005 */
[----:B------:R1:W-:Y:S04]  /*240b0*/  STS.U8 [R2+UR5+0x4240], R0 ;  /* 0x0042400002007988 */ /* 0x0003e80008000005 */
[----:B0-----:R-:W3:Y:S04]  /*240c0*/  LDL.LU R29, [R1+0x590] ;  /* 0x00059000011d7983 */ /* 0x001ee80000300800 */
[----:B-1----:R-:W4:Y:S04]  /*240d0*/  LDL.LU R0, [R1+0x4fc] ;  /* 0x0004fc0001007983 */ /* 0x002f280000300800 */
[----:B------:R-:W2:Y:S04]  /*240e0*/  LDL.LU R4, [R1+0x4f4] ;  /* 0x0004f40001047983 */ /* 0x000ea80000300800 */
        /* <DEDUP_REMOVED lines=13> */
[----:B--2---:R0:W-:Y:S04]  /*241c0*/  STL [R1+0x2e20], R4 ;  /* 0x002e200401007387 */ /* 0x0041e80000100800 */
[----:B0-----:R-:W2:Y:S04]  /*241d0*/  LDL.LU R4, [R1+0x4f8] ;  /* 0x0004f80001047983 */ /* 0x001ea80000300800 */
[----:B------:R0:W-:Y:S04]  /*241e0*/  STS.U8 [R2+UR5+0xa80], R8 ;  /* 0x000a800802007988 */ /* 0x0001e80008000005 */
[----:B0-----:R-:W2:Y:S04]  /*241f0*/  LDL.LU R8, [R1+0x4f0] ;  /* 0x0004f00001087983 */ /* 0x001ea80000300800 */
[----:B------:R-:W2:Y:S04]  /*24200*/  LDL.LU R3, [R1+0x2d0] ;  /* 0x0002d00001037983 */ /* 0x000ea80000300800 */
        /* <DEDUP_REMOVED lines=11> */
[----:B------:R0:W-:Y:S04]  /*242c0*/  STS.U8 [R2+UR5+0x2ac0], R24 ;  /* 0x002ac01802007988 */ /* 0x0001e80008000005 */
[----:B------:R-:W2:Y:S04]  /*242d0*/  LDL.LU R26, [R1+0x120] ;  /* 0x00012000011a7983 */ /* 0x000ea80000300800 */
[----:B------:R1:W-:Y:S04]  /*242e0*/  STS.U8 [R2+UR5+0x2a80], R22 ;  /* 0x002a801602007988 */ /* 0x0003e80008000005 */
[----:B------:R3:W-:Y:S04]  /*242f0*/  STS.U8 [R2+UR5+0x3200], R20 ;  /* 0x0032001402007988 */ /* 0x0007e80008000005 */
[----:B------:R4:W-:Y:S04]  /*24300*/  STS.U8 [R2+UR5+0x3240], R7 ;  /* 0x0032400702007988 */ /* 0x0009e80008000005 */
[----:B------:R4:W-:Y:S04]  /*24310*/  STS.U8 [R2+UR5+0x3280], R6 ;  /* 0x0032800602007988 */ /* 0x0009e80008000005 */
[----:B------:R4:W-:Y:S04]  /*24320*/  STS.U8 [R2+UR5+0x32c0], R19 ;  /* 0x0032c01302007988 */ /* 0x0009e80008000005 */
[----:B0-----:R-:W2:Y:S04]  /*24330*/  LDL.LU R24, [R1+0xac] ;  /* 0x0000ac0001187983 */ /* 0x001ea80000300800 */
[----:B-1----:R-:W2:Y:S04]  /*24340*/  LDL.LU R22, [R1+0xa8] ;  /* 0x0000a80001167983 */ /* 0x002ea80000300800 */
[----:B---3--:R-:W3:Y:S04]  /*24350*/  LDL.LU R20, [R1+0xa4] ;  /* 0x0000a40001147983 */ /* 0x008ee80000300800 */
[----:B----4-:R-:W4:Y:S04]  /*24360*/  LDL.LU R7, [R1+0xa0] ;  /* 0x0000a00001077983 */ /* 0x010f280000300800 */
[----:B------:R-:W4:Y:S04]  /*24370*/  LDL.LU R6, [R1+0x9c] ;  /* 0x00009c0001067983 */ /* 0x000f280000300800 */
[----:B------:R0:W-:Y:S04]  /*24380*/  STS.U8 [R2+UR5+0x3a40], R21 ;  /* 0x003a401502007988 */ /* 0x0001e80008000005 */
        /* <DEDUP_REMOVED lines=13> */
[----:B0-----:R-:W4:Y:S04]  /*24460*/  LDL.LU R0, [R1+0x988] ;  /* 0x0009880001007983 */ /* 0x001f280000300800 */
[----:B--2---:R0:W-:Y:S04]  /*24470*/  STS.U8 [R2+UR5+0x4a00], R4 ;  /* 0x004a000402007988 */ /* 0x0041e80008000005 */
[----:B0-----:R-:W2:Y:S04]  /*24480*/  LDL.LU R4, [R1+0x2e20] ;  /* 0x002e200001047983 */ /* 0x001ea80000300800 */
        /* <DEDUP_REMOVED lines=14> */
[----:B------:R-:W-:Y:S04]  /*24570*/  STL [R1+0x2d8c], R2 ;  /* 0x002d8c0201007387 */ /* 0x000fe80000100800 */
[----:B------:R-:W-:Y:S04]  /*24580*/  STS.U8 [R2+UR5+0x6a00], R24 ;  /* 0x006a001802007988 */ /* 0x000fe80008000005 */
[----:B------:R-:W-:Y:S04]  /*24590*/  STS.U8 [R2+UR5+0x6ac0], R22 ;  /* 0x006ac01602007988 */ /* 0x000fe80008000005 */
[----:B---3--:R-:W-:Y:S04]  /*245a0*/  STS.U8 [R2+UR5+0x6a80], R20 ;  /* 0x006a801402007988 */ /* 0x008fe80008000005 */
[----:B----4-:R-:W-:Y:S04]  /*245b0*/  STS.U8 [R2+UR5+0x7200], R7 ;  /* 0x0072000702007988 */ /* 0x010fe80008000005 */
[----:B------:R-:W-:Y:S04]  /*245c0*/  STS.U8 [R2+UR5+0x7240], R6 ;  /* 0x0072400602007988 */ /* 0x000fe80008000005 */
[----:B------:R-:W-:Y:S04]  /*245d0*/  STS.U8 [R2+UR5+0x7280], R19 ;  /* 0x0072801302007988 */ /* 0x000fe80008000005 */
[----:B------:R-:W-:Y:S04]  /*245e0*/  STS.U8 [R2+UR5+0x72c0], R21 ;  /* 0x0072c01502007988 */ /* 0x000fe80008000005 */
[----:B------:R-:W-:Y:S04]  /*245f0*/  STS.U8 [R2+UR5+0x7a40], R23 ;  /* 0x007a401702007988 */ /* 0x000fe80008000005 */
[----:B------:R-:W-:Y:S04]  /*24600*/  STS.U8 [R2+UR5+0x7a00], R25 ;  /* 0x007a001902007988 */ /* 0x000fe80008000005 */
[----:B------:R-:W-:Y:S04]  /*24610*/  STS.U8 [R2+UR5+0x7ac0], R27 ;  /* 0x007ac01b02007988 */ /* 0x000fe80008000005 */
[----:B------:R-:W-:Y:S04]  /*24620*/  STS.U8 [R2+UR5+0x7a80], R28 ;  /* 0x007a801c02007988 */ /* 0x000fe80008000005 */
[----:B--2---:R0:W-:Y:S02]  /*24630*/  STS.U8 [R2+UR5+0x4ac0], R4 ;  /* 0x004ac00402007988 */ /* 0x0041e40008000005 */
[----:B0-----:R-:W0:Y:S02]  /*24640*/  S2R R4, SR_TID.X ;  /* 0x0000000000047919 */ /* 0x001e240000002100 */
[----:B0-----:R-:W-:-:S04]  /*24650*/  LOP3.LUT R4, R4, 0x3f, RZ, 0xc0, !PT ;  /* 0x0000003f04047812 */ /* 0x001fc800078ec0ff */
[----:B------:R-:W-:-:S05]  /*24660*/  LOP3.LUT R5, R4, 0x18, RZ, 0x3c, !PT ;  /* 0x0000001804057812 */ /* 0x000fca00078e3cff */
[----:B------:R0:W-:Y:S04]  /*24670*/  STS.U8 [R5+UR5+0x300], R29 ;  /* 0x0003001d05007988 */ /* 0x0001e80008000005 */
[----:B0-----:R-:W2:Y:S04]  /*24680*/  LDL.LU R29, [R1+0x984] ;  /* 0x00098400011d7983 */ /* 0x001ea80000300800 */
[----:B------:R-:W3:Y:S04]  /*24690*/  LDL.LU R2, [R1+0x908] ;  /* 0x0009080001027983 */ /* 0x000ee80000300800 */
[----:B---3--:R0:W-:Y:S04]  /*246a0*/  STL [R1+0x2e18], R2 ;  /* 0x002e180201007387 */ /* 0x0081e80000100800 */
[----:B0-----:R-:W3:Y:S04]  /*246b0*/  LDL.LU R2, [R1+0x90c] ;  /* 0x00090c0001027983 */ /* 0x001ee80000300800 */
[----:B------:R-:W-:Y:S04]  /*246c0*/  STS.U8 [R5+UR5+0x340], R0 ;  /* 0x0003400005007988 */ /* 0x000fe80008000005 */
[----:B---3--:R0:W-:Y:S04]  /*246d0*/  STL [R1+0x2e1c], R2 ;  /* 0x002e1c0201007387 */ /* 0x0081e80000100800 */
[----:B0-----:R-:W3:Y:S04]  /*246e0*/  LDL.LU R2, [R1+0x980] ;  /* 0x0009800001027983 */ /* 0x001ee80000300800 */
        /* <DEDUP_REMOVED lines=25> */
[----:B--2---:R0:W-:Y:S04]  /*24880*/  STS.U8 [R5+UR5+0x380], R29 ;  /* 0x0003801d05007988 */ /* 0x0041e80008000005 */
[----:B------:R-:W2:Y:S04]  /*24890*/  LDL.LU R28, [R1+0x600] ;  /* 0x00060000011c7983 */ /* 0x000ea80000300800 */
[----:B0-----:R-:W2:Y:S04]  /*248a0*/  LDL.LU R29, [R1+0x58c] ;  /* 0x00058c00011d7983 */ /* 0x001ea80000300800 */
[----:B---3--:R0:W-:Y:S04]  /*248b0*/  STS.U8 [R5+UR5+0x3c0], R2 ;  /* 0x0003c00205007988 */ /* 0x0081e80008000005 */
[----:B0-----:R-:W3:Y:S04]  /*248c0*/  LDL.LU R2, [R1+0x2e1c] ;  /* 0x002e1c0001027983 */ /* 0x001ee80000300800 */
[----:B---3--:R0:W-:Y:S04]  /*248d0*/  STS.U8 [R5+UR5+0xb40], R2 ;  /* 0x000b400205007988 */ /* 0x0081e80008000005 */
[----:B0-----:R-:W3:Y:S04]  /*248e0*/  LDL.LU R2, [R1+0x2e18] ;  /* 0x002e180001027983 */ /* 0x001ee80000300800 */
[----:B----4-:R-:W-:Y:S04]  /*248f0*/  STS.U8 [R5+UR5+0xbc0], R4 ;  /* 0x000bc00405007988 */ /* 0x010fe80008000005 */
[----:B---3--:R-:W-:Y:S04]  /*24900*/  STS.U8 [R5+UR5+0xb00], R2 ;  /* 0x000b000205007988 */ /* 0x008fe80008000005 */
[----:B------:R-:W-:Y:S04]  /*24910*/  STS.U8 [R5+UR5+0xb80], R8 ;  /* 0x000b800805007988 */ /* 0x000fe80008000005 */
[----:B------:R0:W-:Y:S04]  /*24920*/  STS.U8 [R5+UR5+0x3bc0], R0 ;  /* 0x003bc00005007988 */ /* 0x0001e80008000005 */
[----:B0-----:R-:W3:Y:S04]  /*24930*/  LDL.LU R0, [R1+0x588] ;  /* 0x0005880001007983 */ /* 0x001ee80000300800 */
[----:B------:R-:W4:Y:S04]  /*24940*/  LDL.LU R4, [R1+0x4ec] ;  /* 0x0004ec0001047983 */ /* 0x000f280000300800 */
[----:B----4-:R0:W-:Y:S04]  /*24950*/  STL [R1+0x2e10], R4 ;  /* 0x002e100401007387 */ /* 0x0101e80000100800 */
[----:B0-----:R-:W4:Y:S04]  /*24960*/  LDL.LU R4, [R1+0x560] ;  /* 0x0005600001047983 */ /* 0x001f280000300800 */
        /* <DEDUP_REMOVED lines=12> */
[----:B----4-:R0:W-:Y:S04]  /*24a30*/  STL [R1+0x2e14], R4 ;  /* 0x002e140401007387 */ /* 0x0101e80000100800 */
[----:B0-----:R-:W4:Y:S04]  /*24a40*/  LDL.LU R4, [R1+0x564] ;  /* 0x0005640001047983 */ /* 0x001f280000300800 */
        /* <DEDUP_REMOVED lines=22> */
[----:B--2---:R-:W2:Y:S04]  /*24bb0*/  LDL.LU R20, [R1+0xb8] ;  /* 0x0000b80001147983 */ /* 0x004ea80000300800 */
[----:B---3--:R-:W3:Y:S04]  /*24bc0*/  LDL.LU R7, [R1+0xb4] ;  /* 0x0000b40001077983 */ /* 0x008ee80000300800 */
        /* <DEDUP_REMOVED lines=15> */
[----:B0-----:R-:W3:Y:S04]  /*24cc0*/  LDL.LU R0, [R1+0xc] ;  /* 0x00000c0001007983 */ /* 0x001ee80000300800 */
[----:B----4-:R0:W-:Y:S04]  /*24cd0*/  STS.U8 [R5+UR5+0x4380], R4 ;  /* 0x0043800405007988 */ /* 0x0101e80008000005 */
[----:B0-----:R-:W4:Y:S04]  /*24ce0*/  LDL.LU R4, [R1+0x2e14] ;  /* 0x002e140001047983 */ /* 0x001f280000300800 */
[----:B----4-:R0:W-:Y:S04]  /*24cf0*/  STS.U8 [R5+UR5+0x43c0], R4 ;  /* 0x0043c00405007988 */ /* 0x0101e80008000005 */
        /* <DEDUP_REMOVED lines=17> */
[----:B--2---:R-:W-:Y:S04]  /*24e10*/  STS.U8 [R5+UR5+0x6b00], R20 ;  /* 0x006b001405007988 */ /* 0x004fe80008000005 */
[----:B---3--:R-:W-:Y:S04]  /*24e20*/  STS.U8 [R5+UR5+0x6bc0], R7 ;  /* 0x006bc00705007988 */ /* 0x008fe80008000005 */
        /* <DEDUP_REMOVED lines=10> */
[----:B0-----:R-:W2:Y:S04]  /*24ed0*/  LDL.LU R5, [R1+0x970] ;  /* 0x0009700001057983 */ /* 0x001ea80000300800 */
[----:B--2---:R0:W-:Y:S04]  /*24ee0*/  STL [R1+0x2e04], R5 ;  /* 0x002e040501007387 */ /* 0x0041e80000100800 */
[----:B0-----:R-:W2:Y:S04]  /*24ef0*/  LDL.LU R5, [R1+0x974] ;  /* 0x0009740001057983 */ /* 0x001ea80000300800 */
[----:B--2---:R0:W-:Y:S04]  /*24f00*/  STL [R1+0x2e08], R5 ;  /* 0x002e080501007387 */ /* 0x0041e80000100800 */
[----:B0-----:R-:W2:Y:S01]  /*24f10*/  LDL.LU R5, [R1+0x978] ;  /* 0x0009780001057983 */ /* 0x001ea20000300800 */
[----:B------:R-:W0:Y:S03]  /*24f20*/  S2R R4, SR_TID.X ;  /* 0x0000000000047919 */ /* 0x000e260000002100 */
[----:B--2---:R1:W-:Y:S04]  /*24f30*/  STL [R1+0x2e0c], R5 ;  /* 0x002e0c0501007387 */ /* 0x0043e80000100800 */
[----:B-1----:R-:W2:Y:S01]  /*24f40*/  LDL.LU R5, [R1+0x97c] ;  /* 0x00097c0001057983 */ /* 0x002ea20000300800 */
[----:B0-----:R-:W-:-:S04]  /*24f50*/  LOP3.LUT R4, R4, 0x3f, RZ, 0xc0, !PT ;  /* 0x0000003f04047812 */ /* 0x001fc800078ec0ff */
[----:B------:R-:W-:Y:S02]  /*24f60*/  LOP3.LUT R3, R4, 0x20, RZ, 0x3c, !PT ;  /* 0x0000002004037812 */ /* 0x000fe400078e3cff */
        /* <DEDUP_REMOVED lines=24> */
[----:B------:R-:W3:Y:S04]  /*250f0*/  LDL.LU R28, [R1+0x5fc] ;  /* 0x0005fc00011c7983 */ /* 0x000ee80000300800 */
[----:B------:R-:W4:Y:S04]  /*25100*/  LDL.LU R29, [R1+0x5f8] ;  /* 0x0005f800011d7983 */ /* 0x000f280000300800 */
[----:B------:R-:W4:Y:S04]  /*25110*/  LDL.LU R0, [R1+0x5f4] ;  /* 0x0005f40001007983 */ /* 0x000f280000300800 */
[----:B--2---:R0:W-:Y:S04]  /*25120*/  STS.U8 [R3+UR5+0x400], R5 ;  /* 0x0004000503007988 */ /* 0x0041e80008000005 */
[----:B0-----:R-:W2:Y:S04]  /*25130*/  LDL.LU R5, [R1+0x2e0c] ;  /* 0x002e0c0001057983 */ /* 0x001ea80000300800 */
[----:B--2---:R0:W-:Y:S04]  /*25140*/  STS.U8 [R3+UR5+0x440], R5 ;  /* 0x0004400503007988 */ /* 0x0041e80008000005 */
[----:B0-----:R-:W2:Y:S04]  /*25150*/  LDL.LU R5, [R1+0x2e08] ;  /* 0x002e080001057983 */ /* 0x001ea80000300800 */
[----:B---3--:R-:W-:Y:S04]  /*25160*/  STS.U8 [R3+UR5+0x3c40], R28 ;  /* 0x003c401c03007988 */ /* 0x008fe80008000005 */
[----:B----4-:R-:W-:Y:S04]  /*25170*/  STS.U8 [R3+UR5+0x3c00], R29 ;  /* 0x003c001d03007988 */ /* 0x010fe80008000005 */
[----:B--2---:R0:W-:Y:S04]  /*25180*/  STS.U8 [R3+UR5+0x480], R5 ;  /* 0x0004800503007988 */ /* 0x0041e80008000005 */
[----:B0-----:R-:W2:Y:S04]  /*25190*/  LDL.LU R5, [R1+0x2e04] ;  /* 0x002e040001057983 */ /* 0x001ea80000300800 */
[----:B------:R-:W3:Y:S04]  /*251a0*/  LDL.LU R28, [R1+0x5f0] ;  /* 0x0005f000011c7983 */ /* 0x000ee80000300800 */
[----:B------:R-:W4:Y:S04]  /*251b0*/  LDL.LU R29, [R1+0x554] ;  /* 0x00055400011d7983 */ /* 0x000f280000300800 */
[----:B----4-:R0:W-:Y:S04]  /*251c0*/  STL [R1+0x2dfc], R29 ;  /* 0x002dfc1d01007387 */ /* 0x0101e80000100800 */
[----:B0-----:R-:W4:Y:S04]  /*251d0*/  LDL.LU R29, [R1+0x558] ;  /* 0x00055800011d7983 */ /* 0x001f280000300800 */
[----:B------:R-:W-:Y:S04]  /*251e0*/  STS.U8 [R3+UR5+0x3cc0], R0 ;  /* 0x003cc00003007988 */ /* 0x000fe80008000005 */
[----:B------:R-:W-:Y:S04]  /*251f0*/  STS.U8 [R3+UR5+0xc40], R4 ;  /* 0x000c400403007988 */ /* 0x000fe80008000005 */
[----:B--2---:R-:W-:Y:S04]  /*25200*/  STS.U8 [R3+UR5+0x4c0], R5 ;  /* 0x0004c00503007988 */ /* 0x004fe80008000005 */
        /* <DEDUP_REMOVED lines=11> */
[----:B0-----:R-:W2:Y:S04]  /*252c0*/  LDL.LU R29, [R1+0x55c] ;  /* 0x00055c00011d7983 */ /* 0x001ea80000300800 */
        /* <DEDUP_REMOVED lines=21> */
[----:B---3--:R-:W3:Y:S04]  /*25420*/  LDL.LU R26, [R1+0x1a8] ;  /* 0x0001a800011a7983 */ /* 0x008ee80000300800 */
        /* <DEDUP_REMOVED lines=17> */
[----:B0-----:R-:W3:Y:S04]  /*25540*/  LDL.LU R27, [R1+0x8] ;  /* 0x00000800011b7983 */ /* 0x001ee80000300800 */
[----:B-1----:R-:W3:Y:S04]  /*25550*/  LDL.LU R28, [R1+0x4] ;  /* 0x00000400011c7983 */ /* 0x002ee80000300800 */
[----:B--2---:R0:W-:Y:S04]  /*25560*/  STS.U8 [R3+UR5+0x4400], R29 ;  /* 0x0044001d03007988 */ /* 0x0041e80008000005 */
[----:B0-----:R-:W2:Y:S04]  /*25570*/  LDL.LU R29, [R1+0x2e00] ;  /* 0x002e0000011d7983 */ /* 0x001ea80000300800 */
[----:B----4-:R0:W-:Y:S02]  /*25580*/  STS.U8 [R3+UR5+0x4c40], R4 ;  /* 0x004c400403007988 */ /* 0x0101e40008000005 */
[----:B0-----:R-:W0:Y:S02]  /*25590*/  S2R R4, SR_TID.X ;  /* 0x0000000000047919 */ /* 0x001e240000002100 */
[----:B--2---:R1:W-:Y:S04]  /*255a0*/  STS.U8 [R3+UR5+0x4440], R29 ;  /* 0x0044401d03007988 */ /* 0x0043e80008000005 */
[----:B-1----:R-:W2:Y:S01]  /*255b0*/  LDL.LU R29, [R1+0x2dfc] ;  /* 0x002dfc00011d7983 */ /* 0x002ea20000300800 */
[----:B0-----:R-:W-:-:S03]  /*255c0*/  LOP3.LUT R4, R4, 0x3f, RZ, 0xc0, !PT ;  /* 0x0000003f04047812 */ /* 0x001fc600078ec0ff */
[----:B------:R-:W-:Y:S04]  /*255d0*/  STS.U8 [R3+UR5+0x44c0], R0 ;  /* 0x0044c00003007988 */ /* 0x000fe80008000005 */
[----:B------:R0:W-:Y:S02]  /*255e0*/  STS.U8 [R3+UR5+0x4c80], R8 ;  /* 0x004c800803007988 */ /* 0x0001e40008000005 */
[----:B0-----:R-:W-:Y:S02]  /*255f0*/  LOP3.LUT R8, R4, 0x28, RZ, 0x3c, !PT ;  /* 0x0000002804087812 */ /* 0x001fe400078e3cff */
[----:B--2---:R0:W-:Y:S04]  /*25600*/  STS.U8 [R3+UR5+0x4480], R29 ;  /* 0x0044801d03007988 */ /* 0x0041e80008000005 */
[----:B0-----:R-:W2:Y:S04]  /*25610*/  LDL.LU R29, [R1+0x2df8] ;  /* 0x002df800011d7983 */ /* 0x001ea80000300800 */
[----:B------:R-:W4:Y:S04]  /*25620*/  LDL.LU R0, [R1+0x2df4] ;  /* 0x002df40001007983 */ /* 0x000f280000300800 */
        /* <DEDUP_REMOVED lines=45> */
[----:B------:R0:W-:Y:S04]  /*25900*/  STS.U8 [R3+UR5+0x74c0], R25 ;  /* 0x0074c01903007988 */ /* 0x0001e80008000005 */
[----:B------:R1:W-:Y:S04]  /*25910*/  STS.U8 [R3+UR5+0x7c40], R27 ;  /* 0x007c401b03007988 */ /* 0x0003e80008000005 */
[----:B------:R1:W-:Y:S04]  /*25920*/  STS.U8 [R3+UR5+0x7c00], R28 ;  /* 0x007c001c03007988 */ /* 0x0003e80008000005 */
[----:B----4-:R4:W-:Y:S04]  /*25930*/  STS.U8 [R3+UR5+0x7cc0], R0 ;  /* 0x007cc00003007988 */ /* 0x0109e80008000005 */
[----:B------:R-:W-:Y:S04]  /*25940*/  STS.U8 [R3+UR5+0x7c80], R29 ;  /* 0x007c801d03007988 */ /* 0x000fe80008000005 */
[----:B0-----:R-:W3:Y:S04]  /*25950*/  LDL.LU R25, [R1+0x668] ;  /* 0x0006680001197983 */ /* 0x001ee80000300800 */
[----:B-1----:R-:W3:Y:S04]  /*25960*/  LDL.LU R27, [R1+0x664] ;  /* 0x00066400011b7983 */ /* 0x002ee80000300800 */
[----:B------:R-:W3:Y:S04]  /*25970*/  LDL.LU R28, [R1+0x660] ;  /* 0x00066000011c7983 */ /* 0x000ee80000300800 */
[----:B----4-:R-:W4:Y:S04]  /*25980*/  LDL.LU R0, [R1+0x5ec] ;  /* 0x0005ec0001007983 */ /* 0x010f280000300800 */
[----:B------:R0:W-:Y:S04]  /*25990*/  STL [R1+0x2d94], R29 ;  /* 0x002d941d01007387 */ /* 0x0001e80000100800 */
[----:B0-----:R-:W4:Y:S04]  /*259a0*/  LDL.LU R29, [R1+0x964] ;  /* 0x00096400011d7983 */ /* 0x001f280000300800 */
[----:B------:R0:W-:Y:S04]  /*259b0*/  STL [R1+0x2d90], R3 ;  /* 0x002d900301007387 */ /* 0x0001e80000100800 */
[----:B0-----:R-:W4:Y:S04]  /*259c0*/  LDL.LU R3, [R1+0x968] ;  /* 0x0009680001037983 */ /* 0x001f280000300800 */
[----:B--2---:R0:W-:Y:S04]  /*259d0*/  STS.U8 [R8+UR5+0x500], R4 ;  /* 0x0005000408007988 */ /* 0x0041e80008000005 */
[----:B0-----:R-:W2:Y:S04]  /*259e0*/  LDL.LU R4, [R1+0x2df0] ;  /* 0x002df00001047983 */ /* 0x001ea80000300800 */
[----:B---3--:R0:W-:Y:S04]  /*259f0*/  STS.U8 [R8+UR5+0x3500], R23 ;  /* 0x0035001708007988 */ /* 0x0081e80008000005 */
[----:B0-----:R-:W3:Y:S04]  /*25a00*/  LDL.LU R23, [R1+0x54c] ;  /* 0x00054c0001177983 */ /* 0x001ee80000300800 */
[----:B---3--:R0:W-:Y:S04]  /*25a10*/  STL [R1+0x2de4], R23 ;  /* 0x002de41701007387 */ /* 0x0081e80000100800 */
[----:B0-----:R-:W3:Y:S04]  /*25a20*/  LDL.LU R23, [R1+0x5e0] ;  /* 0x0005e00001177983 */ /* 0x001ee80000300800 */
[----:B---3--:R0:W-:Y:S04]  /*25a30*/  STL [R1+0x2de8], R23 ;  /* 0x002de81701007387 */ /* 0x0081e80000100800 */
[----:B0-----:R-:W3:Y:S04]  /*25a40*/  LDL.LU R23, [R1+0x5e4] ;  /* 0x0005e40001177983 */ /* 0x001ee80000300800 */
[----:B------:R-:W-:Y:S04]  /*25a50*/  STS.U8 [R8+UR5+0x3540], R25 ;  /* 0x0035401908007988 */ /* 0x000fe80008000005 */
[----:B------:R-:W-:Y:S04]  /*25a60*/  STS.U8 [R8+UR5+0x3580], R27 ;  /* 0x0035801b08007988 */ /* 0x000fe80008000005 */
[----:B------:R-:W-:Y:S04]  /*25a70*/  STS.U8 [R8+UR5+0x35c0], R28 ;  /* 0x0035c01c08007988 */ /* 0x000fe80008000005 */
[----:B--2---:R-:W-:Y:S04]  /*25a80*/  STS.U8 [R8+UR5+0x5c0], R4 ;  /* 0x0005c00408007988 */ /* 0x004fe80008000005 */
        /* <DEDUP_REMOVED lines=50> */
[----:B0-----:R-:W4:Y:S04]  /*25db0*/  LDL.LU R21, [R1+0x70] ;  /* 0x0000700001157983 */ /* 0x001f280000300800 */
[----:B-1----:R-:W4:Y:S04]  /*25dc0*/  LDL.LU R0, [R1+0x6c] ;  /* 0x00006c0001007983 */ /* 0x002f280000300800 */
[----:B--2---:R0:W-:Y:S04]  /*25dd0*/  STS.U8 [R8+UR5+0x3d00], R23 ;  /* 0x003d001708007988 */ /* 0x0041e80008000005 */
[----:B0-----:R-:W2:Y:S04]  /*25de0*/  LDL.LU R23, [R1+0x2dec] ;  /* 0x002dec0001177983 */ /* 0x001ea80000300800 */
[----:B--2---:R0:W-:Y:S04]  /*25df0*/  STS.U8 [R8+UR5+0x3dc0], R23 ;  /* 0x003dc01708007988 */ /* 0x0041e80008000005 */
[----:B0-----:R-:W2:Y:S04]  /*25e00*/  LDL.LU R23, [R1+0x2de8] ;  /* 0x002de80001177983 */ /* 0x001ea80000300800 */
[----:B--2---:R0:W-:Y:S04]  /*25e10*/  STS.U8 [R8+UR5+0x3d80], R23 ;  /* 0x003d801708007988 */ /* 0x0041e80008000005 */
[----:B0-----:R-:W2:Y:S04]  /*25e20*/  LDL.LU R23, [R1+0x2de4] ;  /* 0x002de40001177983 */ /* 0x001ea80000300800 */
[----:B---3--:R-:W-:Y:S04]  /*25e30*/  STS.U8 [R8+UR5+0x4540], R25 ;  /* 0x0045401908007988 */ /* 0x008fe80008000005 */
[----:B----4-:R-:W-:Y:S04]  /*25e40*/  STS.U8 [R8+UR5+0x4580], R27 ;  /* 0x0045801b08007988 */ /* 0x010fe80008000005 */
[----:B------:R-:W-:Y:S04]  /*25e50*/  STS.U8 [R8+UR5+0x45c0], R28 ;  /* 0x0045c01c08007988 */ /* 0x000fe80008000005 */
[----:B------:R-:W-:Y:S04]  /*25e60*/  STS.U8 [R8+UR5+0x4d00], R3 ;  /* 0x004d000308007988 */ /* 0x000fe80008000005 */
[----:B--2---:R0:W-:Y:S04]  /*25e70*/  STS.U8 [R8+UR5+0x4500], R23 ;  /* 0x0045001708007988 */ /* 0x0041e80008000005 */
[----:B0-----:R-:W2:Y:S04]  /*25e80*/  LDL.LU R23, [R1+0x2de0] ;  /* 0x002de00001177983 */ /* 0x001ea80000300800 */
[----:B------:R-:W3:Y:S04]  /*25e90*/  LDL.LU R25, [R1+0x2ddc] ;  /* 0x002ddc0001197983 */ /* 0x000ee80000300800 */
[----:B------:R-:W4:Y:S04]  /*25ea0*/  LDL.LU R27, [R1+0x2dd8] ;  /* 0x002dd800011b7983 */ /* 0x000f280000300800 */
[----:B------:R-:W2:Y:S04]  /*25eb0*/  LDL.LU R28, [R1+0x2dd4] ;  /* 0x002dd400011c7983 */ /* 0x000ea80000300800 */
[----:B------:R-:W3:Y:S04]  /*25ec0*/  LDL.LU R3, [R1+0x8d0] ;  /* 0x0008d00001037983 */ /* 0x000ee80000300800 */
        /* <DEDUP_REMOVED lines=12> */
[----:B-1----:R-:W3:Y:S04]  /*25f90*/  LDL.LU R3, [R1+0x95c] ;  /* 0x00095c0001037983 */ /* 0x002ee80000300800 */
        /* <DEDUP_REMOVED lines=15> */
[----:B-1----:R-:W3:Y:S04]  /*26090*/  LDL.LU R18, [R1+0x758] ;  /* 0x0007580001127983 */ /* 0x002ee80000300800 */
[----:B0-----:R-:W3:Y:S04]  /*260a0*/  LDL.LU R16, [R1+0x754] ;  /* 0x0007540001107983 */ /* 0x001ee80000300800 */
[----:B----4-:R-:W4:Y:S04]  /*260b0*/  LDL.LU R17, [R1+0x750] ;  /* 0x0007500001117983 */ /* 0x010f280000300800 */
[----:B--2---:R-:W2:Y:S04]  /*260c0*/  LDL.LU R26, [R1+0x6dc] ;  /* 0x0006dc00011a7983 */ /* 0x004ea80000300800 */
[----:B------:R-:W2:Y:S04]  /*260d0*/  LDL.LU R24, [R1+0x6d8] ;  /* 0x0006d80001187983 */ /* 0x000ea80000300800 */
[----:B------:R0:W-:Y:S04]  /*260e0*/  STS.U8 [R8+UR5+0x6dc0], R20 ;  /* 0x006dc01408007988 */ /* 0x0001e80008000005 */
[----:B------:R-:W2:Y:S01]  /*260f0*/  LDL.LU R22, [R1+0x6d4] ;  /* 0x0006d40001167983 */ /* 0x000ea20000300800 */
[----:B------:R-:W-:-:S03]  /*26100*/  LOP3.LUT R4, R4, 0x3f, RZ, 0xc0, !PT ;  /* 0x0000003f04047812 */ /* 0x000fc600078ec0ff */
[----:B------:R1:W-:Y:S04]  /*26110*/  STS.U8 [R8+UR5+0x6d80], R7 ;  /* 0x006d800708007988 */ /* 0x0003e80008000005 */
[----:B------:R1:W-:Y:S04]  /*26120*/  STS.U8 [R8+UR5+0x7500], R6 ;  /* 0x0075000608007988 */ /* 0x0003e80008000005 */
[----:B------:R1:W-:Y:S04]  /*26130*/  STS.U8 [R8+UR5+0x7540], R19 ;  /* 0x0075401308007988 */ /* 0x0003e80008000005 */
[----:B------:R1:W-:Y:S04]  /*26140*/  STS.U8 [R8+UR5+0x7580], R21 ;  /* 0x0075801508007988 */ /* 0x0003e80008000005 */
[----:B0-----:R-:W2:Y:S04]  /*26150*/  LDL.LU R20, [R1+0x6d0] ;  /* 0x0006d00001147983 */ /* 0x001ea80000300800 */
[----:B-1----:R-:W4:Y:S04]  /*26160*/  LDL.LU R7, [R1+0x65c] ;  /* 0x00065c0001077983 */ /* 0x002f280000300800 */
[----:B------:R0:W-:Y:S04]  /*26170*/  STS.U8 [R8+UR5+0x4d80], R5 ;  /* 0x004d800508007988 */ /* 0x0001e80008000005 */
[----:B------:R-:W2:Y:S04]  /*26180*/  LDL.LU R6, [R1+0x658] ;  /* 0x0006580001067983 */ /* 0x000ea80000300800 */
[----:B------:R-:W2:Y:S04]  /*26190*/  LDL.LU R19, [R1+0x654] ;  /* 0x0006540001137983 */ /* 0x000ea80000300800 */
[----:B------:R1:W-:Y:S04]  /*261a0*/  STS.U8 [R8+UR5+0x75c0], R0 ;  /* 0x0075c00008007988 */ /* 0x0003e80008000005 */
[----:B------:R-:W2:Y:S04]  /*261b0*/  LDL.LU R21, [R1+0x650] ;  /* 0x0006500001157983 */ /* 0x000ea80000300800 */
[----:B------:R1:W-:Y:S04]  /*261c0*/  STS.U8 [R8+UR5+0x7d40], R28 ;  /* 0x007d401c08007988 */ /* 0x0003e80008000005 */
[----:B------:R-:W-:Y:S01]  /*261d0*/  STS.U8 [R8+UR5+0x7d00], R27 ;  /* 0x007d001b08007988 */ /* 0x000fe20008000005 */
[----:B0-----:R-:W-:-:S03]  /*261e0*/  LOP3.LUT R5, R4, 0x30, RZ, 0x3c, !PT ;  /* 0x0000003004057812 */ /* 0x001fc600078e3cff */
[----:B-1----:R-:W2:Y:S04]  /*261f0*/  LDL.LU R0, [R1+0x5dc] ;  /* 0x0005dc0001007983 */ /* 0x002ea80000300800 */
[----:B------:R-:W4:Y:S04]  /*26200*/  LDL.LU R4, [R1+0x8d4] ;  /* 0x0008d40001047983 */ /* 0x000f280000300800 */
[----:B------:R-:W2:Y:S04]  /*26210*/  LDL.LU R28, [R1+0x8d8] ;  /* 0x0008d800011c7983 */ /* 0x000ea80000300800 */
[----:B------:R0:W-:Y:S04]  /*26220*/  STL [R1+0x2d98], R27 ;  /* 0x002d981b01007387 */ /* 0x0001e80000100800 */
[----:B------:R-:W-:Y:S04]  /*26230*/  STS.U8 [R8+UR5+0x7dc0], R25 ;  /* 0x007dc01908007988 */ /* 0x000fe80008000005 */
[----:B------:R-:W-:Y:S04]  /*26240*/  STS.U8 [R8+UR5+0x7d80], R23 ;  /* 0x007d801708007988 */ /* 0x000fe80008000005 */
[----:B0-----:R-:W2:Y:S04]  /*26250*/  LDL.LU R27, [R1+0x8dc] ;  /* 0x0008dc00011b7983 */ /* 0x001ea80000300800 */
[----:B------:R0:W-:Y:S04]  /*26260*/  STL [R1+0x2d9c], R25 ;  /* 0x002d9c1901007387 */ /* 0x0001e80000100800 */
[----:B0-----:R-:W2:Y:S04]  /*26270*/  LDL.LU R25, [R1+0x950] ;  /* 0x0009500001197983 */ /* 0x001ea80000300800 */
[----:B------:R-:W2:Y:S04]  /*26280*/  LDL.LU R8, [R1+0x954] ;  /* 0x0009540001087983 */ /* 0x000ea80000300800 */
[----:B------:R0:W-:Y:S04]  /*26290*/  STL [R1+0x2da0], R23 ;  /* 0x002da01701007387 */ /* 0x0001e80000100800 */
[----:B0-----:R-:W2:Y:S04]  /*262a0*/  LDL.LU R23, [R1+0x958] ;  /* 0x0009580001177983 */ /* 0x001ea80000300800 */
[----:B---3--:R0:W-:Y:S04]  /*262b0*/  STS.U8 [R5+UR5+0x600], R3 ;  /* 0x0006000305007988 */ /* 0x0081e80008000005 */
[----:B0-----:R-:W3:Y:S04]  /*262c0*/  LDL.LU R3, [R1+0x2dd0] ;  /* 0x002dd00001037983 */ /* 0x001ee80000300800 */
        /* <DEDUP_REMOVED lines=9> */
[----:B--2---:R-:W-:Y:S04]  /*26360*/  STS.U8 [R5+UR5+0xe00], R28 ;  /* 0x000e001c05007988 */ /* 0x004fe80008000005 */
[----:B------:R-:W-:Y:S04]  /*26370*/  STS.U8 [R5+UR5+0xe40], R27 ;  /* 0x000e401b05007988 */ /* 0x000fe80008000005 */
[----:B------:R-:W-:Y:S04]  /*26380*/  STS.U8 [R5+UR5+0x6c0], R25 ;  /* 0x0006c01905007988 */ /* 0x000fe80008000005 */
[----:B------:R-:W-:Y:S04]  /*26390*/  STS.U8 [R5+UR5+0x680], R8 ;  /* 0x0006800805007988 */ /* 0x000fe80008000005 */
[----:B------:R-:W-:Y:S04]  /*263a0*/  STS.U8 [R5+UR5+0x640], R23 ;  /* 0x0006401705007988 */ /* 0x000fe80008000005 */
[----:B---3--:R-:W-:Y:S04]  /*263b0*/  STS.U8 [R5+UR5+0xe80], R3 ;  /* 0x000e800305007988 */ /* 0x008fe80008000005 */
[----:B------:R-:W-:Y:S04]  /*263c0*/  STS.U8 [R5+UR5+0x2600], R15 ;  /* 0x0026000f05007988 */ /* 0x000fe80008000005 */
[----:B------:R0:W-:Y:S04]  /*263d0*/  STS.U8 [R5+UR5+0x3600], R7 ;  /* 0x0036000705007988 */ /* 0x0001e80008000005 */
[----:B0-----:R-:W2:Y:S04]  /*263e0*/  LDL.LU R7, [R1+0x53c] ;  /* 0x00053c0001077983 */ /* 0x001ea80000300800 */
[----:B--2---:R0:W-:Y:S04]  /*263f0*/  STL [R1+0x2dc4], R7 ;  /* 0x002dc40701007387 */ /* 0x0041e80000100800 */
[----:B0-----:R-:W2:Y:S04]  /*26400*/  LDL.LU R7, [R1+0x5d0] ;  /* 0x0005d00001077983 */ /* 0x001ea80000300800 */
[----:B--2---:R0:W-:Y:S04]  /*26410*/  STL [R1+0x2dc8], R7 ;  /* 0x002dc80701007387 */ /* 0x0041e80000100800 */
[----:B0-----:R-:W2:Y:S04]  /*26420*/  LDL.LU R7, [R1+0x5d4] ;  /* 0x0005d40001077983 */ /* 0x001ea80000300800 */
        /* <DEDUP_REMOVED lines=39> */
[----:B------:R-:W4:Y:S04]  /*266a0*/  LDL.LU R0, [R1+0x50] ;  /* 0x0000500001007983 */ /* 0x000f280000300800 */
        /* <DEDUP_REMOVED lines=23> */
[----:B------:R0:W-:Y:S02]  /*26820*/  STS.U8 [R5+UR5+0x4e40], R4 ;  /* 0x004e400405007988 */ /* 0x0001e40008000005 */
[----:B0-----:R-:W0:Y:S02]  /*26830*/  S2R R4, SR_TID.X ;  /* 0x0000000000047919 */ /* 0x001e240000002100 */
[----:B--2---:R1:W-:Y:S04]  /*26840*/  STS.U8 [R5+UR5+0x4600], R7 ;  /* 0x0046000705007988 */ /* 0x0043e80008000005 */
[----:B-1----:R-:W2:Y:S04]  /*26850*/  LDL.LU R7, [R1+0x2dc0] ;  /* 0x002dc00001077983 */ /* 0x002ea80000300800 */
[----:B------:R-:W3:Y:S04]  /*26860*/  LDL.LU R6, [R1+0x2dbc] ;  /* 0x002dbc0001067983 */ /* 0x000ee80000300800 */
[----:B------:R-:W4:Y:S04]  /*26870*/  LDL.LU R19, [R1+0x2db8] ;  /* 0x002db80001137983 */ /* 0x000f280000300800 */
        /* <DEDUP_REMOVED lines=18> */
[----:B------:R1:W-:Y:S01]  /*269a0*/  STS.U8 [R5+UR5+0x6e00], R16 ;  /* 0x006e001005007988 */ /* 0x0003e20008000005 */
[----:B0-----:R-:W-:-:S03]  /*269b0*/  LOP3.LUT R4, R4, 0x3f, RZ, 0xc0, !PT ;  /* 0x0000003f04047812 */ /* 0x001fc600078ec0ff */
[----:B------:R0:W-:Y:S04]  /*269c0*/  STS.U8 [R5+UR5+0x6ec0], R17 ;  /* 0x006ec01105007988 */ /* 0x0001e80008000005 */
[----:B------:R0:W-:Y:S04]  /*269d0*/  STS.U8 [R5+UR5+0x6e80], R26 ;  /* 0x006e801a05007988 */ /* 0x0001e80008000005 */
[----:B-1----:R-:W3:Y:S04]  /*269e0*/  LDL.LU R14, [R1+0x6cc] ;  /* 0x0006cc00010e7983 */ /* 0x002ee80000300800 */
[----:B------:R-:W3:Y:S04]  /*269f0*/  LDL.LU R15, [R1+0x6c8] ;  /* 0x0006c800010f7983 */ /* 0x000ee80000300800 */
[----:B------:R-:W3:Y:S04]  /*26a00*/  LDL.LU R18, [R1+0x6c4] ;  /* 0x0006c40001127983 */ /* 0x000ee80000300800 */
[----:B------:R-:W3:Y:S04]  /*26a10*/  LDL.LU R16, [R1+0x6c0] ;  /* 0x0006c00001107983 */ /* 0x000ee80000300800 */
[----:B------:R1:W-:Y:S04]  /*26a20*/  STS.U8 [R5+UR5+0x7600], R24 ;  /* 0x0076001805007988 */ /* 0x0003e80008000005 */
[----:B0-----:R-:W3:Y:S04]  /*26a30*/  LDL.LU R17, [R1+0x64c] ;  /* 0x00064c0001117983 */ /* 0x001ee80000300800 */
[----:B------:R-:W3:Y:S04]  /*26a40*/  LDL.LU R26, [R1+0x648] ;  /* 0x00064800011a7983 */ /* 0x000ee80000300800 */
[----:B------:R0:W-:Y:S04]  /*26a50*/  STS.U8 [R5+UR5+0x7640], R22 ;  /* 0x0076401605007988 */ /* 0x0001e80008000005 */
[----:B------:R0:W-:Y:S04]  /*26a60*/  STS.U8 [R5+UR5+0x4ec0], R8 ;  /* 0x004ec00805007988 */ /* 0x0001e80008000005 */
[----:B-1----:R-:W3:Y:S04]  /*26a70*/  LDL.LU R24, [R1+0x644] ;  /* 0x0006440001187983 */ /* 0x002ee80000300800 */
[----:B0-----:R-:W3:Y:S04]  /*26a80*/  LDL.LU R22, [R1+0x640] ;  /* 0x0006400001167983 */ /* 0x001ee80000300800 */
[----:B------:R0:W-:Y:S01]  /*26a90*/  STL [R1+0x2da4], R4 ;  /* 0x002da40401007387 */ /* 0x0001e20000100800 */
[----:B------:R-:W-:-:S03]  /*26aa0*/  LOP3.LUT R8, R4, 0x38, RZ, 0x3c, !PT ;  /* 0x0000003804087812 */ /* 0x000fc600078e3cff */
[----:B0-----:R-:W3:Y:S04]  /*26ab0*/  LDL.LU R4, [R1+0x8c8] ;  /* 0x0008c80001047983 */ /* 0x001ee80000300800 */
[----:B--2---:R-:W-:Y:S04]  /*26ac0*/  STS.U8 [R5+UR5+0x7e40], R21 ;  /* 0x007e401505007988 */ /* 0x004fe80008000005 */
[----:B------:R0:W-:Y:S04]  /*26ad0*/  STL [R1+0x2da8], R21 ;  /* 0x002da81501007387 */ /* 0x0001e80000100800 */
[----:B----4-:R-:W-:Y:S04]  /*26ae0*/  STS.U8 [R5+UR5+0x7e00], R19 ;  /* 0x007e001305007988 */ /* 0x010fe80008000005 */
[----:B---3--:R-:W-:Y:S04]  /*26af0*/  STS.U8 [R5+UR5+0x7ec0], R6 ;  /* 0x007ec00605007988 */ /* 0x008fe80008000005 */
[----:B------:R-:W-:Y:S04]  /*26b00*/  STS.U8 [R5+UR5+0x7e80], R7 ;  /* 0x007e800705007988 */ /* 0x000fe80008000005 */
[----:B0-----:R-:W2:Y:S04]  /*26b10*/  LDL.LU R21, [R1+0x8cc] ;  /* 0x0008cc0001157983 */ /* 0x001ea80000300800 */
[----:B------:R0:W-:Y:S04]  /*26b20*/  STL [R1+0x2dac], R19 ;  /* 0x002dac1301007387 */ /* 0x0001e80000100800 */
[----:B0-----:R-:W3:Y:S04]  /*26b30*/  LDL.LU R19, [R1+0x940] ;  /* 0x0009400001137983 */ /* 0x001ee80000300800 */
[----:B------:R-:W4:Y:S04]  /*26b40*/  LDL.LU R6, [R1+0x944] ;  /* 0x0009440001067983 */ /* 0x000f280000300800 */
[----:B------:R-:W4:Y:S04]  /*26b50*/  LDL.LU R7, [R1+0x948] ;  /* 0x0009480001077983 */ /* 0x000f280000300800 */
[----:B------:R0:W-:Y:S04]  /*26b60*/  STL [R1+0x2db0], R5 ;  /* 0x002db00501007387 */ /* 0x0001e80000100800 */
[----:B0-----:R-:W4:Y:S04]  /*26b70*/  LDL.LU R5, [R1+0x94c] ;  /* 0x00094c0001057983 */ /* 0x001f280000300800 */
[----:B------:R0:W-:Y:S04]  /*26b80*/  STS.U8 [R8+UR5+0x2780], R20 ;  /* 0x0027801408007988 */ /* 0x0001e80008000005 */
[----:B------:R1:W-:Y:S04]  /*26b90*/  STS.U8 [R8+UR5+0x27c0], R0 ;  /* 0x0027c00008007988 */ /* 0x0003e80008000005 */
[----:B0-----:R-:W4:Y:S04]  /*26ba0*/  LDL.LU R20, [R1+0x5cc] ;  /* 0x0005cc0001147983 */ /* 0x001f280000300800 */
[----:B-1----:R-:W4:Y:S04]  /*26bb0*/  LDL.LU R0, [R1+0x5c8] ;  /* 0x0005c80001007983 */ /* 0x002f280000300800 */
[----:B------:R0:W-:Y:S04]  /*26bc0*/  STS.U8 [R8+UR5+0x1740], R28 ;  /* 0x0017401c08007988 */ /* 0x0001e80008000005 */
[----:B------:R-:W-:Y:S04]  /*26bd0*/  STS.U8 [R8+UR5+0xf00], R4 ;  /* 0x000f000408007988 */ /* 0x000fe80008000005 */
[----:B------:R-:W-:Y:S04]  /*26be0*/  STS.U8 [R8+UR5+0xfc0], R23 ;  /* 0x000fc01708007988 */ /* 0x000fe80008000005 */
[----:B------:R-:W-:Y:S04]  /*26bf0*/  STS.U8 [R8+UR5+0xf80], R25 ;  /* 0x000f801908007988 */ /* 0x000fe80008000005 */
[----:B------:R-:W-:Y:S04]  /*26c00*/  STS.U8 [R8+UR5+0x1700], R27 ;  /* 0x0017001b08007988 */ /* 0x000fe80008000005 */
        /* <DEDUP_REMOVED lines=19> */
[----:B----4-:R0:W-:Y:S04]  /*26d40*/  STS.U8 [R8+UR5+0x700], R5 ;  /* 0x0007000508007988 */ /* 0x0101e80008000005 */
        /* <DEDUP_REMOVED lines=27> */
[----:B------:R-:W4:Y:S04]  /*26f00*/  LDL.LU R22, [R1+0xcc] ;  /* 0x0000cc0001167983 */ /* 0x000f280000300800 */
[----:B------:R0:W-:Y:S04]  /*26f10*/  STS.U8 [R8+UR5+0x3f00], R0 ;  /* 0x003f000008007988 */ /* 0x0001e80008000005 */
[----:B------:R-:W4:Y:S04]  /*26f20*/  LDL.LU R20, [R1+0x48] ;  /* 0x0000480001147983 */ /* 0x000f280000300800 */
[----:B0-----:R-:W4:Y:S04]  /*26f30*/  LDL.LU R0, [R1+0x44] ;  /* 0x0000440001007983 */ /* 0x001f280000300800 */
[----:B------:R0:W-:Y:S04]  /*26f40*/  STS.U8 [R8+UR5+0x3fc0], R28 ;  /* 0x003fc01c08007988 */ /* 0x0001e80008000005 */
[----:B0-----:R-:W4:Y:S04]  /*26f50*/  LDL.LU R28, [R1+0x3c] ;  /* 0x00003c00011c7983 */ /* 0x001f280000300800 */
[----:B--2---:R0:W-:Y:S04]  /*26f60*/  STS.U8 [R8+UR5+0x3f80], R5 ;  /* 0x003f800508007988 */ /* 0x0041e80008000005 */
[----:B---3--:R1:W-:Y:S04]  /*26f70*/  STS.U8 [R8+UR5+0x4700], R19 ;  /* 0x0047001308007988 */ /* 0x0083e80008000005 */
[----:B----4-:R2:W-:Y:S04]  /*26f80*/  STS.U8 [R8+UR5+0x4740], R21 ;  /* 0x0047401508007988 */ /* 0x0105e80008000005 */
[----:B------:R3:W-:Y:S04]  /*26f90*/  STS.U8 [R8+UR5+0x4780], R4 ;  /* 0x0047800408007988 */ /* 0x0007e80008000005 */
[----:B------:R4:W-:Y:S04]  /*26fa0*/  STS.U8 [R8+UR5+0x47c0], R23 ;  /* 0x0047c01708007988 */ /* 0x0009e80008000005 */
[----:B------:R4:W-:Y:S04]  /*26fb0*/  STS.U8 [R8+UR5+0x4f40], R25 ;  /* 0x004f401908007988 */ /* 0x0009e80008000005 */
[----:B0-----:R-:W4:Y:S04]  /*26fc0*/  LDL.LU R5, [R1+0x2db0] ;  /* 0x002db00001057983 */ /* 0x001f280000300800 */
[----:B-1----:R-:W4:Y:S04]  /*26fd0*/  LDL.LU R19, [R1+0x2dac] ;  /* 0x002dac0001137983 */ /* 0x002f280000300800 */
[----:B--2---:R-:W2:Y:S04]  /*26fe0*/  LDL.LU R21, [R1+0x2da8] ;  /* 0x002da80001157983 */ /* 0x004ea80000300800 */
[----:B---3--:R-:W3:Y:S04]  /*26ff0*/  LDL.LU R4, [R1+0x2da4] ;  /* 0x002da40001047983 */ /* 0x008ee80000300800 */
[----:B----4-:R-:W4:Y:S04]  /*27000*/  LDL.LU R23, [R1+0x2da0] ;  /* 0x002da00001177983 */ /* 0x010f280000300800 */
[----:B------:R-:W2:Y:S04]  /*27010*/  LDL.LU R25, [R1+0x2d9c] ;  /* 0x002d9c0001197983 */ /* 0x000ea80000300800 */
[----:B------:R0:W-:Y:S04]  /*27020*/  STS.U8 [R8+UR5+0x4f00], R27 ;  /* 0x004f001b08007988 */ /* 0x0001e80008000005 */
[----:B------:R1:W-:Y:S04]  /*27030*/  STS.U8 [R8+UR5+0x4fc0], R29 ;  /* 0x004fc01d08007988 */ /* 0x0003e80008000005 */
[----:B------:R1:W-:Y:S04]  /*27040*/  STS.U8 [R8+UR5+0x4f80], R3 ;  /* 0x004f800308007988 */ /* 0x0003e80008000005 */
[----:B------:R1:W-:Y:S04]  /*27050*/  STS.U8 [R8+UR5+0x5700], R2 ;  /* 0x0057000208007988 */ /* 0x0003e80008000005 */
[----:B------:R1:W-:Y:S04]  /*27060*/  STS.U8 [R8+UR5+0x5740], R9 ;  /* 0x0057400908007988 */ /* 0x0003e80008000005 */
[----:B------:R1:W-:Y:S04]  /*27070*/  STS.U8 [R8+UR5+0x5780], R10 ;  /* 0x0057800a08007988 */ /* 0x0003e80008000005 */
[----:B0-----:R-:W3:Y:S04]  /*27080*/  LDL.LU R27, [R1+0x2d98] ;  /* 0x002d9800011b7983 */ /* 0x001ee80000300800 */
[----:B-1----:R-:W4:Y:S04]  /*27090*/  LDL.LU R29, [R1+0x2d94] ;  /* 0x002d9400011d7983 */ /* 0x002f280000300800 */
[----:B------:R-:W2:Y:S04]  /*270a0*/  LDL.LU R3, [R1+0x2d90] ;  /* 0x002d900001037983 */ /* 0x000ea80000300800 */
[----:B------:R-:W4:Y:S04]  /*270b0*/  LDL.LU R2, [R1+0x2d8c] ;  /* 0x002d8c0001027983 */ /* 0x000f280000300800 */
[----:B------:R-:W3:Y:S04]  /*270c0*/  LDL.LU R9, [R1+0x2d88] ;  /* 0x002d880001097983 */ /* 0x000ee80000300800 */
[----:B------:R-:W2:Y:S04]  /*270d0*/  LDL.LU R10, [R1+0x2d84] ;  /* 0x002d8400010a7983 */ /* 0x000ea80000300800 */
[----:B------:R0:W-:Y:S04]  /*270e0*/  STS.U8 [R8+UR5+0x57c0], R11 ;  /* 0x0057c00b08007988 */ /* 0x0001e80008000005 */
[----:B------:R1:W-:Y:S04]  /*270f0*/  STS.U8 [R8+UR5+0x5f40], R12 ;  /* 0x005f400c08007988 */ /* 0x0003e80008000005 */
[----:B------:R1:W-:Y:S04]  /*27100*/  STS.U8 [R8+UR5+0x5f00], R13 ;  /* 0x005f000d08007988 */ /* 0x0003e80008000005 */
[----:B------:R1:W-:Y:S04]  /*27110*/  STS.U8 [R8+UR5+0x5fc0], R14 ;  /* 0x005fc00e08007988 */ /* 0x0003e80008000005 */
[----:B------:R1:W-:Y:S04]  /*27120*/  STS.U8 [R8+UR5+0x5f80], R15 ;  /* 0x005f800f08007988 */ /* 0x0003e80008000005 */
[----:B------:R1:W-:Y:S04]  /*27130*/  STS.U8 [R8+UR5+0x6700], R18 ;  /* 0x0067001208007988 */ /* 0x0003e80008000005 */
[----:B0-----:R-:W4:Y:S04]  /*27140*/  LDL.LU R11, [R1+0x2d80] ;  /* 0x002d8000010b7983 */ /* 0x001f280000300800 */
[----:B-1----:R-:W2:Y:S04]  /*27150*/  LDL.LU R12, [R1+0x2d7c] ;  /* 0x002d7c00010c7983 */ /* 0x002ea80000300800 */
[----:B------:R-:W2:Y:S04]  /*27160*/  LDL.LU R13, [R1+0x2d78] ;  /* 0x002d7800010d7983 */ /* 0x000ea80000300800 */
[----:B------:R-:W2:Y:S04]  /*27170*/  LDL.LU R14, [R1+0x2d74] ;  /* 0x002d7400010e7983 */ /* 0x000ea80000300800 */
        /* <DEDUP_REMOVED lines=8> */
[----:B------:R1:W-:Y:S04]  /*27200*/  STS.U8 [R8+UR5+0x6f80], R22 ;  /* 0x006f801608007988 */ /* 0x0003e80008000005 */
[----:B0-----:R-:W4:Y:S04]  /*27210*/  LDL R7, [R1+0x111c] ;  /* 0x00111c0001077983 */ /* 0x001f280000100800 */
[----:B-1----:R-:W4:Y:S04]  /*27220*/  LDL R6, [R1+0x1148] ;  /* 0x0011480001067983 */ /* 0x002f280000100800 */
[----:B------:R-:W2:Y:S04]  /*27230*/  LDL.LU R16, [R1+0x2d68] ;  /* 0x002d680001107983 */ /* 0x000ea80000300800 */
[----:B------:R-:W3:Y:S04]  /*27240*/  LDL.LU R17, [R1+0x2d64] ;  /* 0x002d640001117983 */ /* 0x000ee80000300800 */
[----:B------:R-:W4:Y:S04]  /*27250*/  LDL.LU R26, [R1+0x2d60] ;  /* 0x002d6000011a7983 */ /* 0x000f280000300800 */
[----:B------:R-:W2:Y:S04]  /*27260*/  LDL.LU R24, [R1+0x2d5c] ;  /* 0x002d5c0001187983 */ /* 0x000ea80000300800 */
[----:B------:R-:W3:Y:S04]  /*27270*/  LDL.LU R22, [R1+0x2d58] ;  /* 0x002d580001167983 */ /* 0x000ee80000300800 */
[----:B------:R0:W-:Y:S04]  /*27280*/  STS.U8 [R8+UR5+0x7700], R20 ;  /* 0x0077001408007988 */ /* 0x0001e80008000005 */
[----:B------:R1:W-:Y:S04]  /*27290*/  STS.U8 [R8+UR5+0x7740], R0 ;  /* 0x0077400008007988 */ /* 0x0003e80008000005 */
[----:B0-----:R-:W4:Y:S04]  /*272a0*/  LDL.LU R20, [R1+0x2d54] ;  /* 0x002d540001147983 */ /* 0x001f280000300800 */
[----:B-1----:R-:W2:Y:S04]  /*272b0*/  LDL.LU R0, [R1+0x2d50] ;  /* 0x002d500001007983 */ /* 0x002ea80000300800 */
[----:B------:R-:W-:Y:S04]  /*272c0*/  STS.U8 [R8+UR5+0x77c0], R28 ;  /* 0x0077c01c08007988 */ /* 0x000fe80008000005 */
[----:B--2---:R0:W-:Y:S04]  /*272d0*/  STS.U8 [R8+UR5+0x7780], R0 ;  /* 0x0077800008007988 */ /* 0x0041e80008000005 */
[----:B0-----:R-:W2:Y:S04]  /*272e0*/  LDL.LU R0, [R1+0x2d4c] ;  /* 0x002d4c0001007983 */ /* 0x001ea80000300800 */
[----:B----4-:R-:W-:Y:S04]  /*272f0*/  STS.U8 [R8+UR5+0x7f40], R20 ;  /* 0x007f401408007988 */ /* 0x010fe80008000005 */
[----:B---3--:R-:W-:Y:S04]  /*27300*/  STS.U8 [R8+UR5+0x7f00], R22 ;  /* 0x007f001608007988 */ /* 0x008fe80008000005 */
[----:B------:R-:W-:Y:S04]  /*27310*/  STS.U8 [R8+UR5+0x7fc0], R24 ;  /* 0x007fc01808007988 */ /* 0x000fe80008000005 */
[----:B------:R-:W-:Y:S01]  /*27320*/  STS.U8 [R8+UR5+0x7f80], R26 ;  /* 0x007f801a08007988 */ /* 0x000fe20008000005 */
[----:B------:R-:W-:Y:S06]  /*27330*/  BAR.SYNC.DEFER_BLOCKING 0x0 ;  /* 0x0000000000007b1d */ /* 0x000fec0000010000 */
[----:B------:R-:W3:Y:S01]  /*27340*/  LDL R28, [R1+0x1310] ;  /* 0x00131000011c7983 */ /* 0x000ee20000100800 */
[----:B--2---:R-:W-:-:S06]  /*27350*/  PRMT R0, RZ, 0x7610, R0 ;  /* 0x00007610ff007816 */ /* 0x004fcc0000000000 */
[----:B------:R-:W2:Y:S04]  /*27360*/  @!P1 LDG.E.U8 R0, desc[UR32][R6.64] ;  /* 0x0000002006009981 */ /* 0x000ea8000c1e1100 */
[----:B--2---:R0:W-:Y:S04]  /*27370*/  STL [R1+0xd0], R0 ;  /* 0x0000d00001007387 */ /* 0x0041e80000100800 */
[----:B0-----:R-:W2:Y:S04]  /*27380*/  LDL.LU R0, [R1+0x2d48] ;  /* 0x002d480001007983 */ /* 0x001ea80000300800 */
[----:B------:R-:W4:Y:S04]  /*27390*/  LDL R6, [R1+0x1128] ;  /* 0x0011280001067983 */ /* 0x000f280000100800 */
[----:B------:R-:W4:Y:S01]  /*273a0*/  LDL R7, [R1+0x1320] ;  /* 0x0013200001077983 */ /* 0x000f220000100800 */
[----:B------:R-:W-:-:S02]  /*273b0*/  PRMT R17, RZ, 0x7610, R17 ;  /* 0x00007610ff117816 */ /* 0x000fc40000000011 */
[----:B----4-:R-:W-:-:S04]  /*273c0*/  @!P1 LOP3.LUT R7, R7, R6, RZ, 0x3c, !PT ;  /* 0x0000000607079212 */ /* 0x010fc800078e3cff */
[----:B------:R-:W-:-:S04]  /*273d0*/  @!P1 LOP3.LUT R6, R7, R6, RZ, 0x3c, !PT ;  /* 0x0000000607069212 */ /* 0x000fc800078e3cff */
[----:B------:R-:W-:-:S05]  /*273e0*/  @!P1 LOP3.LUT R7, R7, R6, RZ, 0x3c, !PT ;  /* 0x0000000607079212 */ /* 0x000fca00078e3cff */
[----:B------:R-:W4:Y:S04]  /*273f0*/  @!P1 LDG.E.U8 R17, desc[UR32][R6.64] ;  /* 0x0000002006119981 */ /* 0x000f28000c1e1100 */
[----:B----4-:R0:W-:Y:S04]  /*27400*/  STL [R1+0xcc], R17 ;  /* 0x0000cc1101007387 */ /* 0x0101e80000100800 */
[----:B0-----:R-:W4:Y:S04]  /*27410*/  LDL.LU R17, [R1+0x2d44] ;  /* 0x002d440001117983 */ /* 0x001f280000300800 */
[----:B------:R-:W3:Y:S04]  /*27420*/  LDL R6, [R1+0x1120] ;  /* 0x0011200001067983 */ /* 0x000ee80000100800 */
[----:B------:R-:W3:Y:S01]  /*27430*/  LDL R7, [R1+0x1318] ;  /* 0x0013180001077983 */ /* 0x000ee20000100800 */
[----:B--2---:R-:W-:-:S02]  /*27440*/  PRMT R0, RZ, 0x7610, R0 ;  /* 0x00007610ff007816 */ /* 0x004fc40000000000 */
[----:B---3--:R-:W-:-:S04]  /*27450*/  @!P1 LOP3.LUT R7, R7, R6, RZ, 0x3c, !PT ;  /* 0x0000000607079212 */ /* 0x008fc800078e3cff */
[----:B------:R-:W-:-:S04]  /*27460*/  @!P1 LOP3.LUT R6, R7, R6, RZ, 0x3c, !PT ;  /* 0x0000000607069212 */ /* 0x000fc800078e3cff */
[----:B------:R-:W-:-:S05]  /*27470*/  @!P1 LOP3.LUT R7, R7, R6, RZ, 0x3c, !PT ;  /* 0x0000000607079212 */ /* 0x000fca00078e3cff */
[----:B------:R-:W2:Y:S01]  /*27480*/  @!P1 LDG.E.U8 R0, desc[UR32][R6.64] ;  /* 0x0000002006009981 */ /* 0x000ea2000c1e1100 */
[----:B------:R-:W-:-:S03]  /*27490*/  PRMT R11, RZ, 0x7610, R11 ;  /* 0x00007610ff0b7816 */ /* 0x000fc6000000000b */
[----:B--2---:R0:W-:Y:S04]  /*274a0*/  STL [R1+0xc8], R0 ;  /* 0x0000c80001007387 */ /* 0x0041e80000100800 */
[----:B0-----:R-:W2:Y:S04]  /*274b0*/  LDL.LU R0, [R1+0x2d40] ;  /* 0x002d400001007983 */ /* 0x001ea80000300800 */
[----:B------:R-:W3:Y:S01]  /*274c0*/  LDL R7, [R1+0x130c] ;  /* 0x00130c0001077983 */ /* 0x000ee20000100800 */
[----:B------:R-:W-:Y:S01]  /*274d0*/  @!P1 IMAD.MOV.U32 R6, RZ, RZ, R28 ;  /* 0x000000ffff069224 */ /* 0x000fe200078e001c */
[----:B----4-:R-:W-:-:S02]  /*274e0*/  PRMT R17, RZ, 0x7610, R17 ;  /* 0x00007610ff117816 */ /* 0x010fc40000000011 */
[----:B------:R-:W4:Y:S04]  /*274f0*/  LDL R28, [R1+0x12ac] ;  /* 0x0012ac00011c7983 */ /* 0x000f280000100800 */
[----:B---3--:R0:W3:Y:S04]  /*27500*/  @!P1 LDG.E.U8 R11, desc[UR32][R6.64] ;  /* 0x00000020060b9981 */ /* 0x0080e8000c1e1100 */
[----:B------:R-:W0:Y:S04]  /*27510*/  LDL R6, [R1+0x12fc] ;  /* 0x0012fc0001067983 */ /* 0x000e280000100800 */
[----:B------:R-:W0:Y:S02]  /*27520*/  LDL R7, [R1+0x1300] ;  /* 0x0013000001077983 */ /* 0x000e240000100800 */
[----:B0-----:R-:W-:-:S04]  /*27530*/  @!P1 LOP3.LUT R7, R7, R6, RZ, 0x3c, !PT ;  /* 0x0000000607079212 */ /* 0x001fc800078e3cff */
[----:B------:R-:W-:-:S04]  /*27540*/  @!P1 LOP3.LUT R6, R7, R6, RZ, 0x3c, !PT ;  /* 0x0000000607069212 */ /* 0x000fc800078e3cff */
[----:B------:R-:W-:-:S05]  /*27550*/  @!P1 LOP3.LUT R7, R7, R6, RZ, 0x3c, !PT ;  /* 0x0000000607079212 */ /* 0x000fca00078e3cff */
[----:B------:R-:W2:Y:S04]  /*27560*/  @!P1 LDG.E.U8 R17, desc[UR32][R6.64] ;  /* 0x0000002006119981 */ /* 0x000ea8000c1e1100 */
[----:B---3--:R0:W-:Y:S04]  /*27570*/  STL [R1+0xc0], R11 ;  /* 0x0000c00b01007387 */ /* 0x0081e80000100800 */
[----:B0-----:R-:W3:Y:S04]  /*27580*/  LDL R11, [R1+0x12b0] ;  /* 0x0012b000010b7983 */ /* 0x001ee80000100800 */
        /* <DEDUP_REMOVED lines=17> */
[----:B------:R-:W2:Y:S04]  /*276a0*/  @!P1 LDG.E.U8 R17, desc[UR32][R6.64] ;  /* 0x0000002006119981 */ /* 0x000ea8000c1e1100 */
[----:B--2---:R0:W-:Y:S04]  /*276b0*/  STL [R1+0xa4], R17 ;  /* 0x0000a41101007387 */ /* 0x0041e80000100800 */
[----:B0-----:R-:W2:Y:S04]  /*276c0*/  LDL.LU R17, [R1+0x2d34] ;  /* 0x002d340001117983 */ /* 0x001ea80000300800 */
[----:B------:R-:W3:Y:S04]  /*276d0*/  LDL R6, [R1+0x12cc] ;  /* 0x0012cc0001067983 */ /* 0x000ee80000100800 */
[----:B------:R-:W3:Y:S01]  /*276e0*/  LDL R7, [R1+0x12d0] ;  /* 0x0012d00001077983 */ /* 0x000ee20000100800 */
[----:B----4-:R-:W-:-:S02]  /*276f0*/  PRMT R0, RZ, 0x7610, R0 ;  /* 0x00007610ff007816 */ /* 0x010fc40000000000 */
[----:B---3--:R-:W-:-:S04]  /*27700*/  @!P1 LOP3.LUT R7, R7, R6, RZ, 0x3c, !PT ;  /* 0x0000000607079212 */ /* 0x008fc800078e3cff */
[----:B------:R-:W-:-:S04]  /*27710*/  @!P1 LOP3.LUT R6, R7, R6, RZ, 0x3c, !PT ;  /* 0x0000000607069212 */ /* 0x000fc800078e3cff */
[----:B------:R-:W-:-:S05]  /*27720*/  @!P1 LOP3.LUT R7, R7, R6, RZ, 0x3c, !PT ;  /* 0x0000000607079212 */ /* 0x000fca00078e3cff */
[----:B------:R-:W3:Y:S04]  /*27730*/  @!P1 LDG.E.U8 R0, desc[UR32][R6.64] ;  /* 0x0000002006009981 */ /* 0x000ee8000c1e1100 */
[----:B---3--:R0:W-:Y:S04]  /*27740*/  STL [R1+0xa0], R0 ;  /* 0x0000a00001007387 */ /* 0x0081e80000100800 */
[----:B0-----:R-:W3:Y:S04]  /*27750*/  LDL.LU R0, [R1+0x2d30] ;  /* 0x002d300001007983 */ /* 0x001ee80000300800 */
[----:B------:R-:W4:Y:S04]  /*27760*/  LDL R6, [R1+0x12bc] ;  /* 0x0012bc0001067983 */ /* 0x000f280000100800 */
[----:B------:R-:W4:Y:S01]  /*27770*/  LDL R7, [R1+0x12c0] ;  /* 0x0012c00001077983 */ /* 0x000f220000100800 */
[----:B------:R-:W-:-:S02]  /*27780*/  PRMT R15, RZ, 0x7610, R15 ;  /* 0x00007610ff0f7816 */ /* 0x000fc4000000000f */
[----:B----4-:R-:W-:-:S04]  /*27790*/  @!P1 LOP3.LUT R7, R7, R6, RZ, 0x3c, !PT ;  /* 0x0000000607079212 */ /* 0x010fc800078e3cff */
[----:B------:R-:W-:-:S04]  /*277a0*/  @!P1 LOP3.LUT R6, R7, R6, RZ, 0x3c, !PT ;  /* 0x0000000607069212 */ /* 0x000fc800078e3cff */
[----:B------:R-:W-:Y:S02]  /*277b0*/  @!P1 LOP3.LUT R7, R7, R6, RZ, 0x3c, !PT ;  /* 0x0000000607079212 */ /* 0x000fe400078e3cff */
[----:B---3--:R-:W-:-:S03]  /*277c0*/  PRMT R0, RZ, 0x7610, R0 ;  /* 0x00007610ff007816 */ /* 0x008fc60000000000 */
[----:B------:R0:W3:Y:S02]  /*277d0*/  @!P1 LDG.E.U8 R15, desc[UR32][R6.64] ;  /* 0x00000020060f9981 */ /* 0x0000e4000c1e1100 */
[----:B0-----:R-:W-:Y:S02]  /*277e0*/  @!P1 IMAD.MOV.U32 R6, RZ, RZ, R11 ;  /* 0x000000ffff069224 */ /* 0x001fe400078e000b */
[----:B------:R-:W-:-:S05]  /*277f0*/  @!P1 IMAD.MOV.U32 R7, RZ, RZ, R28 ;  /* 0x000000ffff079224 */ /* 0x000fca00078e001c */
[----:B------:R-:W4:Y:S04]  /*27800*/  @!P1 LDG.E.U8 R0, desc[UR32][R6.64] ;  /* 0x0000002006009981 */ /* 0x000f28000c1e1100 */
[----:B---3--:R0:W-:Y:S04]  /*27810*/  STL [R1+0x9c], R15 ;  /* 0x00009c0f01007387 */ /* 0x0081e80000100800 */
[----:B------:R-:W3:Y:S04]  /*27820*/  LDL R28, [R1+0x125c] ;  /* 0x00125c00011c7983 */ /* 0x000ee80000100800 */
[----:B------:R-:W3:Y:S04]  /*27830*/  LDL R11, [R1+0x1260] ;  /* 0x00126000010b7983 */ /* 0x000ee80000100800 */
[----:B0-----:R-:W3:Y:S04]  /*27840*/  LDL R15, [R1+0x1270] ;  /* 0x00127000010f7983 */ /* 0x001ee80000100800 */
[----:B----4-:R0:W-:Y:S04]  /*27850*/  STL [R1+0x98], R0 ;  /* 0x0000980001007387 */ /* 0x0101e80000100800 */
[----:B0-----:R-:W4:Y:S04]  /*27860*/  LDL.LU R0, [R1+0x2d2c] ;  /* 0x002d2c0001007983 */ /* 0x001f280000300800 */
[----:B------:R-:W2:Y:S04]  /*27870*/  LDL R6, [R1+0x129c] ;  /* 0x00129c0001067983 */ /* 0x000ea80000100800 */
[----:B------:R-:W2:Y:S01]  /*27880*/  LDL R7, [R1+0x12a0] ;  /* 0x0012a00001077983 */ /* 0x000ea20000100800 */
[----:B------:R-:W-:-:S02]  /*27890*/  PRMT R9, RZ, 0x7610, R9 ;  /* 0x00007610ff097816 */ /* 0x000fc40000000009 */
[----:B--2---:R-:W-:-:S04]  /*278a0*/  @!P1 LOP3.LUT R7, R7, R6, RZ, 0x3c, !PT ;  /* 0x0000000607079212 */ /* 0x004fc800078e3cff */
[----:B------:R-:W-:-:S04]  /*278b0*/  @!P1 LOP3.LUT R6, R7, R6, RZ, 0x3c, !PT ;  /* 0x0000000607069212 */ /* 0x000fc800078e3cff */
[----:B------:R-:W-:-:S05]  /*278c0*/  @!P1 LOP3.LUT R7, R7, R6, RZ, 0x3c, !PT ;  /* 0x0000000607079212 */ /* 0x000fca00078e3cff */
[----:B------:R0:W2:Y:S04]  /*278d0*/  @!P1 LDG.E.U8 R9, desc[UR32][R6.64] ;  /* 0x0000002006099981 */ /* 0x0000a8000c1e1100 */
[----:B------:R-:W0:Y:S04]  /*278e0*/  LDL R6, [R1+0x128c] ;  /* 0x00128c0001067983 */ /* 0x000e280000100800 */
[----:B------:R-:W0:Y:S01]  /*278f0*/  LDL R7, [R1+0x1290] ;  /* 0x0012900001077983 */ /* 0x000e220000100800 */
[----:B----4-:R-:W-:Y:S02]  /*27900*/  PRMT R0, RZ, 0x7610, R0 ;  /* 0x00007610ff007816 */ /* 0x010fe40000000000 */
[----:B0-----:R-:W-:-:S04]  /*27910*/  @!P1 LOP3.LUT R7, R7, R6, RZ, 0x3c, !PT ;  /* 0x0000000607079212 */ /* 0x001fc800078e3cff */
[----:B------:R-:W-:-:S04]  /*27920*/  @!P1 LOP3.LUT R6, R7, R6, RZ, 0x3c, !PT ;  /* 0x0000000607069212 */ /* 0x000fc800078e3cff */
[----:B------:R-:W-:-:S05]  /*27930*/  @!P1 LOP3.LUT R7, R7, R6, RZ, 0x3c, !PT ;  /* 0x0000000607079212 */ /* 0x000fca00078e3cff */
[----:B------:R-:W4:Y:S04]  /*27940*/  @!P1 LDG.E.U8 R0, desc[UR32][R6.64] ;  /* 0x0000002006009981 */ /* 0x000f28000c1e1100 */
[----:B--2---:R0:W-:Y:S04]  /*27950*/  STL [R1+0x94], R9 ;  /* 0x0000940901007387 */ /* 0x0041e80000100800 */
[----:B0-----:R-:W2:Y:S04]  /*27960*/  LDL R9, [R1+0x1250] ;  /* 0x0012500001097983 */ /* 0x001ea80000100800 */
[----:B----4-:R0:W-:Y:S04]  /*27970*/  STL [R1+0x90], R0 ;  /* 0x0000900001007387 */ /* 0x0101e80000100800 */
[----:B0-----:R-:W4:Y:S04]  /*27980*/  LDL.LU R0, [R1+0x2d28] ;  /* 0x002d280001007983 */ /* 0x001f280000300800 */
[----:B------:R-:W3:Y:S04]  /*27990*/  LDL R6, [R1+0x127c] ;  /* 0x00127c0001067983 */ /* 0x000ee80000100800 */
[----:B------:R-:W3:Y:S01]  /*279a0*/  LDL R7, [R1+0x1280] ;  /* 0x0012800001077983 */ /* 0x000ee20000100800 */
[----:B------:R-:W-:-:S02]  /*279b0*/  PRMT R17, RZ, 0x7610, R17 ;  /* 0x00007610ff117816 */ /* 0x000fc40000000011 */
[----:B---3--:R-:W-:-:S04]  /*279c0*/  @!P1 LOP3.LUT R7, R7, R6, RZ, 0x3c, !PT ;  /* 0x0000000607079212 */ /* 0x008fc800078e3cff */
[----:B------:R-:W-:-:S04]  /*279d0*/  @!P1 LOP3.LUT R6, R7, R6, RZ, 0x3c, !PT ;  /* 0x0000000607069212 */ /* 0x000fc800078e3cff */
[----:B------:R-:W-:-:S05]  /*279e0*/  @!P1 LOP3.LUT R7, R7, R6, RZ, 0x3c, !PT ;  /* 0x0000000607079212 */ /* 0x000fca00078e3cff */
[----:B------:R-:W3:Y:S01]  /*279f0*/  @!P1 LDG.E.U8 R17, desc[UR32][R6.64] ;  /* 0x0000002006119981 */ /* 0x000ee2000c1e1100 */
[----:B----4-:R-:W-:-:S03]  /*27a00*/  PRMT R0, RZ, 0x7610, R0 ;  /* 0x00007610ff007816 */ /* 0x010fc60000000000 */
[----:B---3--:R0:W-:Y:S04]  /*27a10*/  STL [R1+0x8c], R17 ;  /* 0x00008c1101007387 */ /* 0x0081e80000100800 */
[----:B0-----:R-:W3:Y:S04]  /*27a20*/  LDL.LU R17, [R1+0x2d24] ;  /* 0x002d240001117983 */ /* 0x001ee80000300800 */
[----:B------:R-:W4:Y:S01]  /*27a30*/  LDL R7, [R1+0x126c] ;  /* 0x00126c0001077983 */ /* 0x000f220000100800 */
[----:B------:R-:W-:Y:S01]  /*27a40*/  @!P1 IMAD.MOV.U32 R6, RZ, RZ, R15 ;  /* 0x000000ffff069224 */ /* 0x000fe200078e000f */
[----:B------:R-:W-:-:S02]  /*27a50*/  PRMT R10, RZ, 0x7610, R10 ;  /* 0x00007610ff0a7816 */ /* 0x000fc4000000000a */
[----:B------:R-:W3:Y:S04]  /*27a60*/  LDL R15, [R1+0x1230] ;  /* 0x00123000010f7983 */ /* 0x000ee80000100800 */
[----:B----4-:R0:W4:Y:S02]  /*27a70*/  @!P1 LDG.E.U8 R0, desc[UR32][R6.64] ;  /* 0x0000002006009981 */ /* 0x010124000c1e1100 */
[----:B0-----:R-:W-:Y:S02]  /*27a80*/  @!P1 IMAD.MOV.U32 R6, RZ, RZ, R11 ;  /* 0x000000ffff069224 */ /* 0x001fe400078e000b */
[----:B------:R-:W-:-:S05]  /*27a90*/  @!P1 IMAD.MOV.U32 R7, RZ, RZ, R28 ;  /* 0x000000ffff079224 */ /* 0x000fca00078e001c */
[----:B------:R2:W3:Y:S04]  /*27aa0*/  @!P1 LDG.E.U8 R10, desc[UR32][R6.64] ;  /* 0x00000020060a9981 */ /* 0x0004e8000c1e1100 */
[----:B----4-:R0:W-:Y:S04]  /*27ab0*/  STL [R1+0x88], R0 ;  /* 0x0000880001007387 */ /* 0x0101e80000100800 */
[----:B0-----:R-:W4:Y:S04]  /*27ac0*/  LDL.LU R0, [R1+0x2d20] ;  /* 0x002d200001007983 */ /* 0x001f280000300800 */
[----:B------:R-:W4:Y:S01]  /*27ad0*/  LDL R7, [R1+0x124c] ;  /* 0x00124c0001077983 */ /* 0x000f220000100800 */
[----:B------:R-:W-:Y:S01]  /*27ae0*/  PRMT R8, RZ, 0x7610, R8 ;  /* 0x00007610ff087816 */ /* 0x000fe20000000008 */
[----:B--2---:R-:W-:-:S02]  /*27af0*/  @!P1 IMAD.MOV.U32 R6, RZ, RZ, R9 ;  /* 0x000000ffff069224 */ /* 0x004fc400078e0009 */
[----:B------:R-:W2:Y:S04]  /*27b00*/  LDL R28, [R1+0x1220] ;  /* 0x00122000011c7983 */ /* 0x000ea80000100800 */
[----:B------:R-:W2:Y:S04]  /*27b10*/  LDL R11, [R1+0x120c] ;  /* 0x00120c00010b7983 */ /* 0x000ea80000100800 */
[----:B---3--:R0:W-:Y:S04]  /*27b20*/  STL [R1+0x84], R10 ;  /* 0x0000840a01007387 */ /* 0x0081e80000100800 */
[----:B------:R-:W3:Y:S04]  /*27b30*/  LDL R9, [R1+0x11fc] ;  /* 0x0011fc0001097983 */ /* 0x000ee80000100800 */
[----:B0-----:R-:W3:Y:S04]  /*27b40*/  LDL R10, [R1+0x1210] ;  /* 0x00121000010a7983 */ /* 0x001ee80000100800 */
[----:B----4-:R0:W4:Y:S04]  /*27b50*/  @!P1 LDG.E.U8 R8, desc[UR32][R6.64] ;  /* 0x0000002006089981 */ /* 0x010128000c1e1100 */
[----:B------:R-:W0:Y:S04]  /*27b60*/  LDL R6, [R1+0x123c] ;  /* 0x00123c0001067983 */ /* 0x000e280000100800 */
[----:B------:R-:W0:Y:S01]  /*27b70*/  LDL R7, [R1+0x1240] ;  /* 0x0012400001077983 */ /* 0x000e220000100800 */
[----:B------:R-:W-:-:S02]  /*27b80*/  PRMT R0, RZ, 0x7610, R0 ;  /* 0x00007610ff007816 */ /* 0x000fc40000000000 */
[----:B0-----:R-:W-:-:S04]  /*27b90*/  @!P1 LOP3.LUT R7, R7, R6, RZ, 0x3c, !PT ;  /* 0x0000000607079212 */ /* 0x001fc800078e3cff */
[----:B------:R-:W-:-:S04]  /*27ba0*/  @!P1 LOP3.LUT R6, R7, R6, RZ, 0x3c, !PT ;  /* 0x0000000607069212 */ /* 0x000fc800078e3cff */
[----:B------:R-:W-:-:S05]  /*27bb0*/  @!P1 LOP3.LUT R7, R7, R6, RZ, 0x3c, !PT ;  /* 0x0000000607079212 */ /* 0x000fca00078e3cff */
[----:B------:R-:W2:Y:S04]  /*27bc0*/  @!P1 LDG.E.U8 R0, desc[UR32][R6.64] ;  /* 0x0000002006009981 */ /* 0x000ea8000c1e1100 */
[----:B----4-:R0:W-:Y:S04]  /*27bd0*/  STL [R1+0x80], R8 ;  /* 0x0000800801007387 */ /* 0x0101e80000100800 */
[----:B0-----:R-:W4:Y:S04]  /*27be0*/  LDL R8, [R1+0x1200] ;  /* 0x0012000001087983 */ /* 0x001f280000100800 */
[----:B--2---:R0:W-:Y:S04]  /*27bf0*/  STL [R1+0x7c], R0 ;  /* 0x00007c0001007387 */ /* 0x0041e80000100800 */
[----:B0-----:R-:W2:Y:S04]  /*27c00*/  LDL.LU R0, [R1+0x2d1c] ;  /* 0x002d1c0001007983 */ /* 0x001ea80000300800 */
[----:B------:R-:W3:Y:S01]  /*27c10*/  LDL R7, [R1+0x122c] ;  /* 0x00122c0001077983 */ /* 0x000ee20000100800 */
[----:B------:R-:W-:Y:S01]  /*27c20*/  PRMT R14, RZ, 0x7610, R14 ;  /* 0x00007610ff0e7816 */ /* 0x000fe2000000000e */
[----:B------:R-:W-:Y:S01]  /*27c30*/  @!P1 IMAD.MOV.U32 R6, RZ, RZ, R15 ;  /* 0x000000ffff069224 */ /* 0x000fe200078e000f */
[----:B------:R-:W-:-:S02]  /*27c40*/  PRMT R27, RZ, 0x7610, R27 ;  /* 0x00007610ff1b7816 */ /* 0x000fc4000000001b */
[----:B------:R-:W-:Y:S02]  /*27c50*/  PRMT R13, RZ, 0x7610, R13 ;  /* 0x00007610ff0d7816 */ /* 0x000fe4000000000d */
[----:B------:R-:W-:Y:S01]  /*27c60*/  PRMT R2, RZ, 0x7610, R2 ;  /* 0x00007610ff027816 */ /* 0x000fe20000000002 */
[----:B------:R-:W2:Y:S04]  /*27c70*/  LDL R15, [R1+0x11ec] ;  /* 0x0011ec00010f7983 */ /* 0x000ea80000100800 */
[----:B---3--:R0:W3:Y:S04]  /*27c80*/  @!P1 LDG.E.U8 R14, desc[UR32][R6.64] ;  /* 0x00000020060e9981 */ /* 0x0080e8000c1e1100 */
[----:B------:R-:W4:Y:S01]  /*27c90*/  LDL R7, [R1+0x121c] ;  /* 0x00121c0001077983 */ /* 0x000f220000100800 */
[----:B0-----:R-:W-:-:S05]  /*27ca0*/  @!P1 IMAD.MOV.U32 R6, RZ, RZ, R28 ;  /* 0x000000ffff069224 */ /* 0x001fca00078e001c */
[----:B----4-:R0:W4:Y:S02]  /*27cb0*/  @!P1 LDG.E.U8 R27, desc[UR32][R6.64] ;  /* 0x00000020061b9981 */ /* 0x010124000c1e1100 */
[----:B0-----:R-:W-:Y:S02]  /*27cc0*/  @!P1 IMAD.MOV.U32 R6, RZ, RZ, R10 ;  /* 0x000000ffff069224 */ /* 0x001fe400078e000a */
[----:B------:R-:W-:-:S05]  /*27cd0*/  @!P1 IMAD.MOV.U32 R7, RZ, RZ, R11 ;  /* 0x000000ffff079224 */ /* 0x000fca00078e000b */
[----:B------:R0:W4:Y:S04]  /*27ce0*/  @!P1 LDG.E.U8 R13, desc[UR32][R6.64] ;  /* 0x00000020060d9981 */ /* 0x000128000c1e1100 */
[----:B---3--:R1:W-:Y:S04]  /*27cf0*/  STL [R1+0x78], R14 ;  /* 0x0000780e01007387 */ /* 0x0083e80000100800 */
[----:B------:R-:W3:Y:S04]  /*27d00*/  LDL R11, [R1+0x11dc] ;  /* 0x0011dc00010b7983 */ /* 0x000ee80000100800 */
[----:B------:R-:W3:Y:S01]  /*27d10*/  LDL R10, [R1+0x11e0] ;  /* 0x0011e000010a7983 */ /* 0x000ee20000100800 */
[----:B0-----:R-:W-:-:S02]  /*27d20*/  @!P1 IMAD.MOV.U32 R6, RZ, RZ, R8 ;  /* 0x000000ffff069224 */ /* 0x001fc400078e0008 */
[----:B------:R-:W-:Y:S01]  /*27d30*/  @!P1 IMAD.MOV.U32 R7, RZ, RZ, R9 ;  /* 0x000000ffff079224 */ /* 0x000fe200078e0009 */
[----:B-1----:R-:W3:Y:S04]  /*27d40*/  LDL R14, [R1+0x11f0] ;  /* 0x0011f000010e7983 */ /* 0x002ee80000100800 */
[----:B------:R2:W3:Y:S01]  /*27d50*/  @!P1 LDG.E.U8 R2, desc[UR32][R6.64] ;  /* 0x0000002006029981 */ /* 0x0004e2000c1e1100 */
[----:B------:R-:W-:Y:S01]  /*27d60*/  PRMT R3, RZ, 0x7610, R3 ;  /* 0x00007610ff037816 */ /* 0x000fe20000000003 */
[----:B--2---:R-:W-:Y:S02]  /*27d70*/  @!P1 IMAD.MOV.U32 R7, RZ, RZ, R15 ;  /* 0x000000ffff079224 */ /* 0x004fe400078e000f */
[----:B----4-:R0:W-:Y:S04]  /*27d80*/  STL [R1+0x74], R27 ;  /* 0x0000741b01007387 */ /* 0x0101e80000100800 */
[----:B0-----:R-:W2:Y:S04]  /*27d90*/  LDL R27, [R1+0x11cc] ;  /* 0x0011cc00011b7983 */ /* 0x001ea80000100800 */
[----:B------:R0:W-:Y:S04]  /*27da0*/  STL [R1+0x70], R13 ;  /* 0x0000700d01007387 */ /* 0x0001e80000100800 */
[----:B------:R-:W4:Y:S04]  /*27db0*/  LDL R9, [R1+0x11bc] ;  /* 0x0011bc0001097983 */ /* 0x000f280000100800 */
[----:B------:R-:W4:Y:S04]  /*27dc0*/  LDL R8, [R1+0x11c0] ;  /* 0x0011c00001087983 */ /* 0x000f280000100800 */
[----:B0-----:R-:W4:Y:S01]  /*27dd0*/  LDL R13, [R1+0x11d0] ;  /* 0x0011d000010d7983 */ /* 0x001f220000100800 */
[----:B---3--:R-:W-:-:S03]  /*27de0*/  @!P1 IMAD.MOV.U32 R6, RZ, RZ, R14 ;  /* 0x000000ffff069224 */ /* 0x008fc600078e000e */
[----:B------:R-:W-:Y:S04]  /*27df0*/  STL [R1+0x2cfc], R2 ;  /* 0x002cfc0201007387 */ /* 0x000fe80000100800 */
[----:B------:R-:W3:Y:S04]  /*27e00*/  LDL R15, [R1+0x11ac] ;  /* 0x0011ac00010f7983 */ /* 0x000ee80000100800 */
[----:B------:R-:W3:Y:S04]  /*27e10*/  LDL R14, [R1+0x11b0] ;  /* 0x0011b000010e7983 */ /* 0x000ee80000100800 */
[----:B------:R0:W3:Y:S01]  /*27e20*/  @!P1 LDG.E.U8 R3, desc[UR32][R6.64] ;  /* 0x0000002006039981 */ /* 0x0000e2000c1e1100 */
[----:B------:R-:W-:-:S02]  /*27e30*/  PRMT R5, RZ, 0x7610, R5 ;  /* 0x00007610ff057816 */ /* 0x000fc40000000005 */
[----:B------:R-:W-:Y:S02]  /*27e40*/  PRMT R12, RZ, 0x7610, R12 ;  /* 0x00007610ff0c7816 */ /* 0x000fe4000000000c */
[----:B------:R-:W-:Y:S01]  /*27e50*/  PRMT R16, RZ, 0x7610, R16 ;  /* 0x00007610ff107816 */ /* 0x000fe20000000010 */
[----:B0-----:R-:W-:Y:S02]  /*27e60*/  @!P1 IMAD.MOV.U32 R6, RZ, RZ, R10 ;  /* 0x000000ffff069224 */ /* 0x001fe400078e000a */
[----:B------:R-:W-:-:S05]  /*27e70*/  @!P1 IMAD.MOV.U32 R7, RZ, RZ, R11 ;  /* 0x000000ffff079224 */ /* 0x000fca00078e000b */
[----:B------:R2:W3:Y:S02]  /*27e80*/  @!P1 LDG.E.U8 R5, desc[UR32][R6.64] ;  /* 0x0000002006059981 */ /* 0x0004e4000c1e1100 */
[----:B--2---:R-:W-:Y:S02]  /*27e90*/  @!P1 IMAD.MOV.U32 R7, RZ, RZ, R27 ;  /* 0x000000ffff079224 */ /* 0x004fe400078e001b */
[----:B----4-:R3:W2:Y:S01]  /*27ea0*/  @!P1 LDG.E.U8 R16, desc[UR32][R8.64] ;  /* 0x0000002008109981 */ /* 0x0106a2000c1e1100 */
[----:B------:R-:W-:-:S05]  /*27eb0*/  @!P1 IMAD.MOV.U32 R6, RZ, RZ, R13 ;  /* 0x000000ffff069224 */ /* 0x000fca00078e000d */
[----:B------:R0:W4:Y:S01]  /*27ec0*/  @!P1 LDG.E.U8 R12, desc[UR32][R6.64] ;  /* 0x00000020060c9981 */ /* 0x000122000c1e1100 */
[----:B---3--:R-:W-:Y:S02]  /*27ed0*/  @!P1 IMAD.MOV.U32 R9, RZ, RZ, R15 ;  /* 0x000000ffff099224 */ /* 0x008fe400078e000f */
[----:B------:R-:W-:Y:S01]  /*27ee0*/  @!P1 IMAD.MOV.U32 R8, RZ, RZ, R14 ;  /* 0x000000ffff089224 */ /* 0x000fe200078e000e */
[----:B------:R-:W-:Y:S04]  /*27ef0*/  STL [R1+0x2cf0], R3 ;  /* 0x002cf00301007387 */ /* 0x000fe80000100800 */
[----:B------:R-:W3:Y:S04]  /*27f00*/  LDL R11, [R1+0x119c] ;  /* 0x00119c00010b7983 */ /* 0x000ee80000100800 */
[----:B------:R-:W3:Y:S01]  /*27f10*/  LDL R10, [R1+0x11a0] ;  /* 0x0011a000010a7983 */ /* 0x000ee20000100800 */
[----:B0-----:R-:W-:-:S06]  /*27f20*/  PRMT R6, RZ, 0x7610, R6 ;  /* 0x00007610ff067816 */ /* 0x001fcc0000000006 */
[----:B------:R-:W2:Y:S01]  /*27f30*/  @!P1 LDG.E.U8 R6, desc[UR32][R8.64] ;  /* 0x0000002008069981 */ /* 0x000ea2000c1e1100 */
[----:B------:R-:W-:-:S03]  /*27f40*/  PRMT R7, RZ, 0x7610, R7 ;  /* 0x00007610ff077816 */ /* 0x000fc60000000007 */
[----:B------:R-:W-:Y:S04]  /*27f50*/  STL [R1+0x2cc4], R5 ;  /* 0x002cc40501007387 */ /* 0x000fe80000100800 */
[----:B------:R-:W2:Y:S04]  /*27f60*/  LDL R27, [R1+0x1190] ;  /* 0x00119000011b7983 */ /* 0x000ea80000100800 */
[----:B------:R-:W2:Y:S04]  /*27f70*/  LDL R13, [R1+0x117c] ;  /* 0x00117c00010d7983 */ /* 0x000ea80000100800 */
[----:B----4-:R0:W-:Y:S04]  /*27f80*/  STL [R1+0x60], R12 ;  /* 0x0000600c01007387 */ /* 0x0101e80000100800 */
[----:B---3--:R1:W3:Y:S04]  /*27f90*/  @!P1 LDG.E.U8 R7, desc[UR32][R10.64] ;  /* 0x000000200a079981 */ /* 0x0082e8000c1e1100 */
[----:B0-----:R-:W4:Y:S04]  /*27fa0*/  LDL R12, [R1+0x1180] ;  /* 0x00118000010c7983 */ /* 0x001f280000100800 */
[----:B--2---:R-:W-:Y:S04]  /*27fb0*/  STL [R1+0x2d00], R16 ;  /* 0x002d001001007387 */ /* 0x004fe80000100800 */
[----:B------:R-:W2:Y:S04]  /*27fc0*/  LDL R28, [R1+0x1170] ;  /* 0x00117000011c7983 */ /* 0x000ea80000100800 */
[----:B------:R-:W-:Y:S04]  /*27fd0*/  STL [R1+0x2ce8], R6 ;  /* 0x002ce80601007387 */ /* 0x000fe80000100800 */
[----:B------:R-:W3:Y:S01]  /*27fe0*/  LDL R11, [R1+0x118c] ;  /* 0x00118c00010b7983 */ /* 0x000ee20000100800 */
[----:B------:R-:W-:-:S02]  /*27ff0*/  PRMT R8, RZ, 0x7610, R8 ;  /* 0x00007610ff087816 */ /* 0x000fc40000000008 */
[----:B------:R-:W-:Y:S01]  /*28000*/  PRMT R9, RZ, 0x7610, R9 ;  /* 0x00007610ff097816 */ /* 0x000fe20000000009 */
[----:B------:R-:W2:Y:S01]  /*28010*/  LDL R15, [R1+0x115c] ;  /* 0x00115c00010f7983 */ /* 0x000ea20000100800 */
[----:B-1----:R-:W-:-:S03]  /*28020*/  @!P1 IMAD.MOV.U32 R10, RZ, RZ, R27 ;  /* 0x000000ffff0a9224 */ /* 0x002fc600078e001b */
[----:B------:R-:W2:Y:S04]  /*28030*/  LDL R14, [R1+0x1160] ;  /* 0x00116000010e7983 */ /* 0x000ea80000100800 */
[----:B----4-:R2:W4:Y:S04]  /*28040*/  @!P1 LDG.E.U8 R9, desc[UR32][R12.64] ;  /* 0x000000200c099981 */ /* 0x010528000c1e1100 */
[----:B---3--:R-:W3:Y:S04]  /*28050*/  @!P1 LDG.E.U8 R8, desc[UR32][R10.64] ;  /* 0x000000200a089981 */ /* 0x008ee8000c1e1100 */
[----:B------:R-:W-:Y:S01]  /*28060*/  STL [R1+0x2cc8], R7 ;  /* 0x002cc80701007387 */ /* 0x000fe20000100800 */
[----:B--2---:R-:W-:-:S03]  /*28070*/  @!P1 IMAD.MOV.U32 R12, RZ, RZ, R28 ;  /* 0x000000ffff0c9224 */ /* 0x004fc600078e001c */
[----:B---3--:R-:W-:Y:S04]  /*28080*/  STL [R1+0x2cbc], R8 ;  /* 0x002cbc0801007387 */ /* 0x008fe80000100800 */
[----:B------:R-:W2:Y:S01]  /*28090*/  LDL R13, [R1+0x116c] ;  /* 0x00116c00010d7983 */ /* 0x000ea20000100800 */
[----:B------:R-:W-:Y:S02]  /*280a0*/  PRMT R10, RZ, 0x7610, R10 ;  /* 0x00007610ff0a7816 */ /* 0x000fe4000000000a */
[----:B------:R-:W-:Y:S01]  /*280b0*/  PRMT R11, RZ, 0x7610, R11 ;  /* 0x00007610ff0b7816 */ /* 0x000fe2000000000b */
[----:B------:R-:W3:Y:S04]  /*280c0*/  LDL R27, [R1+0x1130] ;  /* 0x00113000011b7983 */ /* 0x000ee80000100800 */
[----:B--2---:R-:W2:Y:S04]  /*280d0*/  @!P1 LDG.E.U8 R10, desc[UR32][R12.64] ;  /* 0x000000200c0a9981 */ /* 0x004ea8000c1e1100 */
[----:B----4-:R-:W-:Y:S04]  /*280e0*/  STL [R1+0x2cf4], R9 ;  /* 0x002cf40901007387 */ /* 0x010fe80000100800 */
[----:B------:R-:W4:Y:S04]  /*280f0*/  @!P1 LDG.E.U8 R11, desc[UR32][R14.64] ;  /* 0x000000200e0b9981 */ /* 0x000f28000c1e1100 */
[----:B--2---:R-:W-:Y:S04]  /*28100*/  STL [R1+0x2cec], R10 ;  /* 0x002cec0a01007387 */ /* 0x004fe80000100800 */
[----:B------:R-:W2:Y:S04]  /*28110*/  LDL R14, [R1+0x114c] ;  /* 0x00114c00010e7983 */ /* 0x000ea80000100800 */
[----:B------:R-:W2:Y:S01]  /*28120*/  LDL R15, [R1+0x1150] ;  /* 0x00115000010f7983 */ /* 0x000ea20000100800 */
[----:B------:R-:W-:-:S03]  /*28130*/  PRMT R12, RZ, 0x7610, R12 ;  /* 0x00007610ff0c7816 */ /* 0x000fc6000000000c */
[----:B------:R-:W3:Y:S04]  /*28140*/  LDL R28, [R1+0x1314] ;  /* 0x00131400011c7983 */ /* 0x000ee80000100800 */
[----:B----4-:R-:W-:Y:S01]  /*28150*/  STL [R1+0x2ccc], R11 ;  /* 0x002ccc0b01007387 */ /* 0x010fe20000100800 */
[----:B--2---:R-:W-:-:S04]  /*28160*/  @!P1 LOP3.LUT R15, R15, R14, RZ, 0x3c, !PT ;  /* 0x0000000e0f0f9212 */ /* 0x004fc800078e3cff */
[----:B------:R-:W-:-:S04]  /*28170*/  @!P1 LOP3.LUT R14, R15, R14, RZ, 0x3c, !PT ;  /* 0x0000000e0f0e9212 */ /* 0x000fc800078e3cff */
[----:B------:R-:W-:-:S05]  /*28180*/  @!P1 LOP3.LUT R15, R15, R14, RZ, 0x3c, !PT ;  /* 0x0000000e0f0f9212 */ /* 0x000fca00078e3cff */
[----:B------:R3:W2:Y:S04]  /*28190*/  @!P1 LDG.E.U8 R12, desc[UR32][R14.64] ;  /* 0x000000200e0c9981 */ /* 0x0006a8000c1e1100 */
[----:B------:R-:W4:Y:S01]  /*281a0*/  LDL R15, [R1+0xaa8] ;  /* 0x000aa800010f7983 */ /* 0x000f220000100800 */
[----:B------:R-:W-:Y:S01]  /*281b0*/  PRMT R0, RZ, 0x7610, R0 ;  /* 0x00007610ff007816 */ /* 0x000fe20000000000 */
[----:B---3--:R-:W-:-:S05]  /*281c0*/  @!P0 IMAD.MOV.U32 R14, RZ, RZ, R27 ;  /* 0x000000ffff0e8224 */ /* 0x008fca00078e001b */
[----:B----4-:R-:W3:Y:S04]  /*281d0*/  @!P0 LDG.E.U8 R0, desc[UR32][R14.64] ;  /* 0x000000200e008981 */ /* 0x010ee8000c1e1100 */
[----:B--2---:R-:W-:Y:S04]  /*281e0*/  STL [R1+0x2cb8], R12 ;  /* 0x002cb80c01007387 */ /* 0x004fe80000100800 */
[----:B------:R-:W2:Y:S04]  /*281f0*/  LDL R27, [R1+0x12f8] ;  /* 0x0012f800011b7983 */ /* 0x000ea80000100800 */
[----:B---3--:R0:W-:Y:S04]  /*28200*/  STL [R1+0x5c], R0 ;  /* 0x00005c0001007387 */ /* 0x0081e80000100800 */
[----:B0-----:R-:W3:Y:S04]  /*28210*/  LDL.LU R0, [R1+0x2d18] ;  /* 0x002d180001007983 */ /* 0x001ee80000300800 */
        /* <DEDUP_REMOVED lines=9> */
[----:B------:R-:W2:Y:S04]  /*282b0*/  LDL R14, [R1+0x1124] ;  /* 0x00112400010e7983 */ /* 0x000ea80000100800 */
[----:B------:R-:W2:Y:S01]  /*282c0*/  LDL R15, [R1+0x131c] ;  /* 0x00131c00010f7983 */ /* 0x000ea20000100800 */
[----:B---3--:R-:W-:-:S02]  /*282d0*/  PRMT R0, RZ, 0x7610, R0 ;  /* 0x00007610ff007816 */ /* 0x008fc40000000000 */
[----:B--2---:R-:W-:-:S04]  /*282e0*/  @!P0 LOP3.LUT R15, R15, R14, RZ, 0x3c, !PT ;  /* 0x0000000e0f0f8212 */ /* 0x004fc800078e3cff */
[----:B------:R-:W-:-:S04]  /*282f0*/  @!P0 LOP3.LUT R14, R15, R14, RZ, 0x3c, !PT ;  /* 0x0000000e0f0e8212 */ /* 0x000fc800078e3cff */
[----:B------:R-:W-:-:S05]  /*28300*/  @!P0 LOP3.LUT R15, R15, R14, RZ, 0x3c, !PT ;  /* 0x0000000e0f0f8212 */ /* 0x000fca00078e3cff */
[----:B------:R-:W2:Y:S01]  /*28310*/  @!P0 LDG.E.U8 R0, desc[UR32][R14.64] ;  /* 0x000000200e008981 */ /* 0x000ea2000c1e1100 */
[----:B------:R-:W-:-:S03]  /*28320*/  PRMT R16, RZ, 0x7610, R16 ;  /* 0x00007610ff107816 */ /* 0x000fc60000000010 */
[----:B--2---:R0:W-:Y:S04]  /*28330*/  STL [R1+0x54], R0 ;  /* 0x0000540001007387 */ /* 0x0041e80000100800 */
[----:B0-----:R-:W2:Y:S04]  /*28340*/  LDL.LU R0, [R1+0x2d10] ;  /* 0x002d100001007983 */ /* 0x001ea80000300800 */
[----:B------:R-:W3:Y:S01]  /*28350*/  LDL R15, [R1+0x1144] ;  /* 0x00114400010f7983 */ /* 0x000ee20000100800 */
[----:B------:R-:W-:-:S03]  /*28360*/  @!P0 IMAD.MOV.U32 R14, RZ, RZ, R28 ;  /* 0x000000ffff0e8224 */ /* 0x000fc600078e001c */
[----:B------:R-:W4:Y:S04]  /*28370*/  LDL R28, [R1+0x12c4] ;  /* 0x0012c400011c7983 */ /* 0x000f280000100800 */
[----:B---3--:R0:W3:Y:S04]  /*28380*/  @!P0 LDG.E.U8 R16, desc[UR32][R14.64] ;  /* 0x000000200e108981 */ /* 0x0080e8000c1e1100 */
[----:B------:R-:W0:Y:S04]  /*28390*/  LDL R14, [R1+0x1304] ;  /* 0x00130400010e7983 */ /* 0x000e280000100800 */
[----:B------:R-:W0:Y:S01]  /*283a0*/  LDL R15, [R1+0x1308] ;  /* 0x00130800010f7983 */ /* 0x000e220000100800 */
[----:B--2---:R-:W-:-:S02]  /*283b0*/  PRMT R0, RZ, 0x7610, R0 ;  /* 0x00007610ff007816 */ /* 0x004fc40000000000 */
        /* <DEDUP_REMOVED lines=8> */
[----:B------:R-:W4:Y:S01]  /*28440*/  LDL R15, [R1+0x12f4] ;  /* 0x0012f400010f7983 */ /* 0x000f220000100800 */
[----:B------:R-:W-:Y:S01]  /*28450*/  PRMT R3, RZ, 0x7610, R3 ;  /* 0x00007610ff037816 */ /* 0x000fe20000000003 */
[----:B------:R-:W-:Y:S01]  /*28460*/  @!P0 IMAD.MOV.U32 R14, RZ, RZ, R27 ;  /* 0x000000ffff0e8224 */ /* 0x000fe200078e001b */
[----:B------:R-:W-:Y:S01]  /*28470*/  PRMT R7, RZ, 0x7610, R7 ;  /* 0x00007610ff077816 */ /* 0x000fe20000000007 */
[----:B------:R-:W2:Y:S04]  /*28480*/  LDL R27, [R1+0x12b8] ;  /* 0x0012b800011b7983 */ /* 0x000ea80000100800 */
[----:B----4-:R0:W4:Y:S04]  /*28490*/  @!P0 LDG.E.U8 R3, desc[UR32][R14.64] ;  /* 0x000000200e038981 */ /* 0x010128000c1e1100 */
[----:B------:R-:W0:Y:S04]  /*284a0*/  LDL R14, [R1+0x12e4] ;  /* 0x0012e400010e7983 */ /* 0x000e280000100800 */
[----:B------:R-:W0:Y:S02]  /*284b0*/  LDL R15, [R1+0x12e8] ;  /* 0x0012e800010f7983 */ /* 0x000e240000100800 */
[----:B0-----:R-:W-:-:S04]  /*284c0*/  @!P0 LOP3.LUT R15, R15, R14, RZ, 0x3c, !PT ;  /* 0x0000000e0f0f8212 */ /* 0x001fc800078e3cff */
[----:B------:R-:W-:-:S04]  /*284d0*/  @!P0 LOP3.LUT R14, R15, R14, RZ, 0x3c, !PT ;  /* 0x0000000e0f0e8212 */ /* 0x000fc800078e3cff */
[----:B------:R-:W-:Y:S01]  /*284e0*/  @!P0 LOP3.LUT R15, R15, R14, RZ, 0x3c, !PT ;  /* 0x0000000e0f0f8212 */ /* 0x000fe200078e3cff */
[----:B----4-:R-:W-:Y:S04]  /*284f0*/  STL [R1+0x2cf8], R3 ;  /* 0x002cf80301007387 */ /* 0x010fe80000100800 */
[----:B------:R0:W4:Y:S04]  /*28500*/  @!P0 LDG.E.U8 R7, desc[UR32][R14.64] ;  /* 0x000000200e078981 */ /* 0x000128000c1e1100 */
[----:B------:R-:W0:Y:S04]  /*28510*/  LDL R14, [R1+0x12d4] ;  /* 0x0012d400010e7983 */ /* 0x000e280000100800 */
[----:B------:R-:W0:Y:S01]  /*28520*/  LDL R15, [R1+0x12d8] ;  /* 0x0012d800010f7983 */ /* 0x000e220000100800 */
[----:B------:R-:W-:-:S02]  /*28530*/  PRMT R29, RZ, 0x7610, R29 ;  /* 0x00007610ff1d7816 */ /* 0x000fc4000000001d */
[----:B0-----:R-:W-:-:S04]  /*28540*/  @!P0 LOP3.LUT R15, R15, R14, RZ, 0x3c, !PT ;  /* 0x0000000e0f0f8212 */ /* 0x001fc800078e3cff */
[----:B------:R-:W-:-:S04]  /*28550*/  @!P0 LOP3.LUT R14, R15, R14, RZ, 0x3c, !PT ;  /* 0x0000000e0f0e8212 */ /* 0x000fc800078e3cff */
[----:B------:R-:W-:-:S05]  /*28560*/  @!P0 LOP3.LUT R15, R15, R14, RZ, 0x3c, !PT ;  /* 0x0000000e0f0f8212 */ /* 0x000fca00078e3cff */
[----:B------:R3:W2:Y:S01]  /*28570*/  @!P0 LDG.E.U8 R29, desc[UR32][R14.64] ;  /* 0x000000200e1d8981 */ /* 0x0006a2000c1e1100 */
[----:B------:R-:W-:-:S03]  /*28580*/  PRMT R2, RZ, 0x7610, R2 ;  /* 0x00007610ff027816 */ /* 0x000fc60000000002 */
[----:B----4-:R0:W-:Y:S01]  /*28590*/  STL [R1+0x44], R7 ;  /* 0x0000440701007387 */ /* 0x0101e20000100800 */
[----:B---3--:R-:W-:Y:S02]  /*285a0*/  @!P0 IMAD.MOV.U32 R14, RZ, RZ, R16 ;  /* 0x000000ffff0e8224 */ /* 0x008fe400078e0010 */
[----:B------:R-:W-:Y:S01]  /*285b0*/  @!P0 IMAD.MOV.U32 R15, RZ, RZ, R28 ;  /* 0x000000ffff0f8224 */ /* 0x000fe200078e001c */
[----:B0-----:R-:W3:Y:S04]  /*285c0*/  LDL R7, [R1+0x12a8] ;  /* 0x0012a80001077983 */ /* 0x001ee80000100800 */
[----:B------:R0:W4:Y:S04]  /*285d0*/  @!P0 LDG.E.U8 R2, desc[UR32][R14.64] ;  /* 0x000000200e028981 */ /* 0x000128000c1e1100 */
[----:B--2---:R1:W-:Y:S04]  /*285e0*/  STL [R1+0x40], R29 ;  /* 0x0000401d01007387 */ /* 0x0043e80000100800 */
[----:B------:R-:W2:Y:S01]  /*285f0*/  LDL R15, [R1+0x12b4] ;  /* 0x0012b400010f7983 */ /* 0x000ea20000100800 */
[----:B------:R-:W-:Y:S01]  /*28600*/  PRMT R25, RZ, 0x7610, R25 ;  /* 0x00007610ff197816 */ /* 0x000fe20000000019 */
[----:B0-----:R-:W-:-:S02]  /*28610*/  @!P0 IMAD.MOV.U32 R14, RZ, RZ, R27 ;  /* 0x000000ffff0e8224 */ /* 0x001fc400078e001b */
[----:B------:R-:W3:Y:S04]  /*28620*/  LDL R28, [R1+0x1284] ;  /* 0x00128400011c7983 */ /* 0x000ee80000100800 */
[----:B------:R-:W3:Y:S04]  /*28630*/  LDL R16, [R1+0x1288] ;  /* 0x0012880001107983 */ /* 0x000ee80000100800 */
[----:B-1----:R-:W3:Y:S04]  /*28640*/  LDL R29, [R1+0x1298] ;  /* 0x00129800011d7983 */ /* 0x002ee80000100800 */
[----:B----4-:R0:W-:Y:S01]  /*28650*/  STL [R1+0x2d04], R2 ;  /* 0x002d040201007387 */ /* 0x0101e20000100800 */
[----:B------:R-:W-:-:S03]  /*28660*/  PRMT R4, RZ, 0x7610, R4 ;  /* 0x00007610ff047816 */ /* 0x000fc60000000004 */
[----:B------:R-:W4:Y:S04]  /*28670*/  LDL R27, [R1+0x1274] ;  /* 0x00127400011b7983 */ /* 0x000f280000100800 */
[----:B0-----:R-:W4:Y:S04]  /*28680*/  LDL R2, [R1+0x1294] ;  /* 0x0012940001027983 */ /* 0x001f280000100800 */
[----:B--2---:R3:W2:Y:S04]  /*28690*/  @!P0 LDG.E.U8 R25, desc[UR32][R14.64] ;  /* 0x000000200e198981 */ /* 0x0046a8000c1e1100 */
[----:B------:R-:W4:Y:S01]  /*286a0*/  LDL R15, [R1+0x12a4] ;  /* 0x0012a400010f7983 */ /* 0x000f220000100800 */
[----:B---3--:R-:W-:Y:S01]  /*286b0*/  @!P0 IMAD.MOV.U32 R14, RZ, RZ, R7 ;  /* 0x000000ffff0e8224 */ /* 0x008fe200078e0007 */
[----:B------:R-:W-:-:S02]  /*286c0*/  PRMT R8, RZ, 0x7610, R8 ;  /* 0x00007610ff087816 */ /* 0x000fc40000000008 */
[----:B--2---:R0:W-:Y:S01]  /*286d0*/  STL [R1+0x38], R25 ;  /* 0x0000381901007387 */ /* 0x0041e20000100800 */
[----:B------:R-:W-:-:S03]  /*286e0*/  PRMT R3, RZ, 0x7610, R3 ;  /* 0x00007610ff037816 */ /* 0x000fc60000000003 */
[----:B------:R-:W2:Y:S04]  /*286f0*/  LDL R7, [R1+0x1264] ;  /* 0x0012640001077983 */ /* 0x000ea80000100800 */
[----:B----4-:R1:W3:Y:S04]  /*28700*/  @!P0 LDG.E.U8 R4, desc[UR32][R14.64] ;  /* 0x000000200e048981 */ /* 0x0102e8000c1e1100 */
[----:B0-----:R-:W4:Y:S01]  /*28710*/  LDL R25, [R1+0x1278] ;  /* 0x0012780001197983 */ /* 0x001f220000100800 */
[----:B-1----:R-:W-:Y:S02]  /*28720*/  @!P0 IMAD.MOV.U32 R14, RZ, RZ, R29 ;  /* 0x000000ffff0e8224 */ /* 0x002fe400078e001d */
[----:B------:R-:W-:Y:S01]  /*28730*/  @!P0 IMAD.MOV.U32 R15, RZ, RZ, R2 ;  /* 0x000000ffff0f8224 */ /* 0x000fe200078e0002 */
[----:B------:R-:W-:-:S02]  /*28740*/  PRMT R24, RZ, 0x7610, R24 ;  /* 0x00007610ff187816 */ /* 0x000fc40000000018 */
[----:B------:R-:W-:Y:S02]  /*28750*/  PRMT R11, RZ, 0x7610, R11 ;  /* 0x00007610ff0b7816 */ /* 0x000fe4000000000b */
[----:B------:R-:W-:Y:S02]  /*28760*/  PRMT R12, RZ, 0x7610, R12 ;  /* 0x00007610ff0c7816 */ /* 0x000fe4000000000c */
[----:B------:R-:W-:Y:S01]  /*28770*/  PRMT R9, RZ, 0x7610, R9 ;  /* 0x00007610ff097816 */ /* 0x000fe20000000009 */
[----:B------:R0:W2:Y:S01]  /*28780*/  @!P0 LDG.E.U8 R8, desc[UR32][R14.64] ;  /* 0x000000200e088981 */ /* 0x0000a2000c1e1100 */
[----:B------:R-:W-:Y:S02]  /*28790*/  PRMT R10, RZ, 0x7610, R10 ;  /* 0x00007610ff0a7816 */ /* 0x000fe4000000000a */
[----:B------:R-:W-:Y:S02]  /*287a0*/  PRMT R5, RZ, 0x7610, R5 ;  /* 0x00007610ff057816 */ /* 0x000fe40000000005 */
[----:B------:R-:W-:-:S02]  /*287b0*/  PRMT R26, RZ, 0x7610, R26 ;  /* 0x00007610ff1a7816 */ /* 0x000fc4000000001a */
[----:B------:R-:W-:Y:S02]  /*287c0*/  PRMT R6, RZ, 0x7610, R6 ;  /* 0x00007610ff067816 */ /* 0x000fe40000000006 */
[----:B------:R-:W-:Y:S02]  /*287d0*/  PRMT R18, RZ, 0x7610, R18 ;  /* 0x00007610ff127816 */ /* 0x000fe40000000012 */
[----:B------:R-:W-:Y:S02]  /*287e0*/  PRMT R13, RZ, 0x7610, R13 ;  /* 0x00007610ff0d7816 */ /* 0x000fe4000000000d */
[----:B------:R-:W-:Y:S02]  /*287f0*/  PRMT R17, RZ, 0x7610, R17 ;  /* 0x00007610ff117816 */ /* 0x000fe40000000011 */
[----:B------:R-:W-:Y:S02]  /*28800*/  PRMT R19, RZ, 0x7610, R19 ;  /* 0x00007610ff137816 */ /* 0x000fe40000000013 */
[----:B------:R-:W-:Y:S01]  /*28810*/  PRMT R20, RZ, 0x7610, R20 ;  /* 0x00007610ff147816 */ /* 0x000fe20000000014 */
[----:B0-----:R-:W-:-:S02]  /*28820*/  @!P0 IMAD.MOV.U32 R14, RZ, RZ, R16 ;  /* 0x000000ffff0e8224 */ /* 0x001fc400078e0010 */
[----:B------:R-:W-:Y:S01]  /*28830*/  @!P0 IMAD.MOV.U32 R15, RZ, RZ, R28 ;  /* 0x000000ffff0f8224 */ /* 0x000fe200078e001c */
[----:B------:R-:W-:Y:S02]  /*28840*/  PRMT R21, RZ, 0x7610, R21 ;  /* 0x00007610ff157816 */ /* 0x000fe40000000015 */
[----:B------:R-:W-:Y:S02]  /*28850*/  PRMT R22, RZ, 0x7610, R22 ;  /* 0x00007610ff167816 */ /* 0x000fe40000000016 */
[----:B------:R-:W-:Y:S01]  /*28860*/  PRMT R23, RZ, 0x7610, R23 ;  /* 0x00007610ff177816 */ /* 0x000fe20000000017 */
[----:B------:R-:W-:Y:S04]  /*28870*/  LDS.U8 R29, [R0+UR4+0x1100] ;  /* 0x00110004001d7984 */ /* 0x000fe80008000000 */
[----:B------:R0:W2:Y:S02]  /*28880*/  @!P0 LDG.E.U8 R3, desc[UR32][R14.64] ;  /* 0x000000200e038981 */ /* 0x0000a4000c1e1100 */
[----:B0-----:R-:W-:-:S02]  /*28890*/  @!P0 IMAD.MOV.U32 R15, RZ, RZ, R27 ;  /* 0x000000ffff0f8224 */ /* 0x001fc400078e001b */
[----:B---3--:R0:W-:Y:S01]  /*288a0*/  STL [R1+0x34], R4 ;  /* 0x0000340401007387 */ /* 0x0081e20000100800 */
[----:B----4-:R-:W-:-:S05]  /*288b0*/  @!P0 IMAD.MOV.U32 R14, RZ, RZ, R25 ;  /* 0x000000ffff0e8224 */ /* 0x010fca00078e0019 */
[----:B------:R1:W3:Y:S04]  /*288c0*/  @!P0 LDG.E.U8 R24, desc[UR32][R14.64] ;  /* 0x000000200e188981 */ /* 0x0002e8000c1e1100 */
[----:B0-----:R-:W4:Y:S04]  /*288d0*/  LDL R4, [R1+0x1268] ;  /* 0x0012680001047983 */ /* 0x001f280000100800 */
[----:B--2---:R-:W-:Y:S04]  /*288e0*/  STL [R1+0x2cc0], R8 ;  /* 0x002cc00801007387 */ /* 0x004fe80000100800 */
[----:B------:R-:W2:Y:S04]  /*288f0*/  LDL R16, [R1+0x1254] ;  /* 0x0012540001107983 */ /* 0x000ea80000100800 */
[----:B------:R-:W2:Y:S01]  /*28900*/  LDL R2, [R1+0x1258] ;  /* 0x0012580001027983 */ /* 0x000ea20000100800 */
[----:B-1----:R-:W-:-:S03]  /*28910*/  @!P0 IMAD.MOV.U32 R15, RZ, RZ, R7 ;  /* 0x000000ffff0f8224 */ /* 0x002fc600078e0007 */
[----:B------:R-:W-:Y:S04]  /*28920*/  STL [R1+0x2d08], R3 ;  /* 0x002d080301007387 */ /* 0x000fe80000100800 */
[----:B------:R-:W2:Y:S04]  /*28930*/  LDL R28, [R1+0x1244] ;  /* 0x00124400011c7983 */ /* 0x000ea80000100800 */
[----:B------:R-:W2:Y:S04]  /*28940*/  LDL R27, [R1+0x1248] ;  /* 0x00124800011b7983 */ /* 0x000ea80000100800 */
[----:B------:R-:W2:Y:S04]  /*28950*/  LDL R7, [R1+0x1234] ;  /* 0x0012340001077983 */ /* 0x000ea80000100800 */
[----:B------:R-:W2:Y:S01]  /*28960*/  LDL R25, [R1+0x1224] ;  /* 0x0012240001197983 */ /* 0x000ea20000100800 */
[----:B----4-:R-:W-:-:S03]  /*28970*/  @!P0 IMAD.MOV.U32 R14, RZ, RZ, R4 ;  /* 0x000000ffff0e8224 */ /* 0x010fc600078e0004 */
[----:B------:R-:W4:Y:S04]  /*28980*/  LDL R4, [R1+0x1238] ;  /* 0x0012380001047983 */ /* 0x000f280000100800 */
[----:B---3--:R0:W-:Y:S04]  /*28990*/  STL [R1+0x28], R24 ;  /* 0x0000281801007387 */ /* 0x0081e80000100800 */
[----:B------:R2:W3:Y:S04]  /*289a0*/  @!P0 LDG.E.U8 R11, desc[UR32][R14.64] ;  /* 0x000000200e0b8981 */ /* 0x0004e8000c1e1100 */
[----:B0-----:R-:W3:Y:S01]  /*289b0*/  LDL R24, [R1+0x1228] ;  /* 0x0012280001187983 */ /* 0x001ee20000100800 */
[----:B--2---:R-:W-:-:S02]  /*289c0*/  @!P0 IMAD.MOV.U32 R14, RZ, RZ, R2 ;  /* 0x000000ffff0e8224 */ /* 0x004fc400078e0002 */
[----:B------:R-:W-:-:S05]  /*289d0*/  @!P0 IMAD.MOV.U32 R15, RZ, RZ, R16 ;  /* 0x000000ffff0f8224 */ /* 0x000fca00078e0010 */
[----:B------:R0:W2:Y:S02]  /*289e0*/  @!P0 LDG.E.U8 R12, desc[UR32][R14.64] ;  /* 0x000000200e0c8981 */ /* 0x0000a4000c1e1100 */
[----:B0-----:R-:W-:Y:S02]  /*289f0*/  @!P0 IMAD.MOV.U32 R14, RZ, RZ, R27 ;  /* 0x000000ffff0e8224 */ /* 0x001fe400078e001b */
[----:B------:R-:W-:Y:S01]  /*28a00*/  @!P0 IMAD.MOV.U32 R15, RZ, RZ, R28 ;  /* 0x000000ffff0f8224 */ /* 0x000fe200078e001c */
[----:B------:R-:W-:Y:S02]  /*28a10*/  PRMT R8, RZ, 0x7610, R8 ;  /* 0x00007610ff087816 */ /* 0x000fe40000000008 */
[----:B------:R-:W-:Y:S01]  /*28a20*/  PRMT R3, RZ, 0x7610, R3 ;  /* 0x00007610ff037816 */ /* 0x000fe20000000003 */
[----:B------:R-:W-:Y:S04]  /*28a30*/  LDS.U8 R27, [R0+UR4+0x1108] ;  /* 0x00110804001b7984 */ /* 0x000fe80008000000 */
[----:B------:R0:W2:Y:S04]  /*28a40*/  @!P0 LDG.E.U8 R9, desc[UR32][R14.64] ;  /* 0x000000200e098981 */ /* 0x0000a8000c1e1100 */
[----:B------:R-:W-:Y:S01]  /*28a50*/  LDS.U8 R28, [R0+UR4+0x1008] ;  /* 0x00100804001c7984 */ /* 0x000fe20008000000 */
[----:B0-----:R-:W-:-:S02]  /*28a60*/  @!P0 IMAD.MOV.U32 R15, RZ, RZ, R7 ;  /* 0x000000ffff0f8224 */ /* 0x001fc400078e0007 */
[----:B----4-:R-:W-:-:S05]  /*28a70*/  @!P0 IMAD.MOV.U32 R14, RZ, RZ, R4 ;  /* 0x000000ffff0e8224 */ /* 0x010fca00078e0004 */
[----:B------:R0:W4:Y:S04]  /*28a80*/  @!P0 LDG.E.U8 R10, desc[UR32][R14.64] ;  /* 0x000000200e0a8981 */ /* 0x000128000c1e1100 */
[----:B---3--:R1:W-:Y:S04]  /*28a90*/  STL [R1+0x2cd0], R11 ;  /* 0x002cd00b01007387 */ /* 0x0083e80000100800 */
[----:B------:R-:W3:Y:S04]  /*28aa0*/  LDL R16, [R1+0x1214] ;  /* 0x0012140001107983 */ /* 0x000ee80000100800 */
[----:B------:R-:W4:Y:S01]  /*28ab0*/  LDL R2, [R1+0x1218] ;  /* 0x0012180001027983 */ /* 0x000f220000100800 */
[----:B0-----:R-:W-:-:S02]  /*28ac0*/  @!P0 IMAD.MOV.U32 R14, RZ, RZ, R24 ;  /* 0x000000ffff0e8224 */ /* 0x001fc400078e0018 */
[----:B------:R-:W-:-:S05]  /*28ad0*/  @!P0 IMAD.MOV.U32 R15, RZ, RZ, R25 ;  /* 0x000000ffff0f8224 */ /* 0x000fca00078e0019 */
[----:B------:R3:W4:Y:S04]  /*28ae0*/  @!P0 LDG.E.U8 R5, desc[UR32][R14.64] ;  /* 0x000000200e058981 */ /* 0x000728000c1e1100 */
[----:B--2---:R0:W-:Y:S04]  /*28af0*/  STL [R1+0x2cd4], R12 ;  /* 0x002cd40c01007387 */ /* 0x0041e80000100800 */
[----:B-1----:R-:W2:Y:S04]  /*28b00*/  LDL R11, [R1+0x1208] ;  /* 0x00120800010b7983 */ /* 0x002ea80000100800 */
[----:B------:R-:W2:Y:S04]  /*28b10*/  LDL R7, [R1+0x11f4] ;  /* 0x0011f40001077983 */ /* 0x000ea80000100800 */
[----:B------:R-:W2:Y:S04]  /*28b20*/  LDL R4, [R1+0x11f8] ;  /* 0x0011f80001047983 */ /* 0x000ea80000100800 */
[----:B------:R-:W2:Y:S04]  /*28b30*/  LDL R25, [R1+0x11e4] ;  /* 0x0011e40001197983 */ /* 0x000ea80000100800 */
[----:B------:R-:W2:Y:S04]  /*28b40*/  LDL R24, [R1+0x11e8] ;  /* 0x0011e80001187983 */ /* 0x000ea80000100800 */
[----:B0-----:R-:W2:Y:S01]  /*28b50*/  LDL R12, [R1+0x1204] ;  /* 0x00120400010c7983 */ /* 0x001ea20000100800 */
[----:B---3--:R-:W-:-:S02]  /*28b60*/  @!P0 IMAD.MOV.U32 R15, RZ, RZ, R16 ;  /* 0x000000ffff0f8224 */ /* 0x008fc400078e0010 */
[----:B----4-:R-:W-:-:S05]  /*28b70*/  @!P0 IMAD.MOV.U32 R14, RZ, RZ, R2 ;  /* 0x000000ffff0e8224 */ /* 0x010fca00078e0002 */
[----:B------:R2:W3:Y:S04]  /*28b80*/  @!P0 LDG.E.U8 R26, desc[UR32][R14.64] ;  /* 0x000000200e1a8981 */ /* 0x0004e8000c1e1100 */
[----:B------:R0:W-:Y:S04]  /*28b90*/  STL [R1+0x2cd8], R5 ;  /* 0x002cd80501007387 */ /* 0x0001e80000100800 */
[----:B------:R-:W4:Y:S04]  /*28ba0*/  LDL R16, [R1+0x11d4] ;  /* 0x0011d40001107983 */ /* 0x000f280000100800 */
[----:B------:R-:W3:Y:S01]  /*28bb0*/  LDL R2, [R1+0x11d8] ;  /* 0x0011d80001027983 */ /* 0x000ee20000100800 */
[----:B--2---:R-:W-:-:S03]  /*28bc0*/  @!P0 IMAD.MOV.U32 R14, RZ, RZ, R11 ;  /* 0x000000ffff0e8224 */ /* 0x004fc600078e000b */
[----:B------:R-:W2:Y:S01]  /*28bd0*/  LDL R11, [R1+0x11c8] ;  /* 0x0011c800010b7983 */ /* 0x000ea20000100800 */
[----:B0-----:R-:W-:Y:S01]  /*28be0*/  PRMT R5, RZ, 0x7610, R5 ;  /* 0x00007610ff057816 */ /* 0x001fe20000000005 */
[----:B------:R-:W-:Y:S02]  /*28bf0*/  @!P0 IMAD.MOV.U32 R15, RZ, RZ, R12 ;  /* 0x000000ffff0f8224 */ /* 0x000fe400078e000c */
[----:B------:R-:W2:Y:S04]  /*28c00*/  LDL R12, [R1+0x11c4] ;  /* 0x0011c400010c7983 */ /* 0x000ea80000100800 */
[----:B------:R0:W2:Y:S02]  /*28c10*/  @!P0 LDG.E.U8 R5, desc[UR32][R14.64] ;  /* 0x000000200e058981 */ /* 0x0000a4000c1e1100 */
[----:B0-----:R-:W-:-:S02]  /*28c20*/  @!P0 IMAD.MOV.U32 R14, RZ, RZ, R4 ;  /* 0x000000ffff0e8224 */ /* 0x001fc400078e0004 */
[----:B------:R-:W-:Y:S01]  /*28c30*/  @!P0 IMAD.MOV.U32 R15, RZ, RZ, R7 ;  /* 0x000000ffff0f8224 */ /* 0x000fe200078e0007 */
[----:B------:R-:W2:Y:S04]  /*28c40*/  LDL R4, [R1+0x11b8] ;  /* 0x0011b80001047983 */ /* 0x000ea80000100800 */
[----:B------:R-:W2:Y:S04]  /*28c50*/  LDL R7, [R1+0x11b4] ;  /* 0x0011b40001077983 */ /* 0x000ea80000100800 */
[----:B------:R0:W2:Y:S02]  /*28c60*/  @!P0 LDG.E.U8 R6, desc[UR32][R14.64] ;  /* 0x000000200e068981 */ /* 0x0000a4000c1e1100 */
[----:B0-----:R-:W-:-:S02]  /*28c70*/  @!P0 IMAD.MOV.U32 R14, RZ, RZ, R24 ;  /* 0x000000ffff0e8224 */ /* 0x001fc400078e0018 */
[----:B------:R-:W-:-:S05]  /*28c80*/  @!P0 IMAD.MOV.U32 R15, RZ, RZ, R25 ;  /* 0x000000ffff0f8224 */ /* 0x000fca00078e0019 */
[----:B------:R4:W2:Y:S02]  /*28c90*/  @!P0 LDG.E.U8 R8, desc[UR32][R14.64] ;  /* 0x000000200e088981 */ /* 0x0008a4000c1e1100 */
[----:B----4-:R-:W-:Y:S02]  /*28ca0*/  @!P0 IMAD.MOV.U32 R15, RZ, RZ, R16 ;  /* 0x000000ffff0f8224 */ /* 0x010fe400078e0010 */
[----:B---3--:R-:W-:-:S05]  /*28cb0*/  @!P0 IMAD.MOV.U32 R14, RZ, RZ, R2 ;  /* 0x000000ffff0e8224 */ /* 0x008fca00078e0002 */
[----:B------:R-:W3:Y:S04]  /*28cc0*/  @!P0 LDG.E.U8 R3, desc[UR32][R14.64] ;  /* 0x000000200e038981 */ /* 0x000ee8000c1e1100 */
[----:B--2---:R-:W-:Y:S04]  /*28cd0*/  STL [R1+0x2cdc], R8 ;  /* 0x002cdc0801007387 */ /* 0x004fe80000100800 */
[----:B------:R-:W2:Y:S04]  /*28ce0*/  LDL R2, [R1+0x11a8] ;  /* 0x0011a80001027983 */ /* 0x000ea80000100800 */
[----:B---3--:R0:W-:Y:S04]  /*28cf0*/  STL [R1], R3 ;  /* 0x0000000301007387 */ /* 0x0081e80000100800 */
[----:B------:R-:W3:Y:S04]  /*28d00*/  LDL R25, [R1+0x1194] ;  /* 0x0011940001197983 */ /* 0x000ee80000100800 */
[----:B------:R-:W4:Y:S01]  /*28d10*/  LDL R24, [R1+0x1198] ;  /* 0x0011980001187983 */ /* 0x000f220000100800 */
[----:B------:R-:W-:-:S03]  /*28d20*/  @!P0 IMAD.MOV.U32 R15, RZ, RZ, R12 ;  /* 0x000000ffff0f8224 */ /* 0x000fc600078e000c */
[----:B------:R-:W3:Y:S04]  /*28d30*/  LDL R16, [R1+0x1184] ;  /* 0x0011840001107983 */ /* 0x000ee80000100800 */
[----:B------:R-:W3:Y:S04]  /*28d40*/  LDL R12, [R1+0x1188] ;  /* 0x00118800010c7983 */ /* 0x000ee80000100800 */
[----:B0-----:R-:W4:Y:S01]  /*28d50*/  LDL R3, [R1+0x11a4] ;  /* 0x0011a40001037983 */ /* 0x001f220000100800 */
[----:B------:R-:W-:-:S03]  /*28d60*/  @!P0 IMAD.MOV.U32 R14, RZ, RZ, R11 ;  /* 0x000000ffff0e8224 */ /* 0x000fc600078e000b */
[----:B------:R-:W3:Y:S04]  /*28d70*/  LDL R11, [R1+0x1174] ;  /* 0x00117400010b7983 */ /* 0x000ee80000100800 */
[----:B------:R-:W-:Y:S04]  /*28d80*/  STL [R1+0x10], R26 ;  /* 0x0000101a01007387 */ /* 0x000fe80000100800 */
[----:B------:R-:W3:Y:S04]  /*28d90*/  LDL R8, [R1+0x1178] ;  /* 0x0011780001087983 */ /* 0x000ee80000100800 */
[----:B------:R0:W3:Y:S04]  /*28da0*/  @!P0 LDG.E.U8 R18, desc[UR32][R14.64] ;  /* 0x000000200e128981 */ /* 0x0000e8000c1e1100 */
[----:B------:R-:W-:Y:S01]  /*28db0*/  LDS.U8 R26, [R0+UR4+0x1000] ;  /* 0x00100004001a7984 */ /* 0x000fe20008000000 */
[----:B0-----:R-:W-:-:S02]  /*28dc0*/  @!P0 IMAD.MOV.U32 R14, RZ, RZ, R4 ;  /* 0x000000ffff0e8224 */ /* 0x001fc400078e0004 */
[----:B------:R-:W-:Y:S01]  /*28dd0*/  @!P0 IMAD.MOV.U32 R15, RZ, RZ, R7 ;  /* 0x000000ffff0f8224 */ /* 0x000fe200078e0007 */
[----:B------:R-:W3:Y:S04]  /*28de0*/  LDL R4, [R1+0x1168] ;  /* 0x0011680001047983 */ /* 0x000ee80000100800 */
[----:B------:R-:W3:Y:S04]  /*28df0*/  LDL R7, [R1+0x1164] ;  /* 0x0011640001077983 */ /* 0x000ee80000100800 */
[----:B------:R2:W3:Y:S02]  /*28e00*/  @!P0 LDG.E.U8 R13, desc[UR32][R14.64] ;  /* 0x000000200e0d8981 */ /* 0x0004e4000c1e1100 */
[----:B--2---:R-:W-:-:S02]  /*28e10*/  @!P0 IMAD.MOV.U32 R14, RZ, RZ, R2 ;  /* 0x000000ffff0e8224 */ /* 0x004fc400078e0002 */
[----:B------:R-:W2:Y:S01]  /*28e20*/  LDL R2, [R1+0x1158] ;  /* 0x0011580001027983 */ /* 0x000ea20000100800 */
[----:B----4-:R-:W-:-:S03]  /*28e30*/  @!P0 IMAD.MOV.U32 R15, RZ, RZ, R3 ;  /* 0x000000ffff0f8224 */ /* 0x010fc600078e0003 */
[----:B------:R-:W4:Y:S04]  /*28e40*/  LDL R3, [R1+0x1154] ;  /* 0x0011540001037983 */ /* 0x000f280000100800 */
[----:B------:R0:W4:Y:S02]  /*28e50*/  @!P0 LDG.E.U8 R17, desc[UR32][R14.64] ;  /* 0x000000200e118981 */ /* 0x000124000c1e1100 */
[----:B0-----:R-:W-:Y:S02]  /*28e60*/  @!P0 IMAD.MOV.U32 R14, RZ, RZ, R24 ;  /* 0x000000ffff0e8224 */ /* 0x001fe400078e0018 */
[----:B---3--:R-:W-:Y:S01]  /*28e70*/  @!P0 IMAD.MOV.U32 R15, RZ, RZ, R25 ;  /* 0x000000ffff0f8224 */ /* 0x008fe200078e0019 */
[----:B------:R-:W-:Y:S04]  /*28e80*/  LDS.U8 R24, [R0+UR4+0x8] ;  /* 0x0000080400187984 */ /* 0x000fe80008000000 */
[----:B------:R-:W-:Y:S04]  /*28e90*/  LDS.U8 R25, [R0+UR4+0x100] ;  /* 0x0001000400197984 */ /* 0x000fe80008000000 */
[----:B------:R0:W3:Y:S02]  /*28ea0*/  @!P0 LDG.E.U8 R19, desc[UR32][R14.64] ;  /* 0x000000200e138981 */ /* 0x0000e4000c1e1100 */
[----:B0-----:R-:W-:-:S02]  /*28eb0*/  @!P0 IMAD.MOV.U32 R14, RZ, RZ, R12 ;  /* 0x000000ffff0e8224 */ /* 0x001fc400078e000c */
[----:B------:R-:W-:-:S05]  /*28ec0*/  @!P0 IMAD.MOV.U32 R15, RZ, RZ, R16 ;  /* 0x000000ffff0f8224 */ /* 0x000fca00078e0010 */
[----:B------:R0:W3:Y:S02]  /*28ed0*/  @!P0 LDG.E.U8 R20, desc[UR32][R14.64] ;  /* 0x000000200e148981 */ /* 0x0000e4000c1e1100 */
[----:B0-----:R-:W-:Y:S02]  /*28ee0*/  @!P0 IMAD.MOV.U32 R14, RZ, RZ, R8 ;  /* 0x000000ffff0e8224 */ /* 0x001fe400078e0008 */
[----:B------:R-:W-:-:S05]  /*28ef0*/  @!P0 IMAD.MOV.U32 R15, RZ, RZ, R11 ;  /* 0x000000ffff0f8224 */ /* 0x000fca00078e000b */
[----:B------:R0:W3:Y:S02]  /*28f00*/  @!P0 LDG.E.U8 R21, desc[UR32][R14.64] ;  /* 0x000000200e158981 */ /* 0x0000e4000c1e1100 */
[----:B0-----:R-:W-:Y:S02]  /*28f10*/  @!P0 IMAD.MOV.U32 R14, RZ, RZ, R4 ;  /* 0x000000ffff0e8224 */ /* 0x001fe400078e0004 */
[----:B------:R-:W-:Y:S01]  /*28f20*/  @!P0 IMAD.MOV.U32 R15, RZ, RZ, R7 ;  /* 0x000000ffff0f8224 */ /* 0x000fe200078e0007 */
[----:B------:R-:W0:Y:S04]  /*28f30*/  LDS.U8 R4, [R0+UR4+0x2000] ;  /* 0x0020000400047984 */ /* 0x000e280008000000 */
[----:B------:R-:W-:Y:S04]  /*28f40*/  LDS.U8 R7, [R0+UR4+0x7008] ;  /* 0x0070080400077984 */ /* 0x000fe80008000000 */
[----:B------:R2:W3:Y:S02]  /*28f50*/  @!P0 LDG.E.U8 R22, desc[UR32][R14.64] ;  /* 0x000000200e168981 */ /* 0x0004e4000c1e1100 */
[----:B--2---:R-:W-:-:S02]  /*28f60*/  @!P0 IMAD.MOV.U32 R14, RZ, RZ, R2 ;  /* 0x000000ffff0e8224 */ /* 0x004fc400078e0002 */
[----:B------:R-:W-:Y:S01]  /*28f70*/  LDS.U8 R2, [R0+UR4+0x2008] ;  /* 0x0020080400027984 */ /* 0x000fe20008000000 */
[----:B----4-:R-:W-:-:S03]  /*28f80*/  @!P0 IMAD.MOV.U32 R15, RZ, RZ, R3 ;  /* 0x000000ffff0f8224 */ /* 0x010fc600078e0003 */
[----:B------:R-:W1:Y:S04]  /*28f90*/  LDS.U8 R3, [R0+UR4+0x2108] ;  /* 0x0021080400037984 */ /* 0x000e680008000000 */
[----:B------:R-:W-:Y:S04]  /*28fa0*/  STL [R1+0x2ce0], R17 ;  /* 0x002ce01101007387 */ /* 0x000fe80000100800 */
[----:B------:R2:W4:Y:S04]  /*28fb0*/  @!P0 LDG.E.U8 R23, desc[UR32][R14.64] ;  /* 0x000000200e178981 */ /* 0x000528000c1e1100 */
[----:B--2---:R-:W-:Y:S04]  /*28fc0*/  LDS.U8 R14, [R0+UR4] ;  /* 0x00000004000e7984 */ /* 0x004fe80008000000 */
[----:B---3--:R-:W-:Y:S04]  /*28fd0*/  STL [R1+0x2ce4], R19 ;  /* 0x002ce41301007387 */ /* 0x008fe80000100800 */
[----:B0-----:R-:W-:Y:S04]  /*28fe0*/  STL [R1+0x544], R4 ;  /* 0x0005440401007387 */ /* 0x001fe80000100800 */
[----:B------:R-:W0:Y:S04]  /*28ff0*/  LDS.U8 R4, [R0+UR4+0x2100] ;  /* 0x0021000400047984 */ /* 0x000e280008000000 */
[----:B------:R-:W-:Y:S04]  /*29000*/  LDS.U8 R15, [R0+UR4+0x108] ;  /* 0x00010804000f7984 */ /* 0x000fe80008000000 */
[----:B-1----:R-:W-:Y:S04]  /*29010*/  STL [R1+0x540], R3 ;  /* 0x0005400301007387 */ /* 0x002fe80000100800 */
[----:B------:R-:W1:Y:S04]  /*29020*/  LDS.U8 R3, [R0+UR4+0x3000] ;  /* 0x0030000400037984 */ /* 0x000e680008000000 */
[----:B------:R-:W-:Y:S04]  /*29030*/  STL [R1+0x54c], R2 ;  /* 0x00054c0201007387 */ /* 0x000fe80000100800 */
[----:B------:R-:W2:Y:S04]  /*29040*/  LDS.U8 R2, [R0+UR4+0x3108] ;  /* 0x0031080400027984 */ /* 0x000ea80008000000 */
[----:B0-----:R-:W-:Y:S04]  /*29050*/  STL [R1+0x548], R4 ;  /* 0x0005480401007387 */ /* 0x001fe80000100800 */
[----:B------:R-:W0:Y:S04]  /*29060*/  LDS.U8 R4, [R0+UR4+0x3008] ;  /* 0x0030080400047984 */ /* 0x000e280008000000 */
[----:B-1----:R-:W-:Y:S04]  /*29070*/  STL [R1+0x554], R3 ;  /* 0x0005540301007387 */ /* 0x002fe80000100800 */
[----:B------:R-:W1:Y:S04]  /*29080*/  LDS.U8 R3, [R0+UR4+0x3100] ;  /* 0x0031000400037984 */ /* 0x000e680008000000 */
[----:B--2---:R-:W-:Y:S04]  /*29090*/  STL [R1+0x550], R2 ;  /* 0x0005500201007387 */ /* 0x004fe80000100800 */
        /* <DEDUP_REMOVED lines=25> */
[----:B0-----:R0:W-:Y:S04]  /*29230*/  STL [R1+0x96c], R4 ;  /* 0x00096c0401007387 */ /* 0x0011e80000100800 */
[----:B-1----:R-:W-:Y:S04]  /*29240*/  STL [R1+0x968], R3 ;  /* 0x0009680301007387 */ /* 0x002fe80000100800 */
[----:B------:R-:W1:Y:S01]  /*29250*/  LDS.U8 R3, [R0+UR4+0x7108] ;  /* 0x0071080400037984 */ /* 0x000e620008000000 */
[----:B0-----:R-:W-:-:S03]  /*29260*/  LOP3.LUT R4, R0, 0x210, RZ, 0x3c, !PT ;  /* 0x0000021000047812 */ /* 0x001fc600078e3cff */
[----:B--2---:R-:W-:Y:S04]  /*29270*/  STL [R1+0x974], R2 ;  /* 0x0009740201007387 */ /* 0x004fe80000100800 */
[----:B------:R-:W0:Y:S04]  /*29280*/  LDS.U8 R2, [R0+UR4+0x7100] ;  /* 0x0071000400027984 */ /* 0x000e280008000000 */
[----:B------:R-:W-:Y:S04]  /*29290*/  LDS.U8 R8, [R4+UR4+0x7008] ;  /* 0x0070080404087984 */ /* 0x000fe80008000000 */
[----:B-1----:R-:W-:Y:S04]  /*292a0*/  STL [R1+0x970], R3 ;  /* 0x0009700301007387 */ /* 0x002fe80000100800 */
[----:B------:R-:W1:Y:S04]  /*292b0*/  LDS.U8 R3, [R4+UR4] ;  /* 0x0000000404037984 */ /* 0x000e680008000000 */
        /* <DEDUP_REMOVED lines=58> */
[----:B------:R-:W1:Y:S04]  /*29660*/  LDS.U8 R3, [R4+UR4+0x7108] ;  /* 0x0071080404037984 */ /* 0x000e680008000000 */
[----:B--2---:R-:W-:Y:S04]  /*29670*/  STL [R1+0xa80], R7 ;  /* 0x000a800701007387 */ /* 0x004fe80000100800 */
[----:B------:R-:W2:Y:S01]  /*29680*/  LDS.U8 R7, [R4+UR4+0x7100] ;  /* 0x0071000404077984 */ /* 0x000ea20008000000 */
[----:B0-----:R-:W-:-:S05]  /*29690*/  LOP3.LUT R2, R0, 0x20, RZ, 0x3c, !PT ;  /* 0x0000002000027812 */ /* 0x001fca00078e3cff */
[----:B------:R-:W-:Y:S04]  /*296a0*/  LDS.U8 R11, [R2+UR4+0x100] ;  /* 0x00010004020b7984 */ /* 0x000fe80008000000 */
[----:B-1----:R-:W-:Y:S04]  /*296b0*/  STL [R1+0xa7c], R3 ;  /* 0x000a7c0301007387 */ /* 0x002fe80000100800 */
[----:B------:R-:W0:Y:S04]  /*296c0*/  LDS.U8 R3, [R2+UR4] ;  /* 0x0000000402037984 */ /* 0x000e280008000000 */
[----:B------:R-:W-:Y:S04]  /*296d0*/  STL [R1+0xa88], R8 ;  /* 0x000a880801007387 */ /* 0x000fe80000100800 */
[----:B------:R-:W1:Y:S04]  /*296e0*/  LDS.U8 R8, [R2+UR4+0x108] ;  /* 0x0001080402087984 */ /* 0x000e680008000000 */
[----:B--2---:R-:W-:Y:S04]  /*296f0*/  STL [R1+0xa84], R7 ;  /* 0x000a840701007387 */ /* 0x004fe80000100800 */
[----:B------:R-:W2:Y:S04]  /*29700*/  LDS.U8 R7, [R2+UR4+0x8] ;  /* 0x0000080402077984 */ /* 0x000ea80008000000 */
[----:B0-----:R0:W-:Y:S04]  /*29710*/  STL [R1+0xac], R3 ;  /* 0x0000ac0301007387 */ /* 0x0011e80000100800 */
[----:B-1----:R-:W-:Y:S04]  /*29720*/  STL [R1+0xa8], R8 ;  /* 0x0000a80801007387 */ /* 0x002fe80000100800 */
[----:B------:R-:W-:Y:S04]  /*29730*/  LDS.U8 R8, [R2+UR4+0x1108] ;  /* 0x0011080402087984 */ /* 0x000fe80008000000 */
[----:B--2---:R-:W-:Y:S04]  /*29740*/  STL [R1+0xbc], R7 ;  /* 0x0000bc0701007387 */ /* 0x004fe80000100800 */
[----:B------:R-:W1:Y:S04]  /*29750*/  LDS.U8 R7, [R2+UR4+0x1000] ;  /* 0x0010000402077984 */ /* 0x000e680008000000 */
[----:B------:R-:W-:Y:S01]  /*29760*/  STL [R1+0xb4], R11 ;  /* 0x0000b40b01007387 */ /* 0x000fe20000100800 */
[----:B0-----:R-:W-:-:S05]  /*29770*/  LOP3.LUT R3, R0, 0x230, RZ, 0x3c, !PT ;  /* 0x0000023000037812 */ /* 0x001fca00078e3cff */
[----:B------:R-:W0:Y:S04]  /*29780*/  LDS.U8 R11, [R3+UR4] ;  /* 0x00000004030b7984 */ /* 0x000e280008000000 */
        /* <DEDUP_REMOVED lines=71> */
[----:B------:R-:W-:Y:S04]  /*29c00*/  STL [R1+0x1d80], R0 ;  /* 0x001d800001007387 */ /* 0x000fe80000100800 */
[----:B------:R-:W-:Y:S04]  /*29c10*/  LDS.U8 R0, [R4+UR4+0x88] ;  /* 0x0000880404007984 */ /* 0x000fe80008000000 */
[----:B-1----:R-:W-:Y:S04]  /*29c20*/  STL [R1+0xa04], R7 ;  /* 0x000a040701007387 */ /* 0x002fe80000100800 */
[----:B------:R-:W0:Y:S04]  /*29c30*/  LDS.U8 R7, [R4+UR4+0x80] ;  /* 0x0000800404077984 */ /* 0x000e280008000000 */
[----:B--2---:R-:W-:Y:S04]  /*29c40*/  STL [R1+0xa00], R8 ;  /* 0x000a000801007387 */ /* 0x004fe80000100800 */
[----:B------:R-:W1:Y:S04]  /*29c50*/  LDS.U8 R8, [R4+UR4+0x188] ;  /* 0x0001880404087984 */ /* 0x000e680008000000 */
[----:B0-----:R-:W-:Y:S04]  /*29c60*/  STL [R1+0x4c4], R7 ;  /* 0x0004c40701007387 */ /* 0x001fe80000100800 */
[----:B------:R-:W0:Y:S04]  /*29c70*/  LDS.U8 R7, [R4+UR4+0x180] ;  /* 0x0001800404077984 */ /* 0x000e280008000000 */
        /* <DEDUP_REMOVED lines=172> */
[----:B------:R-:W3:Y:S04]  /*2a740*/  LDS.U8 R2, [R3+UR4+0x1000] ;  /* 0x0010000403027984 */ /* 0x000ee80008000000 */
[----:B0-----:R-:W-:Y:S04]  /*2a750*/  STL [R1+0xa1c], R7 ;  /* 0x000a1c0701007387 */ /* 0x001fe80000100800 */
[----:B-1----:R-:W-:Y:S04]  /*2a760*/  STL [R1+0xa28], R4 ;  /* 0x000a280401007387 */ /* 0x002fe80000100800 */
[----:B------:R-:W0:Y:S04]  /*2a770*/  LDS.U8 R4, [R3+UR4+0x1108] ;  /* 0x0011080403047984 */ /* 0x000e280008000000 */
[----:B------:R-:W-:Y:S04]  /*2a780*/  LDS.U8 R7, [R3+UR4+0x4180] ;  /* 0x0041800403077984 */ /* 0x000fe80008000000 */
[----:B--2---:R-:W-:Y:S04]  /*2a790*/  STL [R1+0xa24], R0 ;  /* 0x000a240001007387 */ /* 0x004fe80000100800 */
[----:B------:R-:W1:Y:S04]  /*2a7a0*/  LDS.U8 R0, [R3+UR4+0x1008] ;  /* 0x0010080403007984 */ /* 0x000e680008000000 */
[----:B---3--:R-:W-:Y:S04]  /*2a7b0*/  STL [R1+0x2c4], R2 ;  /* 0x0002c40201007387 */ /* 0x008fe80000100800 */
        /* <DEDUP_REMOVED lines=80> */
[----:B-1----:R-:W-:Y:S04]  /*2acc0*/  STL [R1+0x710], R0 ;  /* 0x0007100001007387 */ /* 0x002fe80000100800 */
[----:B------:R-:W0:Y:S04]  /*2acd0*/  LDS.U8 R4, [R3+UR4+0x3180] ;  /* 0x0031800403047984 */ /* 0x000e280008000000 */
[----:B------:R-:W1:Y:S04]  /*2ace0*/  LDS.U8 R0, [R3+UR4+0x4080] ;  /* 0x0040800403007984 */ /* 0x000e680008000000 */
[----:B--2---:R2:W-:Y:S04]  /*2acf0*/  STL [R1+0x71c], R2 ;  /* 0x00071c0201007387 */ /* 0x0045e80000100800 */
[----:B--2---:R-:W2:Y:S04]  /*2ad00*/  LDL R2, [R1+0x1d58] ;  /* 0x001d580001027983 */ /* 0x004ea80000100800 */
[----:B0-----:R-:W-:Y:S04]  /*2ad10*/  STL [R1+0x718], R4 ;  /* 0x0007180401007387 */ /* 0x001fe80000100800 */
[----:B------:R-:W0:Y:S04]  /*2ad20*/  LDS.U8 R4, [R3+UR4+0x4188] ;  /* 0x0041880403047984 */ /* 0x000e280008000000 */
[----:B-1----:R-:W-:Y:S04]  /*2ad30*/  STL [R1+0x904], R0 ;  /* 0x0009040001007387 */ /* 0x002fe80000100800 */
[----:B------:R-:W1:Y:S04]  /*2ad40*/  LDS.U8 R0, [R3+UR4+0x4088] ;  /* 0x0040880403007984 */ /* 0x000e680008000000 */
[----:B0-----:R-:W-:Y:S04]  /*2ad50*/  STL [R1+0x900], R4 ;  /* 0x0009000401007387 */ /* 0x001fe80000100800 */
[----:B------:R-:W0:Y:S04]  /*2ad60*/  LDS.U8 R4, [R3+UR4+0x5080] ;  /* 0x0050800403047984 */ /* 0x000e280008000000 */
[----:B-1----:R-:W-:Y:S04]  /*2ad70*/  STL [R1+0x90c], R0 ;  /* 0x00090c0001007387 */ /* 0x002fe80000100800 */
[----:B------:R-:W1:Y:S04]  /*2ad80*/  LDS.U8 R0, [R3+UR4+0x5188] ;  /* 0x0051880403007984 */ /* 0x000e680008000000 */
[----:B------:R-:W-:Y:S04]  /*2ad90*/  STL [R1+0x908], R7 ;  /* 0x0009080701007387 */ /* 0x000fe80000100800 */
[----:B------:R-:W3:Y:S04]  /*2ada0*/  LDS.U8 R7, [R3+UR4+0x5088] ;  /* 0x0050880403077984 */ /* 0x000ee80008000000 */
[----:B0-----:R-:W-:Y:S04]  /*2adb0*/  STL [R1+0x914], R4 ;  /* 0x0009140401007387 */ /* 0x001fe80000100800 */
[----:B------:R-:W0:Y:S04]  /*2adc0*/  LDS.U8 R4, [R3+UR4+0x5180] ;  /* 0x0051800403047984 */ /* 0x000e280008000000 */
[----:B-1----:R-:W-:Y:S04]  /*2add0*/  STL [R1+0x910], R0 ;  /* 0x0009100001007387 */ /* 0x002fe80000100800 */
[----:B------:R-:W1:Y:S04]  /*2ade0*/  LDS.U8 R0, [R3+UR4+0x6080] ;  /* 0x0060800403007984 */ /* 0x000e680008000000 */
[----:B---3--:R-:W-:Y:S04]  /*2adf0*/  STL [R1+0x91c], R7 ;  /* 0x00091c0701007387 */ /* 0x008fe80000100800 */
        /* <DEDUP_REMOVED lines=14> */
[----:B-1----:R-:W-:Y:S04]  /*2aee0*/  STL [R1+0x1d08], R0 ;  /* 0x001d080001007387 */ /* 0x002fe80000100800 */
[----:B---3--:R-:W-:Y:S04]  /*2aef0*/  STL [R1+0x1d04], R3 ;  /* 0x001d040301007387 */ /* 0x008fe80000100800 */
[----:B--2---:R-:W0:Y:S04]  /*2af00*/  LDS.U8 R4, [R2+UR4] ;  /* 0x0000000402047984 */ /* 0x004e280008000000 */
[----:B------:R-:W1:Y:S04]  /*2af10*/  LDS.U8 R0, [R2+UR4+0x108] ;  /* 0x0001080402007984 */ /* 0x000e680008000000 */
[----:B------:R-:W2:Y:S04]  /*2af20*/  LDS.U8 R3, [R2+UR4+0x8] ;  /* 0x0000080402037984 */ /* 0x000ea80008000000 */
[----:B------:R-:W-:Y:S04]  /*2af30*/  LDS.U8 R7, [R2+UR4+0x4180] ;  /* 0x0041800402077984 */ /* 0x000fe80008000000 */
        /* <DEDUP_REMOVED lines=91> */
[----:B-1----:R0:W-:Y:S04]  /*2b4f0*/  STL [R1+0x63c], R0 ;  /* 0x00063c0001007387 */ /* 0x0021e80000100800 */
[----:B------:R-:W1:Y:S04]  /*2b500*/  LDS.U8 R4, [R2+UR4+0x4080] ;  /* 0x0040800402047984 */ /* 0x000e680008000000 */
[----:B0-----:R-:W3:Y:S04]  /*2b510*/  LDL R0, [R1+0x1d54] ;  /* 0x001d540001007983 */ /* 0x001ee80000100800 */
[----:B--2---:R-:W-:Y:S04]  /*2b520*/  STL [R1+0x638], R3 ;  /* 0x0006380301007387 */ /* 0x004fe80000100800 */
        /* <DEDUP_REMOVED lines=25> */
[----:B------:R-:W4:Y:S04]  /*2b6c0*/  LDS.U8 R2, [R2+UR4+0x7180] ;  /* 0x0071800402027984 */ /* 0x000f280008000000 */
[----:B--2---:R-:W-:Y:S04]  /*2b6d0*/  STL [R1+0xa40], R7 ;  /* 0x000a400701007387 */ /* 0x004fe80000100800 */
[----:B0-----:R-:W-:Y:S04]  /*2b6e0*/  STL [R1+0xa3c], R3 ;  /* 0x000a3c0301007387 */ /* 0x001fe80000100800 */
[----:B-1----:R-:W-:Y:S04]  /*2b6f0*/  STL [R1+0xa48], R4 ;  /* 0x000a480401007387 */ /* 0x002fe80000100800 */
[----:B----4-:R-:W-:Y:S04]  /*2b700*/  STL [R1+0xa44], R2 ;  /* 0x000a440201007387 */ /* 0x010fe80000100800 */
[----:B---3--:R-:W0:Y:S04]  /*2b710*/  LDS.U8 R3, [R0+UR4] ;  /* 0x0000000400037984 */ /* 0x008e280008000000 */
        /* <DEDUP_REMOVED lines=105> */
[----:B------:R-:W-:Y:S04]  /*2bdb0*/  STL [R1+0x928], R7 ;  /* 0x0009280701007387 */ /* 0x000fe80000100800 */
[----:B------:R-:W3:Y:S04]  /*2bdc0*/  LDS.U8 R7, [R0+UR4+0x5088] ;  /* 0x0050880400077984 */ /* 0x000ee80008000000 */
[----:B-1----:R-:W-:Y:S04]  /*2bdd0*/  STL [R1+0x934], R4 ;  /* 0x0009340401007387 */ /* 0x002fe80000100800 */
[----:B------:R-:W1:Y:S04]  /*2bde0*/  LDS.U8 R4, [R0+UR4+0x5180] ;  /* 0x0051800400047984 */ /* 0x000e680008000000 */
[----:B0-----:R-:W-:Y:S04]  /*2bdf0*/  STL [R1+0x930], R3 ;  /* 0x0009300301007387 */ /* 0x001fe80000100800 */
[----:B------:R-:W0:Y:S04]  /*2be00*/  LDS.U8 R3, [R0+UR4+0x6080] ;  /* 0x0060800400037984 */ /* 0x000e280008000000 */
[----:B---3--:R-:W-:Y:S04]  /*2be10*/  STL [R1+0x93c], R7 ;  /* 0x00093c0701007387 */ /* 0x008fe80000100800 */
        /* <DEDUP_REMOVED lines=10> */
[----:B------:R-:W-:Y:S04]  /*2bec0*/  LDS.U8 R3, [R0+UR4+0x7088] ;  /* 0x0070880400037984 */ /* 0x000fe80008000000 */
[----:B------:R-:W0:Y:S04]  /*2bed0*/  LDS.U8 R0, [R0+UR4+0x7180] ;  /* 0x0071800400007984 */ /* 0x000e280008000000 */
[----:B---3--:R-:W-:Y:S04]  /*2bee0*/  STL [R1+0x1d20], R7 ;  /* 0x001d200701007387 */ /* 0x008fe80000100800 */
[----:B-1----:R-:W-:Y:S04]  /*2bef0*/  STL [R1+0x1d1c], R4 ;  /* 0x001d1c0401007387 */ /* 0x002fe80000100800 */
[----:B0-----:R-:W-:Y:S04]  /*2bf00*/  STL [R1+0x1f40], R0 ;  /* 0x001f400001007387 */ /* 0x001fe80000100800 */
[----:B------:R-:W-:Y:S04]  /*2bf10*/  STL [R1+0x1d28], R3 ;  /* 0x001d280301007387 */ /* 0x000fe80000100800 */
[----:B--2---:R-:W0:Y:S04]  /*2bf20*/  LDS.U8 R3, [R2+UR4] ;  /* 0x0000000402037984 */ /* 0x004e280008000000 */
[----:B------:R-:W1:Y:S04]  /*2bf30*/  LDS.U8 R0, [R2+UR4+0x108] ;  /* 0x0001080402007984 */ /* 0x000e680008000000 */
        /* <DEDUP_REMOVED lines=11> */
[----:B--2---:R-:W-:Y:S04]  /*2bff0*/  STL [R1+0x150], R4 ;  /* 0x0001500401007387 */ /* 0x004fe80000100800 */
[----:B------:R-:W-:Y:S04]  /*2c000*/  LDS.U8 R4, [R2+UR4+0x2008] ;  /* 0x0020080402047984 */ /* 0x000fe80008000000 */
[----:B0-----:R-:W-:Y:S04]  /*2c010*/  STL [R1+0x2c90], R0 ;  /* 0x002c900001007387 */ /* 0x001fe80000100800 */
[----:B-1----:R-:W-:Y:S04]  /*2c020*/  STL [R1+0x15c], R3 ;  /* 0x00015c0301007387 */ /* 0x002fe80000100800 */
[----:B------:R-:W0:Y:S04]  /*2c030*/  LDS.U8 R0, [R2+UR4+0x2000] ;  /* 0x0020000402007984 */ /* 0x000e280008000000 */
        /* <DEDUP_REMOVED lines=78> */
[----:B------:R-:W2:Y:S04]  /*2c520*/  LDL R7, [R1+0x1d4c] ;  /* 0x001d4c0001077983 */ /* 0x000ea80000100800 */
[----:B------:R-:W-:Y:S04]  /*2c530*/  LDS.U8 R4, [R2+UR4+0x4088] ;  /* 0x0040880402047984 */ /* 0x000fe80008000000 */
        /* <DEDUP_REMOVED lines=29> */
[----:B---3--:R-:W-:Y:S04]  /*2c710*/  STL [R1+0xa68], R4 ;  /* 0x000a680401007387 */ /* 0x008fe80000100800 */
[----:B-1----:R-:W-:Y:S04]  /*2c720*/  STL [R1+0xa64], R3 ;  /* 0x000a640301007387 */ /* 0x002fe80000100800 */
[----:B--2---:R-:W0:Y:S04]  /*2c730*/  LDS.U8 R0, [R7+UR4] ;  /* 0x0000000407007984 */ /* 0x004e280008000000 */
[----:B------:R-:W1:Y:S04]  /*2c740*/  LDS.U8 R2, [R7+UR4+0x108] ;  /* 0x0001080407027984 */ /* 0x000e680008000000 */
[----:B------:R-:W2:Y:S04]  /*2c750*/  LDS.U8 R3, [R7+UR4+0x8] ;  /* 0x0000080407037984 */ /* 0x000ea80008000000 */
[----:B------:R-:W-:Y:S04]  /*2c760*/  LDS.U8 R4, [R7+UR4+0x3080] ;  /* 0x0030800407047984 */ /* 0x000fe80008000000 */
[----:B------:R-:W-:Y:S04]  /*2c770*/  LDS.U8 R8, [R7+UR4+0x3188] ;  /* 0x0031880407087984 */ /* 0x000fe80008000000 */
[----:B------:R-:W-:Y:S04]  /*2c780*/  LDS.U8 R11, [R7+UR4+0x3180] ;  /* 0x00318004070b7984 */ /* 0x000fe80008000000 */
        /* <DEDUP_REMOVED lines=83> */
[----:B--2---:R2:W-:Y:S04]  /*2ccc0*/  STL [R1+0x740], R3 ;  /* 0x0007400301007387 */ /* 0x0045e80000100800 */
[----:B--2---:R-:W2:Y:S04]  /*2ccd0*/  LDL.LU R3, [R1+0x5c] ;  /* 0x00005c0001037983 */ /* 0x004ea80000300800 */
[----:B0-----:R0:W-:Y:S04]  /*2cce0*/  STL [R1+0x74c], R0 ;  /* 0x00074c0001007387 */ /* 0x0011e80000100800 */
[----:B0-----:R-:W3:Y:S04]  /*2ccf0*/  LDL.LU R0, [R1+0xd0] ;  /* 0x0000d00001007983 */ /* 0x001ee80000300800 */
[----:B-1----:R0:W-:Y:S04]  /*2cd00*/  STL [R1+0x748], R2 ;  /* 0x0007480201007387 */ /* 0x0021e80000100800 */
[----:B0-----:R-:W4:Y:S04]  /*2cd10*/  LDL.LU R2, [R1+0x4c] ;  /* 0x00004c0001027983 */ /* 0x001f280000300800 */
[----:B------:R-:W4:Y:S04]  /*2cd20*/  LDL.LU R16, [R1+0xb8] ;  /* 0x0000b80001107983 */ /* 0x000f280000300800 */
[----:B------:R-:W-:Y:S04]  /*2cd30*/  STL [R1+0x754], R4 ;  /* 0x0007540401007387 */ /* 0x000fe80000100800 */
[----:B------:R-:W0:Y:S04]  /*2cd40*/  LDS.U8 R4, [R7+UR4+0x3088] ;  /* 0x0030880407047984 */ /* 0x000e280008000000 */
[----:B------:R-:W4:Y:S04]  /*2cd50*/  LDL.LU R19, [R1+0x9c] ;  /* 0x00009c0001137983 */ /* 0x000f280000300800 */
[----:B------:R1:W-:Y:S04]  /*2cd60*/  STL [R1+0x750], R8 ;  /* 0x0007500801007387 */ /* 0x0003e80000100800 */
[----:B------:R-:W4:Y:S04]  /*2cd70*/  LDL.LU R17, [R1+0x8c] ;  /* 0x00008c0001117983 */ /* 0x000f280000300800 */
[----:B0-----:R-:W-:Y:S04]  /*2cd80*/  STL [R1+0x75c], R4 ;  /* 0x00075c0401007387 */ /* 0x001fe80000100800 */
[----:B------:R-:W0:Y:S04]  /*2cd90*/  LDS.U8 R4, [R7+UR4+0x4080] ;  /* 0x0040800407047984 */ /* 0x000e280008000000 */
[----:B-1----:R-:W4:Y:S04]  /*2cda0*/  LDL.LU R8, [R1+0x7c] ;  /* 0x00007c0001087983 */ /* 0x002f280000300800 */
[----:B------:R-:W-:Y:S04]  /*2cdb0*/  STL [R1+0x758], R11 ;  /* 0x0007580b01007387 */ /* 0x000fe80000100800 */
[----:B------:R-:W1:Y:S04]  /*2cdc0*/  LDS.U8 R11, [R7+UR4+0x4088] ;  /* 0x00408804070b7984 */ /* 0x000e680008000000 */
[----:B0-----:R-:W-:Y:S04]  /*2cdd0*/  STL [R1+0x944], R4 ;  /* 0x0009440401007387 */ /* 0x001fe80000100800 */
[----:B------:R-:W0:Y:S04]  /*2cde0*/  LDS.U8 R4, [R7+UR4+0x4180] ;  /* 0x0041800407047984 */ /* 0x000e280008000000 */
[----:B------:R-:W-:Y:S04]  /*2cdf0*/  STL [R1+0x940], R12 ;  /* 0x0009400c01007387 */ /* 0x000fe80000100800 */
[----:B------:R-:W0:Y:S04]  /*2ce00*/  LDS.U8 R12, [R7+UR4+0x5080] ;  /* 0x00508004070c7984 */ /* 0x000e280008000000 */
[----:B-1----:R-:W-:Y:S04]  /*2ce10*/  STL [R1+0x94c], R11 ;  /* 0x00094c0b01007387 */ /* 0x002fe80000100800 */
        /* <DEDUP_REMOVED lines=9> */
[----:B------:R1:W-:Y:S04]  /*2ceb0*/  STL [R1+0x958], R12 ;  /* 0x0009580c01007387 */ /* 0x0003e80000100800 */
[----:B-1----:R-:W4:Y:S04]  /*2cec0*/  LDL.LU R12, [R1+0x58] ;  /* 0x00005800010c7983 */ /* 0x002f280000300800 */
[----:B------:R1:W-:Y:S04]  /*2ced0*/  STL [R1+0x1d30], R11 ;  /* 0x001d300b01007387 */ /* 0x0003e80000100800 */
[----:B-1----:R-:W4:Y:S04]  /*2cee0*/  LDL.LU R11, [R1+0xcc] ;  /* 0x0000cc00010b7983 */ /* 0x002f280000300800 */
[----:B0-----:R-:W-:Y:S04]  /*2cef0*/  STL [R1+0x1d2c], R4 ;  /* 0x001d2c0401007387 */ /* 0x001fe80000100800 */
[----:B------:R-:W0:Y:S04]  /*2cf00*/  LDS.U8 R4, [R7+UR4+0x6088] ;  /* 0x0060880407047984 */ /* 0x000e280008000000 */
        /* <DEDUP_REMOVED lines=8> */
[----:B------:R-:W1:Y:S01]  /*2cf90*/  LDS.U8 R7, [R7+UR4+0x7180] ;  /* 0x0071800407077984 */ /* 0x000e620008000000 */
[----:B------:R-:W2:Y:S01]  /*2cfa0*/  S2UR UR7, SR_CgaCtaId ;  /* 0x00000000000779c3 */ /* 0x000ea20000008800 */
[----:B------:R-:W-:-:S02]  /*2cfb0*/  UMOV UR6, 0x400 ;  /* 0x0000040000067882 */ /* 0x000fc40000000000 */
[----:B0-----:R0:W-:Y:S05]  /*2cfc0*/  STL [R1+0x1d48], R4 ;  /* 0x001d480401007387 */ /* 0x0011ea0000100800 */
[----:B------:R-:W-:Y:S06]  /*2cfd0*/  BAR.SYNC.DEFER_BLOCKING 0x0 ;  /* 0x0000000000007b1d */ /* 0x000fec0000010000 */
[----:B0-----:R-:W0:Y:S01]  /*2cfe0*/  S2R R4, SR_TID.X ;  /* 0x0000000000047919 */ /* 0x001e220000002100 */
[----:B--2---:R-:W-:Y:S01]  /*2cff0*/  ULEA UR6, UR7, UR6, 0x18 ;  /* 0x0000000607067291 */ /* 0x004fe2000f8ec03f */
[----:B-1----:R1:W-:Y:S04]  /*2d000*/  STL [R1+0x1d44], R7 ;  /* 0x001d440701007387 */ /* 0x0023e80000100800 */
[----:B-1----:R-:W2:Y:S01]  /*2d010*/  LDL.LU R7, [R1+0xb0] ;  /* 0x0000b00001077983 */ /* 0x002ea20000300800 */
[----:B0-----:R-:W-:-:S05]  /*2d020*/  LOP3.LUT R4, R4, 0x3f, RZ, 0xc0, !PT ;  /* 0x0000003f04047812 */ /* 0x001fca00078ec0ff */
[----:B------:R0:W-:Y:S04]  /*2d030*/  STS.U8 [R4+UR6], R3 ;  /* 0x0000000304007988 */ /* 0x0001e80008000006 */
[----:B---3--:R1:W-:Y:S04]  /*2d040*/  STS.U8 [R4+UR6+0x40], R0 ;  /* 0x0000400004007988 */ /* 0x0083e80008000006 */
[----:B----4-:R3:W-:Y:S04]  /*2d050*/  STS.U8 [R4+UR6+0x240], R2 ;  /* 0x0002400204007988 */ /* 0x0107e80008000006 */
[----:B0-----:R-:W4:Y:S04]  /*2d060*/  LDL.LU R3, [R1+0x2d08] ;  /* 0x002d080001037983 */ /* 0x001f280000300800 */
[----:B-1----:R-:W2:Y:S04]  /*2d070*/  LDL.LU R0, [R1+0x78] ;  /* 0x0000780001007983 */ /* 0x002ea80000300800 */
[----:B---3--:R-:W3:Y:S04]  /*2d080*/  LDL.LU R2, [R1+0x2d04] ;  /* 0x002d040001027983 */ /* 0x008ee80000300800 */
[----:B------:R0:W-:Y:S04]  /*2d090*/  STS.U8 [R4+UR6+0x200], R16 ;  /* 0x0002001004007988 */ /* 0x0001e80008000006 */
[----:B------:R-:W-:Y:S04]  /*2d0a0*/  STS.U8 [R4+UR6+0x800], R9 ;  /* 0x0008000904007988 */ /* 0x000fe80008000006 */
[----:B0-----:R-:W2:Y:S04]  /*2d0b0*/  LDL.LU R16, [R1+0x2d00] ;  /* 0x002d000001107983 */ /* 0x001ea80000300800 */
[----:B---3--:R0:W-:Y:S04]  /*2d0c0*/  STS.U8 [R4+UR6+0x400], R2 ;  /* 0x0004000204007988 */ /* 0x0081e80008000006 */
[----:B----4-:R1:W-:Y:S04]  /*2d0d0*/  STS.U8 [R4+UR6+0x640], R3 ;  /* 0x0006400304007988 */ /* 0x0103e80008000006 */
[----:B0-----:R-:W3:Y:S04]  /*2d0e0*/  LDL.LU R2, [R1+0x2cfc] ;  /* 0x002cfc0001027983 */ /* 0x001ee80000300800 */
[----:B-1----:R-:W4:Y:S04]  /*2d0f0*/  LDL.LU R3, [R1+0x2cf8] ;  /* 0x002cf80001037983 */ /* 0x002f280000300800 */
[----:B------:R-:W4:Y:S04]  /*2d100*/  LDL.LU R9, [R1+0x2cf4] ;  /* 0x002cf40001097983 */ /* 0x000f280000300800 */
[----:B------:R0:W-:Y:S04]  /*2d110*/  STS.U8 [R4+UR6+0xc00], R18 ;  /* 0x000c001204007988 */ /* 0x0001e80008000006 */
[----:B--2---:R1:W-:Y:S04]  /*2d120*/  STS.U8 [R4+UR6+0xc40], R16 ;  /* 0x000c401004007988 */ /* 0x0043e80008000006 */
[----:B------:R2:W-:Y:S04]  /*2d130*/  STS.U8 [R4+UR6+0xe40], R20 ;  /* 0x000e401404007988 */ /* 0x0005e80008000006 */
[----:B------:R-:W-:Y:S04]  /*2d140*/  STS.U8 [R4+UR6+0x440], R19 ;  /* 0x0004401304007988 */ /* 0x000fe80008000006 */
[----:B------:R-:W-:Y:S04]  /*2d150*/  STS.U8 [R4+UR6+0x600], R17 ;  /* 0x0006001104007988 */ /* 0x000fe80008000006 */
[----:B------:R-:W-:Y:S04]  /*2d160*/  STS.U8 [R4+UR6+0x840], R8 ;  /* 0x0008400804007988 */ /* 0x000fe80008000006 */
[----:B------:R-:W-:Y:S04]  /*2d170*/  STS.U8 [R4+UR6+0xa40], R5 ;  /* 0x000a400504007988 */ /* 0x000fe80008000006 */
[----:B0-----:R-:W4:Y:S04]  /*2d180*/  LDL.LU R18, [R1+0x88] ;  /* 0x0000880001127983 */ /* 0x001f280000300800 */
[----:B-1----:R-:W4:Y:S04]  /*2d190*/  LDL.LU R16, [R1+0x28] ;  /* 0x0000280001107983 */ /* 0x002f280000300800 */
[----:B--2---:R-:W2:Y:S04]  /*2d1a0*/  LDL.LU R20, [R1+0x98] ;  /* 0x0000980001147983 */ /* 0x004ea80000300800 */
[----:B---3--:R0:W-:Y:S04]  /*2d1b0*/  STS.U8 [R4+UR6+0xa00], R2 ;  /* 0x000a000204007988 */ /* 0x0081e80008000006 */
[----:B----4-:R1:W-:Y:S01]  /*2d1c0*/  STS.U8 [R4+UR6+0xe00], R9 ;  /* 0x000e000904007988 */ /* 0x0103e20008000006 */
[----:B0-----:R-:W-:-:S03]  /*2d1d0*/  LOP3.LUT R2, R4, 0x10, RZ, 0x3c, !PT ;  /* 0x0000001004027812 */ /* 0x001fc600078e3cff */
[----:B-1----:R-:W3:Y:S04]  /*2d1e0*/  LDL.LU R4, [R1+0x38] ;  /* 0x0000380001047983 */ /* 0x002ee80000300800 */
[----:B------:R0:W-:Y:S04]  /*2d1f0*/  STS.U8 [R2+UR5+0x2c0], R3 ;  /* 0x0002c00302007988 */ /* 0x0001e80008000005 */
[----:B0-----:R-:W4:Y:S04]  /*2d200*/  LDL.LU R3, [R1+0x2cf0] ;  /* 0x002cf00001037983 */ /* 0x001f280000300800 */
        /* <DEDUP_REMOVED lines=9> */
[----:B0-----:R-:W3:Y:S04]  /*2d2a0*/  LDL.LU R12, [R1+0x34] ;  /* 0x00003400010c7983 */ /* 0x001ee80000300800 */
[----:B-1----:R-:W3:Y:S04]  /*2d2b0*/  LDL.LU R11, [R1+0x94] ;  /* 0x00009400010b7983 */ /* 0x002ee80000300800 */
[----:B--2---:R-:W2:Y:S04]  /*2d2c0*/  LDL.LU R7, [R1+0x84] ;  /* 0x0000840001077983 */ /* 0x004ea80000300800 */
[----:B------:R-:W2:Y:S04]  /*2d2d0*/  LDL.LU R10, [R1+0x2cec] ;  /* 0x002cec00010a7983 */ /* 0x000ea80000300800 */
[----:B------:R-:W2:Y:S04]  /*2d2e0*/  LDL.LU R6, [R1+0x2ce8] ;  /* 0x002ce80001067983 */ /* 0x000ea80000300800 */
[----:B------:R-:W2:Y:S04]  /*2d2f0*/  LDL.LU R9, [R1+0x90] ;  /* 0x0000900001097983 */ /* 0x000ea80000300800 */
[----:B------:R-:W-:Y:S04]  /*2d300*/  STS.U8 [R2+UR5+0x4c0], R20 ;  /* 0x0004c01402007988 */ /* 0x000fe80008000005 */
[----:B------:R-:W-:Y:S04]  /*2d310*/  STS.U8 [R2+UR5+0x6c0], R16 ;  /* 0x0006c01002007988 */ /* 0x000fe80008000005 */
[----:B------:R-:W-:Y:S04]  /*2d320*/  STS.U8 [R2+UR5+0x680], R18 ;  /* 0x0006801202007988 */ /* 0x000fe80008000005 */
[----:B------:R-:W-:Y:S04]  /*2d330*/  STS.U8 [R2+UR5+0x8c0], R0 ;  /* 0x0008c00002007988 */ /* 0x000fe80008000005 */
[----:B------:R-:W-:Y:S04]  /*2d340*/  STS.U8 [R2+UR5+0xc80], R13 ;  /* 0x000c800d02007988 */ /* 0x000fe80008000005 */
[----:B------:R-:W-:Y:S04]  /*2d350*/  STS.U8 [R2+UR5+0xec0], R21 ;  /* 0x000ec01502007988 */ /* 0x000fe80008000005 */
[----:B----4-:R0:W-:Y:S02]  /*2d360*/  STS.U8 [R2+UR5+0xa80], R3 ;  /* 0x000a800302007988 */ /* 0x0101e40008000005 */
[----:B0-----:R-:W0:Y:S02]  /*2d370*/  S2R R3, SR_TID.X ;  /* 0x0000000000037919 */ /* 0x001e240000002100 */
[----:B---3--:R1:W-:Y:S04]  /*2d380*/  STS.U8 [R2+UR5+0x480], R4 ;  /* 0x0004800402007988 */ /* 0x0083e80008000005 */
[----:B-1----:R-:W3:Y:S04]  /*2d390*/  LDL.LU R4, [R1+0x80] ;  /* 0x0000800001047983 */ /* 0x002ee80000300800 */
[----:B------:R-:W4:Y:S04]  /*2d3a0*/  LDL.LU R20, [R1+0x10] ;  /* 0x0000100001147983 */ /* 0x000f280000300800 */
[----:B------:R-:W3:Y:S04]  /*2d3b0*/  LDL.LU R16, [R1+0x70] ;  /* 0x0000700001107983 */ /* 0x000ee80000300800 */
[----:B------:R-:W4:Y:S04]  /*2d3c0*/  LDL.LU R18, [R1] ;  /* 0x0000000001127983 */ /* 0x000f280000300800 */
[----:B------:R-:W4:Y:S04]  /*2d3d0*/  LDL.LU R0, [R1+0x60] ;  /* 0x0000600001007983 */ /* 0x000f280000300800 */
[----:B------:R-:W4:Y:S04]  /*2d3e0*/  LDL.LU R13, [R1+0xa0] ;  /* 0x0000a000010d7983 */ /* 0x000f280000300800 */
[----:B--2---:R1:W-:Y:S04]  /*2d3f0*/  STS.U8 [R2+UR5+0xcc0], R6 ;  /* 0x000cc00602007988 */ /* 0x0043e80008000005 */
[----:B------:R2:W-:Y:S04]  /*2d400*/  STS.U8 [R2+UR5+0xe80], R10 ;  /* 0x000e800a02007988 */ /* 0x0005e80008000005 */
[----:B-1----:R-:W4:Y:S04]  /*2d410*/  LDL.LU R6, [R1+0x40] ;  /* 0x0000400001067983 */ /* 0x002f280000300800 */
[----:B------:R-:W4:Y:S04]  /*2d420*/  LDL.LU R21, [R1+0xc0] ;  /* 0x0000c00001157983 */ /* 0x000f280000300800 */
[----:B--2---:R-:W2:Y:S04]  /*2d430*/  LDL.LU R10, [R1+0x74] ;  /* 0x00007400010a7983 */ /* 0x004ea80000300800 */
[----:B------:R-:W4:Y:S01]  /*2d440*/  LDL.LU R2, [R1+0x50] ;  /* 0x0000500001027983 */ /* 0x000f220000300800 */
[----:B0-----:R-:W-:-:S04]  /*2d450*/  LOP3.LUT R3, R3, 0x3f, RZ, 0xc0, !PT ;  /* 0x0000003f03037812 */ /* 0x001fc800078ec0ff */
[----:B------:R-:W-:-:S05]  /*2d460*/  LOP3.LUT R3, R3, 0x20, RZ, 0x3c, !PT ;  /* 0x0000002003037812 */ /* 0x000fca00078e3cff */
[----:B------:R0:W-:Y:S04]  /*2d470*/  STS.U8 [R3+UR5+0x100], R19 ;  /* 0x0001001303007988 */ /* 0x0001e80008000005 */
[----:B------:R1:W-:Y:S04]  /*2d480*/  STS.U8 [R3+UR5+0x140], R17 ;  /* 0x0001401103007988 */ /* 0x0003e80008000005 */
[----:B------:R1:W-:Y:S04]  /*2d490*/  STS.U8 [R3+UR5+0x340], R8 ;  /* 0x0003400803007988 */ /* 0x0003e80008000005 */
[----:B------:R1:W-:Y:S04]  /*2d4a0*/  STS.U8 [R3+UR5+0x300], R5 ;  /* 0x0003000503007988 */ /* 0x0003e80008000005 */
[----:B------:R1:W-:Y:S04]  /*2d4b0*/  STS.U8 [R3+UR5+0x500], R12 ;  /* 0x0005000c03007988 */ /* 0x0003e80008000005 */
[----:B------:R1:W-:Y:S04]  /*2d4c0*/  STS.U8 [R3+UR5+0x540], R11 ;  /* 0x0005400b03007988 */ /* 0x0003e80008000005 */
[----:B0-----:R-:W4:Y:S04]  /*2d4d0*/  LDL.LU R19, [R1+0x2ce4] ;  /* 0x002ce40001137983 */ /* 0x001f280000300800 */
[----:B-1----:R-:W3:Y:S04]  /*2d4e0*/  LDL.LU R17, [R1+0x2ce0] ;  /* 0x002ce00001117983 */ /* 0x002ee80000300800 */
[----:B------:R-:W2:Y:S04]  /*2d4f0*/  LDL.LU R8, [R1+0x2cdc] ;  /* 0x002cdc0001087983 */ /* 0x000ea80000300800 */
[----:B------:R-:W4:Y:S04]  /*2d500*/  LDL.LU R5, [R1+0x2cd8] ;  /* 0x002cd80001057983 */ /* 0x000f280000300800 */
[----:B------:R-:W3:Y:S04]  /*2d510*/  LDL.LU R12, [R1+0x2cd4] ;  /* 0x002cd400010c7983 */ /* 0x000ee80000300800 */
[----:B------:R-:W2:Y:S04]  /*2d520*/  LDL.LU R11, [R1+0x2cd0] ;  /* 0x002cd000010b7983 */ /* 0x000ea80000300800 */
[----:B------:R-:W-:Y:S04]  /*2d530*/  STS.U8 [R3+UR5+0x700], R7 ;  /* 0x0007000703007988 */ /* 0x000fe80008000005 */
[----:B----4-:R-:W-:Y:S04]  /*2d540*/  STS.U8 [R3+UR5+0x900], R5 ;  /* 0x0009000503007988 */ /* 0x010fe80008000005 */
[----:B--2---:R0:W-:Y:S04]  /*2d550*/  STS.U8 [R3+UR5+0x740], R11 ;  /* 0x0007400b03007988 */ /* 0x0041e80008000005 */
[----:B0-----:R-:W2:Y:S04]  /*2d560*/  LDL.LU R11, [R1+0x2ccc] ;  /* 0x002ccc00010b7983 */ /* 0x001ea80000300800 */
[----:B------:R-:W4:Y:S04]  /*2d570*/  LDL.LU R7, [R1+0x2cc8] ;  /* 0x002cc80001077983 */ /* 0x000f280000300800 */
[----:B------:R-:W2:Y:S04]  /*2d580*/  LDL.LU R5, [R1+0x2cc4] ;  /* 0x002cc40001057983 */ /* 0x000ea80000300800 */
[----:B------:R0:W-:Y:S04]  /*2d590*/  STS.U8 [R3+UR5+0xb40], R8 ;  /* 0x000b400803007988 */ /* 0x0001e80008000005 */
[----:B0-----:R-:W4:Y:S04]  /*2d5a0*/  LDL.LU R8, [R1+0x2cc0] ;  /* 0x002cc00001087983 */ /* 0x001f280000300800 */
[----:B------:R-:W-:Y:S04]  /*2d5b0*/  STS.U8 [R3+UR5+0x940], R10 ;  /* 0x0009400a03007988 */ /* 0x000fe80008000005 */
[----:B---3--:R-:W-:Y:S04]  /*2d5c0*/  STS.U8 [R3+UR5+0xd00], R17 ;  /* 0x000d001103007988 */ /* 0x008fe80008000005 */
[----:B------:R-:W-:Y:S04]  /*2d5d0*/  STS.U8 [R3+UR5+0xf40], R22 ;  /* 0x000f401603007988 */ /* 0x000fe80008000005 */
[----:B--2---:R0:W-:Y:S02]  /*2d5e0*/  STS.U8 [R3+UR5+0xb00], R5 ;  /* 0x000b000503007988 */ /* 0x0041e40008000005 */
[----:B0-----:R-:W0:Y:S02]  /*2d5f0*/  S2R R5, SR_TID.X ;  /* 0x0000000000057919 */ /* 0x001e240000002100 */
[----:B----4-:R-:W-:Y:S04]  /*2d600*/  STS.U8 [R3+UR5+0xd40], R7 ;  /* 0x000d400703007988 */ /* 0x010fe80008000005 */
[----:B------:R-:W-:Y:S01]  /*2d610*/  STS.U8 [R3+UR5+0xf00], R11 ;  /* 0x000f000b03007988 */ /* 0x000fe20008000005 */
[----:B0-----:R-:W-:-:S04]  /*2d620*/  LOP3.LUT R5, R5, 0x3f, RZ, 0xc0, !PT ;  /* 0x0000003f05057812 */ /* 0x001fc800078ec0ff */
[----:B------:R-:W-:-:S05]  /*2d630*/  LOP3.LUT R5, R5, 0x30, RZ, 0x3c, !PT ;  /* 0x0000003005057812 */ /* 0x000fca00078e3cff */
[----:B------:R0:W-:Y:S04]  /*2d640*/  STS.U8 [R5+UR5+0x580], R8 ;  /* 0x0005800805007988 */ /* 0x0001e80008000005 */
[----:B------:R1:W-:Y:S04]  /*2d650*/  STS.U8 [R5+UR5+0x7c0], R12 ;  /* 0x0007c00c05007988 */ /* 0x0003e80008000005 */
[----:B0-----:R-:W2:Y:S04]  /*2d660*/  LDL.LU R8, [R1+0x2cbc] ;  /* 0x002cbc0001087983 */ /* 0x001ea80000300800 */
[----:B-1----:R-:W3:Y:S04]  /*2d670*/  LDL.LU R12, [R1+0x2cb8] ;  /* 0x002cb800010c7983 */ /* 0x002ee80000300800 */
[----:B------:R0:W-:Y:S04]  /*2d680*/  STS.U8 [R5+UR5+0x9c0], R16 ;  /* 0x0009c01005007988 */ /* 0x0001e80008000005 */
[----:B------:R-:W-:Y:S04]  /*2d690*/  STS.U8 [R5+UR5+0xbc0], R18 ;  /* 0x000bc01205007988 */ /* 0x000fe80008000005 */
[----:B------:R1:W-:Y:S04]  /*2d6a0*/  STS.U8 [R5+UR5+0xd80], R19 ;  /* 0x000d801305007988 */ /* 0x0003e80008000005 */
[----:B0-----:R-:W4:Y:S04]  /*2d6b0*/  LDL.LU.64 R16, [R1+0x3e0] ;  /* 0x0003e00001107983 */ /* 0x001f280000300a00 */
[----:B-1----:R-:W4:Y:S04]  /*2d6c0*/  LDL.LU.64 R18, [R1+0x3e8] ;  /* 0x0003e80001127983 */ /* 0x002f280000300a00 */
[----:B------:R0:W-:Y:S02]  /*2d6d0*/  STS.U8 [R5+UR5+0xb80], R0 ;  /* 0x000b800005007988 */ /* 0x0001e40008000005 */
[----:B0-----:R-:W0:Y:S02]  /*2d6e0*/  S2R R0, SR_TID.X ;  /* 0x0000000000007919 */ /* 0x001e240000002100 */
[----:B------:R1:W-:Y:S04]  /*2d6f0*/  STS.U8 [R5+UR5+0x180], R2 ;  /* 0x0001800205007988 */ /* 0x0003e80008000005 */
[----:B------:R-:W-:Y:S04]  /*2d700*/  STS.U8 [R5+UR5+0x1c0], R21 ;  /* 0x0001c01505007988 */ /* 0x000fe80008000005 */
[----:B------:R-:W-:Y:S04]  /*2d710*/  STS.U8 [R5+UR5+0x3c0], R6 ;  /* 0x0003c00605007988 */ /* 0x000fe80008000005 */
[----:B------:R-:W-:Y:S04]  /*2d720*/  STS.U8 [R5+UR5+0x380], R13 ;  /* 0x0003800d05007988 */ /* 0x000fe80008000005 */
[----:B------:R-:W-:Y:S04]  /*2d730*/  STS.U8 [R5+UR5+0x5c0], R9 ;  /* 0x0005c00905007988 */ /* 0x000fe80008000005 */
[----:B------:R0:W-:Y:S04]  /*2d740*/  STS.U8 [R5+UR5+0x780], R4 ;  /* 0x0007800405007988 */ /* 0x0001e80008000005 */
[----:B------:R-:W-:Y:S04]  /*2d750*/  STS.U8 [R5+UR5+0x980], R20 ;  /* 0x0009801405007988 */ /* 0x000fe80008000005 */
[----:B------:R-:W-:Y:S01]  /*2d760*/  STS.U8 [R5+UR5+0xfc0], R23 ;  /* 0x000fc01705007988 */ /* 0x000fe20008000005 */
[----:B-1----:R-:W-:-:S02]  /*2d770*/  IMAD R2, R15, 0x100, R14 ;  /* 0x000001000f027824 */ /* 0x002fc400078e020e */
[C---:B0-----:R-:W-:Y:S01]  /*2d780*/  IMAD.SHL.U32 R10, R0.reuse, 0x2, RZ ;  /* 0x00000002000a7824 */ /* 0x041fe200078e00ff */
[----:B------:R-:W-:-:S05]  /*2d790*/  LOP3.LUT R0, R0, 0x7, RZ, 0xc0, !PT ;  /* 0x0000000700007812 */ /* 0x000fca00078ec0ff */
[----:B------:R-:W-:-:S05]  /*2d7a0*/  IMAD R0, R0, 0x90, RZ ;  /* 0x0000009000007824 */ /* 0x000fca00078e02ff */
[----:B------:R-:W-:Y:S01]  /*2d7b0*/  LOP3.LUT R0, R0, 0x30, R10, 0x78, !PT ;  /* 0x0000003000007812 */ /* 0x000fe200078e780a */
[----:B------:R-:W-:Y:S02]  /*2d7c0*/  IMAD R3, R25, 0x100, R24 ;  /* 0x0000010019037824 */ /* 0x000fe400078e0218 */
[----:B------:R-:W-:Y:S01]  /*2d7d0*/  IMAD R4, R27, 0x100, R26 ;  /* 0x000001001b047824 */ /* 0x000fe200078e021a */
[----:B------:R-:W-:Y:S02]  /*2d7e0*/  F2FP.F16.E4M3.UNPACK_B R24, R2 ;  /* 0x00000002ff18723e */ /* 0x000fe400020006ff */
[----:B------:R-:W-:Y:S02]  /*2d7f0*/  F2FP.F16.E4M3.UNPACK_B R25, R3 ;  /* 0x00000003ff19723e */ /* 0x000fe400020006ff */
[----:B------:R-:W-:Y:S01]  /*2d800*/  F2FP.F16.E4M3.UNPACK_B R26, R4 ;  /* 0x00000004ff1a723e */ /* 0x000fe200020006ff */
[----:B--2---:R-:W-:Y:S04]  /*2d810*/  STS.U8 [R5+UR5+0xdc0], R8 ;  /* 0x000dc00805007988 */ /* 0x004fe80008000005 */
[----:B---3--:R-:W-:Y:S01]  /*2d820*/  STS.U8 [R5+UR5+0xf80], R12 ;  /* 0x000f800c05007988 */ /* 0x008fe20008000005 */
[----:B------:R-:W-:Y:S06]  /*2d830*/  BAR.SYNC.DEFER_BLOCKING 0x0 ;  /* 0x0000000000007b1d */ /* 0x000fec0000010000 */
[----:B------:R-:W0:Y:S04]  /*2d840*/  LDSM.16.M88.4 R12, [R0+UR4] ;  /* 0x00000004000c783b */ /* 0x000e280008000200 */
[----:B------:R-:W-:Y:S04]  /*2d850*/  LDSM.16.M88.4 R20, [R0+UR4+0x800] ;  /* 0x000800040014783b */ /* 0x000fe80008000200 */
[----:B0-----:R-:W-:Y:S01]  /*2d860*/  STL.64 [R1+0x280], R12 ;  /* 0x0002800c01007387 */ /* 0x001fe20000100a00 */
[----:B------:R-:W-:-:S03]  /*2d870*/  IMAD.MOV.U32 R8, RZ, RZ, R12 ;  /* 0x000000ffff087224 */ /* 0x000fc600078e000c */
[----:B------:R-:W-:Y:S01]  /*2d880*/  STL.64 [R1+0x288], R14 ;  /* 0x0002880e01007387 */ /* 0x000fe20000100a00 */
[----:B------:R-:W-:-:S03]  /*2d890*/  IMAD.MOV.U32 R9, RZ, RZ, R13 ;  /* 0x000000ffff097224 */ /* 0x000fc600078e000d */
[----:B------:R-:W0:Y:S01]  /*2d8a0*/  LDSM.16.M88.4 R12, [R0+UR4+0x400] ;  /* 0x00040004000c783b */ /* 0x000e220008000200 */
[----:B------:R-:W-:Y:S01]  /*2d8b0*/  IMAD R5, R29, 0x100, R28 ;  /* 0x000001001d057824 */ /* 0x000fe200078e021c */
[----:B------:R-:W-:Y:S02]  /*2d8c0*/  F2FP.F16.E4M3.UNPACK_B R8, R8 ;  /* 0x00000008ff08723e */ /* 0x000fe400020006ff */
[----:B------:R-:W-:Y:S02]  /*2d8d0*/  F2FP.F16.E4M3.UNPACK_B R9, R9 ;  /* 0x00000009ff09723e */ /* 0x000fe400020006ff */
[----:B------:R-:W-:-:S07]  /*2d8e0*/  F2FP.F16.E4M3.UNPACK_B R27, R5 ;  /* 0x00000005ff1b723e */ /* 0x000fce00020006ff */
[----:B----4-:R-:W-:Y:S01]  /*2d8f0*/  HMMA.16816.F32 R16, R24, R8, R16 ;  /* 0x000000081810723c */ /* 0x010fe20000001810 */
[----:B0-----:R-:W-:Y:S01]  /*2d900*/  STL.64 [R1+0x290], R12 ;  /* 0x0002900c01007387 */ /* 0x001fe20000100a00 */
[----:B------:R-:W-:-:S03]  /*2d910*/  IMAD.MOV.U32 R6, RZ, RZ, R12 ;  /* 0x000000ffff067224 */ /* 0x000fc600078e000c */
[----:B------:R-:W-:Y:S01]  /*2d920*/  STL.64 [R1+0x298], R14 ;  /* 0x0002980e01007387 */ /* 0x000fe20000100a00 */
[----:B------:R-:W-:-:S03]  /*2d930*/  IMAD.MOV.U32 R7, RZ, RZ, R13 ;  /* 0x000000ffff077224 */ /* 0x000fc600078e000d */
[----:B------:R-:W0:Y:S04]  /*2d940*/  LDSM.16.M88.4 R12, [R0+UR4+0xc00] ;  /* 0x000c0004000c783b */ /* 0x000e280008000200 */
[----:B------:R-:W-:Y:S04]  /*2d950*/  STL.64 [R1+0x2a0], R20 ;  /* 0x0002a01401007387 */ /* 0x000fe80000100a00 */
[----:B------:R-:W-:Y:S04]  /*2d960*/  STL.64 [R1+0x2a8], R22 ;  /* 0x0002a81601007387 */ /* 0x000fe80000100a00 */
[----:B0-----:R0:W-:Y:S04]  /*2d970*/  STL [R1+0x2b0], R12 ;  /* 0x0002b00c01007387 */ /* 0x0011e80000100800 */
[----:B------:R-:W-:Y:S01]  /*2d980*/  STL.64 [R1+0x2b8], R14 ;  /* 0x0002b80e01007387 */ /* 0x000fe20000100a00 */
[----:B------:R-:W-:-:S03]  /*2d990*/  IMAD.MOV.U32 R0, RZ, RZ, R12 ;  /* 0x000000ffff007224 */ /* 0x000fc600078e000c */
[----:B------:R-:W2:Y:S04]  /*2d9a0*/  LDL R2, [R1+0x2a4] ;  /* 0x0002a40001027983 */ /* 0x000ea80000100800 */
[----:B------:R-:W3:Y:S01]  /*2d9b0*/  LDL R3, [R1+0x2a0] ;  /* 0x0002a00001037983 */ /* 0x000ee20000100800 */
[----:B------:R-:W-:-:S03]  /*2d9c0*/  IMAD.MOV.U32 R28, RZ, RZ, R13 ;  /* 0x000000ffff1c7224 */ /* 0x000fc600078e000d */
[----:B0-----:R-:W4:Y:S04]  /*2d9d0*/  LDL.LU R12, [R1+0xac] ;  /* 0x0000ac00010c7983 */ /* 0x001f280000300800 */
[----:B------:R-:W4:Y:S04]  /*2d9e0*/  LDL.LU R13, [R1+0xa8] ;  /* 0x0000a800010d7983 */ /* 0x000f280000300800 */
[----:B------:R-:W-:Y:S04]  /*2d9f0*/  STL.64 [R1+0x80], R16 ;  /* 0x0000801001007387 */ /* 0x000fe80000100a00 */
[----:B------:R-:W-:Y:S04]  /*2da00*/  STL.64 [R1+0x88], R18 ;  /* 0x0000881201007387 */ /* 0x000fe80000100a00 */
[----:B------:R-:W4:Y:S04]  /*2da10*/  LDL.LU R23, [R1+0xbc] ;  /* 0x0000bc0001177983 */ /* 0x000f280000300800 */
[----:B------:R-:W2:Y:S04]  /*2da20*/  LDL.LU R11, [R1+0xb4] ;  /* 0x0000b400010b7983 */ /* 0x000ea80000300800 */
[----:B------:R-:W4:Y:S04]  /*2da30*/  LDL.LU R22, [R1+0xd4] ;  /* 0x0000d40001167983 */ /* 0x000f280000300800 */
[----:B------:R-:W2:Y:S04]  /*2da40*/  LDL.LU R10, [R1+0xc4] ;  /* 0x0000c400010a7983 */ /* 0x000ea80000300800 */
[----:B--2---:R-:W-:Y:S04]  /*2da50*/  STL.64 [R1+0x2ca0], R10 ;  /* 0x002ca00a01007387 */ /* 0x004fe80000100a00 */
[----:B------:R0:W-:Y:S04]  /*2da60*/  STL.64 [R1+0x2c98], R8 ;  /* 0x002c980801007387 */ /* 0x0001e80000100a00 */
[----:B0-----:R-:W2:Y:S04]  /*2da70*/  LDL.LU.64 R8, [R1+0x310] ;  /* 0x0003100001087983 */ /* 0x001ea80000300a00 */
[----:B------:R-:W3:Y:S01]  /*2da80*/  LDL.LU.64 R10, [R1+0x318] ;  /* 0x00031800010a7983 */ /* 0x000ee20000300a00 */
[----:B------:R-:W-:-:S02]  /*2da90*/  F2FP.F16.E4M3.UNPACK_B R6, R6 ;  /* 0x00000006ff06723e */ /* 0x000fc400020006ff */
[----:B------:R-:W-:Y:S01]  /*2daa0*/  F2FP.F16.E4M3.UNPACK_B R7, R7 ;  /* 0x00000007ff07723e */ /* 0x000fe200020006ff */
[----:B---3--:R-:W-:Y:S04]  /*2dab0*/  STL.64 [R1+0x2cb0], R10 ;  /* 0x002cb00a01007387 */ /* 0x008fe80000100a00 */
[----:B--2---:R0:W-:Y:S04]  /*2dac0*/  STL.64 [R1+0x2ca8], R8 ;  /* 0x002ca80801007387 */ /* 0x0041e80000100a00 */
[----:B0-----:R-:W2:Y:S04]  /*2dad0*/  LDL.LU.64 R8, [R1+0x320] ;  /* 0x0003200001087983 */ /* 0x001ea80000300a00 */
[----:B------:R-:W2:Y:S04]  /*2dae0*/  LDL.LU.64 R10, [R1+0x328] ;  /* 0x00032800010a7983 */ /* 0x000ea80000300a00 */
[----:B------:R-:W3:Y:S04]  /*2daf0*/  LDL.LU R21, [R1+0xdc] ;  /* 0x0000dc0001157983 */ /* 0x000ee80000300800 */
[----:B------:R-:W3:Y:S04]  /*2db00*/  LDL.LU R20, [R1+0xd8] ;  /* 0x0000d80001147983 */ /* 0x000ee80000300800 */
[----:B------:R-:W3:Y:S04]  /*2db10*/  LDL.LU R29, [R1+0xe0] ;  /* 0x0000e000011d7983 */ /* 0x000ee80000300800 */
[----:B------:R-:W3:Y:S04]  /*2db20*/  LDL.LU R15, [R1+0xec] ;  /* 0x0000ec00010f7983 */ /* 0x000ee80000300800 */
[----:B------:R-:W3:Y:S04]  /*2db30*/  LDL.LU R14, [R1+0xe8] ;  /* 0x0000e800010e7983 */ /* 0x000ee80000300800 */
[----:B------:R-:W4:Y:S04]  /*2db40*/  LDL.LU R19, [R1+0xf4] ;  /* 0x0000f40001137983 */ /* 0x000f280000300800 */
[----:B------:R-:W3:Y:S04]  /*2db50*/  LDL.LU R17, [R1+0xf0] ;  /* 0x0000f00001117983 */ /* 0x000ee80000300800 */
[----:B------:R-:W3:Y:S04]  /*2db60*/  LDL.LU R16, [R1+0xfc] ;  /* 0x0000fc0001107983 */ /* 0x000ee80000300800 */
[----:B------:R-:W4:Y:S01]  /*2db70*/  LDL.LU R18, [R1+0xf8] ;  /* 0x0000f80001127983 */ /* 0x000f220000300800 */
[----:B--2---:R-:W-:Y:S03]  /*2db80*/  HMMA.16816.F32 R8, R24, R6, R8 ;  /* 0x000000061808723c */ /* 0x004fe60000001808 */
[----:B----4-:R-:W-:Y:S04]  /*2db90*/  STL.64 [R1+0x2c68], R18 ;  /* 0x002c681201007387 */ /* 0x010fe80000100a00 */
[----:B---3--:R0:W-:Y:S04]  /*2dba0*/  STL.64 [R1+0x2c60], R16 ;  /* 0x002c601001007387 */ /* 0x0081e80000100a00 */
[----:B0-----:R-:W2:Y:S04]  /*2dbb0*/  LDL.LU.64 R16, [R1+0x300] ;  /* 0x0003000001107983 */ /* 0x001ea80000300a00 */
[----:B------:R-:W2:Y:S08]  /*2dbc0*/  LDL.LU.64 R18, [R1+0x308] ;  /* 0x0003080001127983 */ /* 0x000eb00000300a00 */
[----:B------:R-:W-:Y:S04]  /*2dbd0*/  STL.64 [R1+0x70], R8 ;  /* 0x0000700801007387 */ /* 0x000fe80000100a00 */
[----:B------:R0:W-:Y:S04]  /*2dbe0*/  STL.64 [R1+0x78], R10 ;  /* 0x0000780a01007387 */ /* 0x0001e80000100a00 */
[----:B0-----:R-:W3:Y:S04]  /*2dbf0*/  LDL.LU.64 R10, [R1+0x2cb0] ;  /* 0x002cb000010a7983 */ /* 0x001ee80000300a00 */
[----:B------:R-:W3:Y:S01]  /*2dc00*/  LDL.LU.64 R8, [R1+0x2ca8] ;  /* 0x002ca80001087983 */ /* 0x000ee20000300a00 */
[----:B------:R-:W-:-:S02]  /*2dc10*/  F2FP.F16.E4M3.UNPACK_B R4, R3 ;  /* 0x00000003ff04723e */ /* 0x000fc400020006ff */
[----:B------:R-:W-:Y:S02]  /*2dc20*/  F2FP.F16.E4M3.UNPACK_B R5, R2 ;  /* 0x00000002ff05723e */ /* 0x000fe400020006ff */
[----:B------:R-:W-:Y:S02]  /*2dc30*/  F2FP.F16.E4M3.UNPACK_B R2, R0 ;  /* 0x00000000ff02723e */ /* 0x000fe400020006ff */
[----:B------:R-:W-:-:S03]  /*2dc40*/  F2FP.F16.E4M3.UNPACK_B R3, R28 ;  /* 0x0000001cff03723e */ /* 0x000fc600020006ff */
[----:B---3--:R-:W-:-:S15]  /*2dc50*/  HMMA.16816.F32 R8, R24, R4, R8 ;  /* 0x000000041808723c */ /* 0x008fde0000001808 */
[----:B------:R-:W-:-:S08]  /*2dc60*/  NOP ;  /* 0x0000000000007918 */ /* 0x000fd00000000000 */
[----:B------:R-:W-:Y:S04]  /*2dc70*/  STL.64 [R1+0x60], R8 ;  /* 0x0000600801007387 */ /* 0x000fe80000100a00 */
[----:B------:R0:W-:Y:S04]  /*2dc80*/  STL.64 [R1+0x68], R10 ;  /* 0x0000680a01007387 */ /* 0x0001e80000100a00 */
[----:B0-----:R-:W3:Y:S04]  /*2dc90*/  LDL.LU.64 R10, [R1+0x2ca0] ;  /* 0x002ca000010a7983 */ /* 0x001ee80000300a00 */
[----:B------:R-:W4:Y:S04]  /*2dca0*/  LDL.LU.64 R8, [R1+0x2c98] ;  /* 0x002c980001087983 */ /* 0x000f280000300a00 */
[----:B------:R-:W-:Y:S04]  /*2dcb0*/  STL.64 [R1+0x2c88], R6 ;  /* 0x002c880601007387 */ /* 0x000fe80000100a00 */
[----:B------:R0:W-:Y:S04]  /*2dcc0*/  STL.64 [R1+0x2c80], R4 ;  /* 0x002c800401007387 */ /* 0x0001e80000100a00 */
[----:B------:R-:W4:Y:S04]  /*2dcd0*/  LDL.LU R0, [R1+0x2c90] ;  /* 0x002c900001007983 */ /* 0x000f280000300800 */
[----:B0-----:R-:W4:Y:S04]  /*2dce0*/  LDL.LU.64 R4, [R1+0x480] ;  /* 0x0004800001047983 */ /* 0x001f280000300a00 */
[----:B------:R-:W4:Y:S01]  /*2dcf0*/  LDL.LU.64 R6, [R1+0x488] ;  /* 0x0004880001067983 */ /* 0x000f220000300a00 */
[----:B--2---:R-:W-:Y:S03]  /*2dd00*/  HMMA.16816.F32 R24, R24, R2, R16 ;  /* 0x000000021818723c */ /* 0x004fe60000001810 */
[----:B------:R-:W2:Y:S04]  /*2dd10*/  LDL.LU.64 R16, [R1+0x2f0] ;  /* 0x0002f00001107983 */ /* 0x000ea80000300a00 */
[----:B------:R-:W2:Y:S01]  /*2dd20*/  LDL.LU.64 R18, [R1+0x2f8] ;  /* 0x0002f80001127983 */ /* 0x000ea20000300a00 */
[----:B------:R-:W-:-:S02]  /*2dd30*/  IMAD R13, R13, 0x100, R12 ;  /* 0x000001000d0d7824 */ /* 0x000fc400078e020c */
[----:B---3--:R-:W-:Y:S02]  /*2dd40*/  IMAD R12, R11, 0x100, R23 ;  /* 0x000001000b0c7824 */ /* 0x008fe400078e0217 */
[----:B------:R-:W-:Y:S02]  /*2dd50*/  IMAD R11, R10, 0x100, R22 ;  /* 0x000001000a0b7824 */ /* 0x000fe400078e0216 */
[----:B------:R-:W-:Y:S01]  /*2dd60*/  IMAD R10, R20, 0x100, R21 ;  /* 0x00000100140a7824 */ /* 0x000fe200078e0215 */
[----:B------:R-:W-:Y:S02]  /*2dd70*/  F2FP.F16.E4M3.UNPACK_B R20, R13 ;  /* 0x0000000dff14723e */ /* 0x000fe400020006ff */
[----:B------:R-:W-:Y:S02]  /*2dd80*/  F2FP.F16.E4M3.UNPACK_B R21, R12 ;  /* 0x0000000cff15723e */ /* 0x000fe400020006ff */
[----:B------:R-:W-:Y:S02]  /*2dd90*/  F2FP.F16.E4M3.UNPACK_B R22, R11 ;  /* 0x0000000bff16723e */ /* 0x000fe400020006ff */
[----:B------:R-:W-:-:S07]  /*2dda0*/  F2FP.F16.E4M3.UNPACK_B R23, R10 ;  /* 0x0000000aff17723e */ /* 0x000fce00020006ff */
[C---:B----4-:R-:W-:Y:S01]  /*2ddb0*/  HMMA.16816.F32 R4, R20.reuse, R8, R4 ;  /* 0x000000081404723c */ /* 0x050fe20000001804 */
[----:B--2---:R-:W-:Y:S04]  /*2ddc0*/  STL.64 [R1+0x2c78], R18 ;  /* 0x002c781201007387 */ /* 0x004fe80000100a00 */
[----:B------:R0:W-:Y:S04]  /*2ddd0*/  STL.64 [R1+0x2c70], R16 ;  /* 0x002c701001007387 */ /* 0x0001e80000100a00 */
[----:B0-----:R-:W2:Y:S04]  /*2dde0*/  LDL.LU.64 R16, [R1+0x3d0] ;  /* 0x0003d00001107983 */ /* 0x001ea80000300a00 */
[----:B------:R-:W2:Y:S04]  /*2ddf0*/  LDL.LU.64 R18, [R1+0x3d8] ;  /* 0x0003d80001127983 */ /* 0x000ea80000300a00 */
[----:B------:R-:W-:Y:S04]  /*2de00*/  STL.64 [R1+0x2b90], R26 ;  /* 0x002b901a01007387 */ /* 0x000fe80000100a00 */
[----:B------:R0:W-:Y:S04]  /*2de10*/  STL.64 [R1+0x2b88], R24 ;  /* 0x002b881801007387 */ /* 0x0001e80000100a00 */
[----:B0-----:R-:W3:Y:S04]  /*2de20*/  LDL.LU.64 R24, [R1+0x470] ;  /* 0x0004700001187983 */ /* 0x001ee80000300a00 */
[----:B------:R-:W3:Y:S04]  /*2de30*/  LDL.LU.64 R26, [R1+0x478] ;  /* 0x00047800011a7983 */ /* 0x000ee80000300a00 */
[----:B------:R-:W4:Y:S04]  /*2de40*/  LDL.LU R13, [R1+0xe4] ;  /* 0x0000e400010d7983 */ /* 0x000f280000300800 */
[----:B------:R-:W-:Y:S04]  /*2de50*/  STL.64 [R1+0x50], R4 ;  /* 0x0000500401007387 */ /* 0x000fe80000100a00 */
[----:B------:R0:W-:Y:S04]  /*2de60*/  STL.64 [R1+0x58], R6 ;  /* 0x0000580601007387 */ /* 0x0001e80000100a00 */
[----:B0-----:R-:W3:Y:S04]  /*2de70*/  LDL.LU.64 R6, [R1+0x2c88] ;  /* 0x002c880001067983 */ /* 0x001ee80000300a00 */
[----:B------:R-:W2:Y:S01]  /*2de80*/  LDL.LU.64 R4, [R1+0x2c80] ;  /* 0x002c800001047983 */ /* 0x000ea20000300a00 */
[C---:B---3--:R-:W-:Y:S06]  /*2de90*/  HMMA.16816.F32 R24, R20.reuse, R6, R24 ;  /* 0x000000061418723c */ /* 0x048fec0000001818 */
[----:B--2---:R-:W-:-:S15]  /*2dea0*/  HMMA.16816.F32 R16, R20, R4, R16 ;  /* 0x000000041410723c */ /* 0x004fde0000001810 */
[----:B------:R-:W-:-:S02]  /*2deb0*/  NOP ;  /* 0x0000000000007918 */ /* 0x000fc40000000000 */
[----:B------:R0:W-:Y:S04]  /*2dec0*/  STL.64 [R1+0x40], R24 ;  /* 0x0000401801007387 */ /* 0x0001e80000100a00 */
[----:B------:R1:W-:Y:S04]  /*2ded0*/  STL.64 [R1+0x48], R26 ;  /* 0x0000481a01007387 */ /* 0x0003e80000100a00 */
[----:B0-----:R-:W2:Y:S04]  /*2dee0*/  LDL.LU.64 R24, [R1+0x460] ;  /* 0x0004600001187983 */ /* 0x001ea80000300a00 */
[----:B-1----:R-:W2:Y:S04]  /*2def0*/  LDL.LU.64 R26, [R1+0x468] ;  /* 0x00046800011a7983 */ /* 0x002ea80000300a00 */
[----:B------:R-:W-:Y:S04]  /*2df00*/  STL.64 [R1+0x30], R16 ;  /* 0x0000301001007387 */ /* 0x000fe80000100a00 */
[----:B------:R0:W-:Y:S04]  /*2df10*/  STL.64 [R1+0x38], R18 ;  /* 0x0000381201007387 */ /* 0x0001e80000100a00 */
[----:B0-----:R-:W3:Y:S04]  /*2df20*/  LDL.LU.64 R18, [R1+0x2c78] ;  /* 0x002c780001127983 */ /* 0x001ee80000300a00 */
[----:B------:R-:W3:Y:S02]  /*2df30*/  LDL.LU.64 R16, [R1+0x2c70] ;  /* 0x002c700001107983 */ /* 0x000ee40000300a00 */
[----:B---3--:R-:W-:Y:S02]  /*2df40*/  HMMA.16816.F32 R20, R20, R2, R16 ;  /* 0x000000021414723c */ /* 0x008fe40000001810 */
[----:B------:R-:W3:Y:S04]  /*2df50*/  LDL.LU.64 R18, [R1+0x2c68] ;  /* 0x002c680001127983 */ /* 0x000ee80000300a00 */
[----:B------:R-:W3:Y:S01]  /*2df60*/  LDL.LU.64 R16, [R1+0x2c60] ;  /* 0x002c600001107983 */ /* 0x000ee20000300a00 */
[----:B----4-:R-:W-:-:S02]  /*2df70*/  IMAD R10, R29, 0x100, R13 ;  /* 0x000001001d0a7824 */ /* 0x010fc400078e020d */
[----:B------:R-:W-:-:S14]  /*2df80*/  IMAD R11, R14, 0x100, R15 ;  /* 0x000001000e0b7824 */ /* 0x000fdc00078e020f */
[----:B------:R-:W-:Y:S04]  /*2df90*/  STL.64 [R1+0x2b60], R22 ;  /* 0x002b601601007387 */ /* 0x000fe80000100a00 */
[----:B------:R0:W-:Y:S04]  /*2dfa0*/  STL.64 [R1+0x2b58], R20 ;  /* 0x002b581401007387 */ /* 0x0001e80000100a00 */
[----:B0-----:R-:W4:Y:S04]  /*2dfb0*/  LDL.LU.64 R20, [R1+0x390] ;  /* 0x0003900001147983 */ /* 0x001f280000300a00 */
[----:B------:R-:W4:Y:S01]  /*2dfc0*/  LDL.LU.64 R22, [R1+0x398] ;  /* 0x0003980001167983 */ /* 0x000f220000300a00 */
[----:B---3--:R-:W-:-:S02]  /*2dfd0*/  IMAD R13, R18, 0x100, R16 ;  /* 0x00000100120d7824 */ /* 0x008fc400078e0210 */
[----:B------:R-:W-:Y:S01]  /*2dfe0*/  IMAD R12, R17, 0x100, R19 ;  /* 0x00000100110c7824 */ /* 0x000fe200078e0213 */
[----:B------:R-:W-:Y:S02]  /*2dff0*/  F2FP.F16.E4M3.UNPACK_B R16, R10 ;  /* 0x0000000aff10723e */ /* 0x000fe400020006ff */
[----:B------:R-:W3:Y:S01]  /*2e000*/  LDL.LU R10, [R1+0x120] ;  /* 0x00012000010a7983 */ /* 0x000ee20000300800 */
[----:B------:R-:W-:Y:S02]  /*2e010*/  F2FP.F16.E4M3.UNPACK_B R19, R13 ;  /* 0x0000000dff13723e */ /* 0x000fe400020006ff */
[----:B------:R-:W-:Y:S01]  /*2e020*/  F2FP.F16.E4M3.UNPACK_B R18, R12 ;  /* 0x0000000cff12723e */ /* 0x000fe200020006ff */
[----:B------:R-:W4:Y:S01]  /*2e030*/  LDL.LU R13, [R1+0x124] ;  /* 0x00012400010d7983 */ /* 0x000f220000300800 */
[----:B------:R-:W-:-:S03]  /*2e040*/  F2FP.F16.E4M3.UNPACK_B R17, R11 ;  /* 0x0000000bff11723e */ /* 0x000fc600020006ff */
[----:B------:R-:W4:Y:S04]  /*2e050*/  LDL.LU R12, [R1+0x12c] ;  /* 0x00012c00010c7983 */ /* 0x000f280000300800 */
[----:B------:R-:W3:Y:S01]  /*2e060*/  LDL.LU R11, [R1+0x128] ;  /* 0x00012800010b7983 */ /* 0x000ee20000300800 */
[----:B--2---:R-:W-:-:S15]  /*2e070*/  HMMA.16816.F32 R24, R16, R8, R24 ;  /* 0x000000081018723c */ /* 0x004fde0000001818 */
[----:B------:R-:W-:-:S08]  /*2e080*/  NOP ;  /* 0x0000000000007918 */ /* 0x000fd00000000000 */
[----:B------:R0:W-:Y:S04]  /*2e090*/  STL.64 [R1+0x20], R24 ;  /* 0x0000201801007387 */ /* 0x0001e80000100a00 */
[----:B------:R1:W-:Y:S04]  /*2e0a0*/  STL.64 [R1+0x28], R26 ;  /* 0x0000281a01007387 */ /* 0x0003e80000100a00 */
[----:B---3--:R-:W-:Y:S04]  /*2e0b0*/  STL.64 [R1+0x2c58], R10 ;  /* 0x002c580a01007387 */ /* 0x008fe80000100a00 */
[----:B------:R4:W-:Y:S04]  /*2e0c0*/  STL.64 [R1+0x2c50], R8 ;  /* 0x002c500801007387 */ /* 0x0009e80000100a00 */
[----:B------:R-:W2:Y:S04]  /*2e0d0*/  LDL.LU R29, [R1+0x154] ;  /* 0x00015400011d7983 */ /* 0x000ea80000300800 */
[----:B------:R-:W2:Y:S04]  /*2e0e0*/  LDL.LU R14, [R1+0x150] ;  /* 0x00015000010e7983 */ /* 0x000ea80000300800 */
[----:B------:R-:W3:Y:S04]  /*2e0f0*/  LDL.LU R15, [R1+0x15c] ;  /* 0x00015c00010f7983 */ /* 0x000ee80000300800 */
[----:B0-----:R-:W2:Y:S04]  /*2e100*/  LDL.LU R24, [R1+0x184] ;  /* 0x0001840001187983 */ /* 0x001ea80000300800 */
[----:B------:R-:W2:Y:S04]  /*2e110*/  LDL.LU R25, [R1+0x180] ;  /* 0x0001800001197983 */ /* 0x000ea80000300800 */
[----:B-1----:R-:W3:Y:S04]  /*2e120*/  LDL.LU R26, [R1+0x18c] ;  /* 0x00018c00011a7983 */ /* 0x002ee80000300800 */
[----:B------:R-:W3:Y:S01]  /*2e130*/  LDL.LU R27, [R1+0x188] ;  /* 0x00018800011b7983 */ /* 0x000ee20000300800 */
[----:B----4-:R-:W-:-:S15]  /*2e140*/  HMMA.16816.F32 R8, R16, R6, R20 ;  /* 0x000000061008723c */ /* 0x010fde0000001814 */
[----:B------:R-:W-:-:S09]  /*2e150*/  NOP ;  /* 0x0000000000007918 */ /* 0x000fd20000000000 */
[----:B------:R-:W-:Y:S02]  /*2e160*/  IMAD.MOV.U32 R23, RZ, RZ, R8 ;  /* 0x000000ffff177224 */ /* 0x000fe400078e0008 */
[----:B------:R-:W-:Y:S02]  /*2e170*/  IMAD.MOV.U32 R22, RZ, RZ, R9 ;  /* 0x000000ffff167224 */ /* 0x000fe400078e0009 */
[----:B------:R-:W-:Y:S02]  /*2e180*/  IMAD.MOV.U32 R21, RZ, RZ, R10 ;  /* 0x000000ffff157224 */ /* 0x000fe400078e000a */
[----:B------:R-:W-:Y:S01]  /*2e190*/  IMAD.MOV.U32 R20, RZ, RZ, R11 ;  /* 0x000000ffff147224 */ /* 0x000fe200078e000b */
[----:B---3--:R-:W-:Y:S04]  /*2e1a0*/  STL.64 [R1+0x2c28], R26 ;  /* 0x002c281a01007387 */ /* 0x008fe80000100a00 */
[----:B--2---:R0:W-:Y:S04]  /*2e1b0*/  STL.64 [R1+0x2c20], R24 ;  /* 0x002c201801007387 */ /* 0x0041e80000100a00 */
[----:B0-----:R-:W2:Y:S04]  /*2e1c0*/  LDL.LU.64 R24, [R1+0x2e0] ;  /* 0x0002e00001187983 */ /* 0x001ea80000300a00 */
[----:B------:R-:W2:Y:S04]  /*2e1d0*/  LDL.LU.64 R26, [R1+0x2e8] ;  /* 0x0002e800011a7983 */ /* 0x000ea80000300a00 */
[----:B------:R-:W3:Y:S04]  /*2e1e0*/  LDL.LU.64 R10, [R1+0x2c58] ;  /* 0x002c5800010a7983 */ /* 0x000ee80000300a00 */
[----:B------:R-:W4:Y:S04]  /*2e1f0*/  LDL.LU.64 R8, [R1+0x2c50] ;  /* 0x002c500001087983 */ /* 0x000f280000300a00 */
[----:B------:R-:W-:Y:S04]  /*2e200*/  STL.64 [R1+0x2ba0], R22 ;  /* 0x002ba01601007387 */ /* 0x000fe80000100a00 */
[----:B------:R0:W-:Y:S04]  /*2e210*/  STL.64 [R1+0x2b98], R20 ;  /* 0x002b981401007387 */ /* 0x0001e80000100a00 */
[----:B0-----:R-:W2:Y:S04]  /*2e220*/  LDL.LU.64 R20, [R1+0x350] ;  /* 0x0003500001147983 */ /* 0x001ea80000300a00 */
[----:B------:R-:W2:Y:S02]  /*2e230*/  LDL.LU.64 R22, [R1+0x358] ;  /* 0x0003580001167983 */ /* 0x000ea40000300a00 */
[C---:B--2---:R-:W-:Y:S06]  /*2e240*/  HMMA.16816.F32 R20, R16.reuse, R4, R20 ;  /* 0x000000041014723c */ /* 0x044fec0000001814 */
[----:B------:R-:W-:-:S15]  /*2e250*/  HMMA.16816.F32 R16, R16, R2, R24 ;  /* 0x000000021010723c */ /* 0x000fde0000001818 */
[----:B------:R-:W-:-:S08]  /*2e260*/  NOP ;  /* 0x0000000000007918 */ /* 0x000fd00000000000 */
[----:B------:R-:W-:Y:S04]  /*2e270*/  STL.64 [R1+0x2b20], R18 ;  /* 0x002b201201007387 */ /* 0x000fe80000100a00 */
[----:B------:R-:W-:Y:S04]  /*2e280*/  STL.64 [R1], R20 ;  /* 0x0000001401007387 */ /* 0x000fe80000100a00 */
[----:B------:R-:W-:Y:S04]  /*2e290*/  STL.64 [R1+0x8], R22 ;  /* 0x0000081601007387 */ /* 0x000fe80000100a00 */
[----:B------:R0:W-:Y:S04]  /*2e2a0*/  STL.64 [R1+0x2b18], R16 ;  /* 0x002b181001007387 */ /* 0x0001e80000100a00 */
[----:B0-----:R-:W4:Y:S04]  /*2e2b0*/  LDL.LU.64 R16, [R1+0x450] ;  /* 0x0004500001107983 */ /* 0x001f280000300a00 */
[----:B------:R-:W4:Y:S04]  /*2e2c0*/  LDL.LU.64 R18, [R1+0x458] ;  /* 0x0004580001127983 */ /* 0x000f280000300a00 */
[----:B------:R-:W2:Y:S04]  /*2e2d0*/  LDL.LU.64 R24, [R1+0x100] ;  /* 0x0001000001187983 */ /* 0x000ea80000300a00 */
[----:B------:R-:W3:Y:S04]  /*2e2e0*/  LDL.LU.64 R26, [R1+0x108] ;  /* 0x00010800011a7983 */ /* 0x000ee80000300a00 */
[----:B---3--:R-:W-:Y:S04]  /*2e2f0*/  STL.64 [R1+0x2c38], R26 ;  /* 0x002c381a01007387 */ /* 0x008fe80000100a00 */
[----:B--2---:R0:W-:Y:S04]  /*2e300*/  STL.64 [R1+0x2c30], R24 ;  /* 0x002c301801007387 */ /* 0x0041e80000100a00 */
[----:B0-----:R-:W2:Y:S04]  /*2e310*/  LDL.LU.64 R24, [R1+0x3c0] ;  /* 0x0003c00001187983 */ /* 0x001ea80000300a00 */
[----:B------:R-:W3:Y:S01]  /*2e320*/  LDL.LU.64 R26, [R1+0x3c8] ;  /* 0x0003c800011a7983 */ /* 0x000ee20000300a00 */
[----:B------:R-:W-:-:S02]  /*2e330*/  IMAD R10, R10, 0x100, R13 ;  /* 0x000001000a0a7824 */ /* 0x000fc400078e020d */
[----:B------:R-:W-:Y:S02]  /*2e340*/  IMAD R11, R11, 0x100, R12 ;  /* 0x000001000b0b7824 */ /* 0x000fe400078e020c */
[----:B------:R-:W-:Y:S02]  /*2e350*/  IMAD R14, R14, 0x100, R29 ;  /* 0x000001000e0e7824 */ /* 0x000fe400078e021d */
[----:B------:R-:W-:Y:S01]  /*2e360*/  IMAD R15, R0, 0x100, R15 ;  /* 0x00000100000f7824 */ /* 0x000fe200078e020f */
[----:B------:R-:W-:Y:S02]  /*2e370*/  F2FP.F16.E4M3.UNPACK_B R12, R10 ;  /* 0x0000000aff0c723e */ /* 0x000fe400020006ff */
[----:B------:R-:W-:Y:S02]  /*2e380*/  F2FP.F16.E4M3.UNPACK_B R13, R11 ;  /* 0x0000000bff0d723e */ /* 0x000fe400020006ff */
[----:B------:R-:W-:Y:S01]  /*2e390*/  F2FP.F16.E4M3.UNPACK_B R14, R14 ;  /* 0x0000000eff0e723e */ /* 0x000fe200020006ff */
[----:B---3--:R-:W-:Y:S04]  /*2e3a0*/  STL.64 [R1+0x2c48], R26 ;  /* 0x002c481a01007387 */ /* 0x008fe80000100a00 */
[----:B--2---:R0:W-:Y:S04]  /*2e3b0*/  STL.64 [R1+0x2c40], R24 ;  /* 0x002c401801007387 */ /* 0x0041e80000100a00 */
[----:B0-----:R-:W2:Y:S04]  /*2e3c0*/  LDL.LU.64 R24, [R1+0x440] ;  /* 0x0004400001187983 */ /* 0x001ea80000300a00 */
[----:B------:R-:W2:Y:S01]  /*2e3d0*/  LDL.LU.64 R26, [R1+0x448] ;  /* 0x00044800011a7983 */ /* 0x000ea20000300a00 */
[----:B------:R-:W-:-:S03]  /*2e3e0*/  F2FP.F16.E4M3.UNPACK_B R15, R15 ;  /* 0x0000000fff0f723e */ /* 0x000fc600020006ff */
[----:B------:R-:W3:Y:S04]  /*2e3f0*/  LDL.LU R10, [R1+0x170] ;  /* 0x00017000010a7983 */ /* 0x000ee80000300800 */
[----:B------:R-:W3:Y:S04]  /*2e400*/  LDL.LU R11, [R1+0x178] ;  /* 0x00017800010b7983 */ /* 0x000ee80000300800 */
[----:B------:R-:W3:Y:S04]  /*2e410*/  LDL.LU.64 R20, [R1+0x430] ;  /* 0x0004300001147983 */ /* 0x000ee80000300a00 */
[----:B------:R-:W3:Y:S01]  /*2e420*/  LDL.LU.64 R22, [R1+0x438] ;  /* 0x0004380001167983 */ /* 0x000ee20000300a00 */
[----:B----4-:R-:W-:-:S15]  /*2e430*/  HMMA.16816.F32 R16, R12, R8, R16 ;  /* 0x000000080c10723c */ /* 0x010fde0000001810 */
[----:B------:R-:W-:-:S08]  /*2e440*/  NOP ;  /* 0x0000000000007918 */ /* 0x000fd00000000000 */
[----:B------:R0:W-:Y:S04]  /*2e450*/  STL.64 [R1+0x90], R16 ;  /* 0x0000901001007387 */ /* 0x0001e80000100a00 */
[----:B------:R1:W-:Y:S04]  /*2e460*/  STL.64 [R1+0x98], R18 ;  /* 0x0000981201007387 */ /* 0x0003e80000100a00 */
[----:B0-----:R-:W4:Y:S04]  /*2e470*/  LDL.LU.64 R16, [R1+0x380] ;  /* 0x0003800001107983 */ /* 0x001f280000300a00 */
[----:B-1----:R-:W4:Y:S01]  /*2e480*/  LDL.LU.64 R18, [R1+0x388] ;  /* 0x0003880001127983 */ /* 0x002f220000300a00 */
[----:B--2---:R-:W-:-:S15]  /*2e490*/  HMMA.16816.F32 R24, R12, R6, R24 ;  /* 0x000000060c18723c */ /* 0x004fde0000001818 */
[----:B------:R-:W-:-:S08]  /*2e4a0*/  NOP ;  /* 0x0000000000007918 */ /* 0x000fd00000000000 */
[----:B------:R-:W-:Y:S04]  /*2e4b0*/  STL.64 [R1+0xa0], R24 ;  /* 0x0000a01801007387 */ /* 0x000fe80000100a00 */
[----:B------:R0:W-:Y:S04]  /*2e4c0*/  STL.64 [R1+0xa8], R26 ;  /* 0x0000a81a01007387 */ /* 0x0001e80000100a00 */
[----:B0-----:R-:W2:Y:S04]  /*2e4d0*/  LDL.LU.64 R26, [R1+0x2c48] ;  /* 0x002c4800011a7983 */ /* 0x001ea80000300a00 */
[----:B------:R-:W2:Y:S02]  /*2e4e0*/  LDL.LU.64 R24, [R1+0x2c40] ;  /* 0x002c400001187983 */ /* 0x000ea40000300a00 */
[----:B--2---:R-:W-:-:S15]  /*2e4f0*/  HMMA.16816.F32 R24, R12, R4, R24 ;  /* 0x000000040c18723c */ /* 0x004fde0000001818 */
[----:B------:R-:W-:-:S08]  /*2e500*/  NOP ;  /* 0x0000000000007918 */ /* 0x000fd00000000000 */
[----:B------:R-:W-:Y:S04]  /*2e510*/  STL.64 [R1+0xc0], R24 ;  /* 0x0000c01801007387 */ /* 0x000fe80000100a00 */
[----:B------:R0:W-:Y:S04]  /*2e520*/  STL.64 [R1+0xc8], R26 ;  /* 0x0000c81a01007387 */ /* 0x0001e80000100a00 */
[----:B0-----:R-:W2:Y:S04]  /*2e530*/  LDL.LU.64 R26, [R1+0x2c38] ;  /* 0x002c3800011a7983 */ /* 0x001ea80000300a00 */
[----:B------:R-:W2:Y:S02]  /*2e540*/  LDL.LU.64 R24, [R1+0x2c30] ;  /* 0x002c300001187983 */ /* 0x000ea40000300a00 */
[----:B--2---:R-:W-:Y:S02]  /*2e550*/  HMMA.16816.F32 R12, R12, R2, R24 ;  /* 0x000000020c0c723c */ /* 0x004fe40000001818 */
[----:B------:R-:W2:Y:S04]  /*2e560*/  LDL.LU.64 R26, [R1+0x2c28] ;  /* 0x002c2800011a7983 */ /* 0x000ea80000300a00 */
[----:B------:R-:W4:-:S15]  /*2e570*/  LDL.LU.64 R24, [R1+0x2c20] ;  /* 0x002c200001187983 */ /* 0x000f1e0000300a00 */
[----:B------:R-:W-:-:S02]  /*2e580*/  NOP ;  /* 0x0000000000007918 */ /* 0x000fc40000000000 */
[----:B------:R0:W-:Y:S01]  /*2e590*/  STL.64 [R1+0xb0], R12 ;  /* 0x0000b00c01007387 */ /* 0x0001e20000100a00 */
[----:B------:R-:W-:Y:S02]  /*2e5a0*/  IMAD.MOV.U32 R29, RZ, RZ, R14 ;  /* 0x000000ffff1d7224 */ /* 0x000fe400078e000e */
[----:B------:R-:W-:Y:S01]  /*2e5b0*/  IMAD.MOV.U32 R0, RZ, RZ, R15 ;  /* 0x000000ffff007224 */ /* 0x000fe200078e000f */
[----:B------:R-:W3:Y:S04]  /*2e5c0*/  LDL.LU R14, [R1+0x174] ;  /* 0x00017400010e7983 */ /* 0x000ee80000300800 */
[----:B------:R-:W2:Y:S04]  /*2e5d0*/  LDL.LU R15, [R1+0x17c] ;  /* 0x00017c00010f7983 */ /* 0x000ea80000300800 */
[----:B------:R1:W-:Y:S04]  /*2e5e0*/  STL [R1+0x2af4], R0 ;  /* 0x002af40001007387 */ /* 0x0003e80000100800 */
[----:B------:R1:W-:Y:S01]  /*2e5f0*/  STL [R1+0x2af0], R29 ;  /* 0x002af01d01007387 */ /* 0x0003e20000100800 */
[----:B---3--:R-:W-:-:S02]  /*2e600*/  IMAD R10, R10, 0x100, R14 ;  /* 0x000001000a0a7824 */ /* 0x008fc400078e020e */
[----:B--2---:R-:W-:Y:S02]  /*2e610*/  IMAD R11, R11, 0x100, R15 ;  /* 0x000001000b0b7824 */ /* 0x004fe400078e020f */
[----:B----4-:R-:W-:Y:S02]  /*2e620*/  IMAD R14, R25, 0x100, R24 ;  /* 0x00000100190e7824 */ /* 0x010fe400078e0218 */
[----:B------:R-:W-:Y:S01]  /*2e630*/  IMAD R15, R27, 0x100, R26 ;  /* 0x000001001b0f7824 */ /* 0x000fe200078e021a */
[----:B0-----:R-:W-:Y:S02]  /*2e640*/  F2FP.F16.E4M3.UNPACK_B R12, R10 ;  /* 0x0000000aff0c723e */ /* 0x001fe400020006ff */
[----:B------:R-:W-:Y:S02]  /*2e650*/  F2FP.F16.E4M3.UNPACK_B R13, R11 ;  /* 0x0000000bff0d723e */ /* 0x000fe400020006ff */
[----:B------:R-:W-:Y:S02]  /*2e660*/  F2FP.F16.E4M3.UNPACK_B R14, R14 ;  /* 0x0000000eff0e723e */ /* 0x000fe400020006ff */
[----:B------:R-:W-:-:S07]  /*2e670*/  F2FP.F16.E4M3.UNPACK_B R15, R15 ;  /* 0x0000000fff0f723e */ /* 0x000fce00020006ff */
[C---:B------:R-:W-:Y:S06]  /*2e680*/  HMMA.16816.F32 R20, R12.reuse, R8, R20 ;  /* 0x000000080c14723c */ /* 0x040fec0000001814 */
[----:B------:R-:W-:-:S15]  /*2e690*/  HMMA.16816.F32 R16, R12, R6, R16 ;  /* 0x000000060c10723c */ /* 0x000fde0000001810 */
[----:B------:R-:W-:-:S02]  /*2e6a0*/  NOP ;  /* 0x0000000000007918 */ /* 0x000fc40000000000 */
[----:B------:R-:W-:Y:S04]  /*2e6b0*/  STL.64 [R1+0xd0], R20 ;  /* 0x0000d01401007387 */ /* 0x000fe80000100a00 */
[----:B------:R-:W-:Y:S04]  /*2e6c0*/  STL.64 [R1+0xd8], R22 ;  /* 0x0000d81601007387 */ /* 0x000fe80000100a00 */
[----:B------:R0:W-:Y:S04]  /*2e6d0*/  STL.64 [R1+0xe0], R16 ;  /* 0x0000e01001007387 */ /* 0x0001e80000100a00 */
[----:B------:R-:W2:Y:S01]  /*2e6e0*/  LDL.LU R10, [R1+0x190] ;  /* 0x00019000010a7983 */ /* 0x000ea20000300800 */
[----:B-1----:R-:W-:-:S03]  /*2e6f0*/  IMAD.MOV.U32 R0, RZ, RZ, R18 ;  /* 0x000000ffff007224 */ /* 0x002fc600078e0012 */
[----:B------:R-:W3:Y:S01]  /*2e700*/  LDL.LU R11, [R1+0x198] ;  /* 0x00019800010b7983 */ /* 0x000ee20000300800 */
[----:B------:R-:W-:-:S03]  /*2e710*/  IMAD.MOV.U32 R29, RZ, RZ, R19 ;  /* 0x000000ffff1d7224 */ /* 0x000fc600078e0013 */
[----:B------:R-:W4:Y:S04]  /*2e720*/  LDL.LU R18, [R1+0x1b4] ;  /* 0x0001b40001127983 */ /* 0x000f280000300800 */
[----:B------:R-:W4:Y:S04]  /*2e730*/  LDL.LU R19, [R1+0x1b0] ;  /* 0x0001b00001137983 */ /* 0x000f280000300800 */
[----:B----4-:R1:W-:Y:S04]  /*2e740*/  STL.64 [R1+0x2c00], R18 ;  /* 0x002c001201007387 */ /* 0x0103e80000100a00 */
[----:B0-----:R-:W4:Y:S04]  /*2e750*/  LDL.LU.64 R16, [R1+0x110] ;  /* 0x0001100001107983 */ /* 0x001f280000300a00 */
[----:B-1----:R-:W4:Y:S04]  /*2e760*/  LDL.LU.64 R18, [R1+0x118] ;  /* 0x0001180001127983 */ /* 0x002f280000300a00 */
[----:B------:R-:W2:Y:S04]  /*2e770*/  LDL.LU R20, [R1+0x1bc] ;  /* 0x0001bc0001147983 */ /* 0x000ea80000300800 */
[----:B------:R-:W2:Y:S04]  /*2e780*/  LDL.LU R21, [R1+0x1b8] ;  /* 0x0001b80001157983 */ /* 0x000ea80000300800 */
[----:B------:R-:W3:Y:S04]  /*2e790*/  LDL.LU R22, [R1+0x1c4] ;  /* 0x0001c40001167983 */ /* 0x000ee80000300800 */
[----:B------:R-:W3:Y:S04]  /*2e7a0*/  LDL.LU R23, [R1+0x1c0] ;  /* 0x0001c00001177983 */ /* 0x000ee80000300800 */
[----:B---3--:R-:W-:Y:S04]  /*2e7b0*/  STL.64 [R1+0x2c10], R22 ;  /* 0x002c101601007387 */ /* 0x008fe80000100a00 */
[----:B--2---:R0:W-:Y:S04]  /*2e7c0*/  STL.64 [R1+0x2c08], R20 ;  /* 0x002c081401007387 */ /* 0x0041e80000100a00 */
[----:B0-----:R-:W2:Y:S04]  /*2e7d0*/  LDL.LU.64 R20, [R1+0x340] ;  /* 0x0003400001147983 */ /* 0x001ea80000300a00 */
[----:B------:R-:W2:Y:S04]  /*2e7e0*/  LDL.LU.64 R22, [R1+0x348] ;  /* 0x0003480001167983 */ /* 0x000ea80000300a00 */
[----:B------:R-:W3:Y:S04]  /*2e7f0*/  LDL.LU R24, [R1+0x1cc] ;  /* 0x0001cc0001187983 */ /* 0x000ee80000300800 */
[----:B------:R-:W3:Y:S01]  /*2e800*/  LDL.LU R25, [R1+0x1c8] ;  /* 0x0001c80001197983 */ /* 0x000ee20000300800 */
[C---:B----4-:R-:W-:Y:S06]  /*2e810*/  HMMA.16816.F32 R16, R12.reuse, R2, R16 ;  /* 0x000000020c10723c */ /* 0x050fec0000001810 */
[----:B--2---:R-:W-:Y:S01]  /*2e820*/  HMMA.16816.F32 R20, R12, R4, R20 ;  /* 0x000000040c14723c */ /* 0x004fe20000001814 */
[----:B---3--:R-:W-:Y:S04]  /*2e830*/  STL.64 [R1+0x2c18], R24 ;  /* 0x002c181801007387 */ /* 0x008fe80000100a00 */
[----:B------:R-:W-:Y:S04]  /*2e840*/  STL [R1+0x2afc], R29 ;  /* 0x002afc1d01007387 */ /* 0x000fe80000100800 */
[----:B------:R0:W-:Y:S09]  /*2e850*/  STL [R1+0x2af8], R0 ;  /* 0x002af80001007387 */ /* 0x0001f20000100800 */
[----:B0-----:R-:W-:-:S05]  /*2e860*/  IMAD.MOV.U32 R0, RZ, RZ, R19 ;  /* 0x000000ffff007224 */ /* 0x001fca00078e0013 */
[----:B------:R0:W-:Y:S04]  /*2e870*/  STL.64 [R1+0x100], R20 ;  /* 0x0001001401007387 */ /* 0x0001e80000100a00 */
[----:B------:R1:W-:Y:S04]  /*2e880*/  STL.64 [R1+0x108], R22 ;  /* 0x0001081601007387 */ /* 0x0003e80000100a00 */
[----:B------:R2:W-:Y:S04]  /*2e890*/  STL.64 [R1+0xf0], R16 ;  /* 0x0000f01001007387 */ /* 0x0005e80000100a00 */
[----:B------:R-:W3:Y:S04]  /*2e8a0*/  LDL.LU R12, [R1+0x1a4] ;  /* 0x0001a400010c7983 */ /* 0x000ee80000300800 */
[----:B------:R-:W3:Y:S04]  /*2e8b0*/  LDL.LU R14, [R1+0x1a0] ;  /* 0x0001a000010e7983 */ /* 0x000ee80000300800 */
[----:B------:R-:W4:Y:S04]  /*2e8c0*/  LDL.LU R13, [R1+0x1ac] ;  /* 0x0001ac00010d7983 */ /* 0x000f280000300800 */
[----:B------:R-:W4:Y:S04]  /*2e8d0*/  LDL.LU R15, [R1+0x1a8] ;  /* 0x0001a800010f7983 */ /* 0x000f280000300800 */
[----:B------:R-:W4:Y:S04]  /*2e8e0*/  LDL.LU.64 R24, [R1+0x420] ;  /* 0x0004200001187983 */ /* 0x000f280000300a00 */
[----:B------:R-:W4:Y:S01]  /*2e8f0*/  LDL.LU.64 R26, [R1+0x428] ;  /* 0x00042800011a7983 */ /* 0x000f220000300a00 */
[----:B------:R-:W-:-:S03]  /*2e900*/  IMAD.MOV.U32 R29, RZ, RZ, R18 ;  /* 0x000000ffff1d7224 */ /* 0x000fc600078e0012 */
[----:B0-----:R-:W4:Y:S04]  /*2e910*/  LDL.LU.64 R20, [R1+0x410] ;  /* 0x0004100001147983 */ /* 0x001f280000300a00 */
[----:B-1----:R-:W4:Y:S04]  /*2e920*/  LDL.LU.64 R22, [R1+0x418] ;  /* 0x0004180001167983 */ /* 0x002f280000300a00 */
[----:B--2---:R-:W2:Y:S04]  /*2e930*/  LDL.LU.64 R16, [R1+0x3b0] ;  /* 0x0003b00001107983 */ /* 0x004ea80000300a00 */
[----:B------:R-:W2:Y:S04]  /*2e940*/  LDL.LU.64 R18, [R1+0x3b8] ;  /* 0x0003b80001127983 */ /* 0x000ea80000300a00 */
[----:B------:R0:W-:Y:S04]  /*2e950*/  STL [R1+0x2b14], R0 ;  /* 0x002b140001007387 */ /* 0x0001e80000100800 */
[----:B0-----:R-:W2:Y:S04]  /*2e960*/  LDL.LU R0, [R1+0x19c] ;  /* 0x00019c0001007983 */ /* 0x001ea80000300800 */
[----:B------:R0:W-:Y:S04]  /*2e970*/  STL [R1+0x2b10], R29 ;  /* 0x002b101d01007387 */ /* 0x0001e80000100800 */
[----:B0-----:R-:W2:Y:S01]  /*2e980*/  LDL.LU R29, [R1+0x194] ;  /* 0x00019400011d7983 */ /* 0x001ea20000300800 */
[----:B---3--:R-:W-:-:S02]  /*2e990*/  IMAD R14, R14, 0x100, R12 ;  /* 0x000001000e0e7824 */ /* 0x008fc400078e020c */
[----:B----4-:R-:W-:-:S03]  /*2e9a0*/  IMAD R15, R15, 0x100, R13 ;  /* 0x000001000f0f7824 */ /* 0x010fc600078e020d */
[----:B------:R-:W-:Y:S02]  /*2e9b0*/  F2FP.F16.E4M3.UNPACK_B R14, R14 ;  /* 0x0000000eff0e723e */ /* 0x000fe400020006ff */
[----:B------:R-:W-:Y:S01]  /*2e9c0*/  F2FP.F16.E4M3.UNPACK_B R15, R15 ;  /* 0x0000000fff0f723e */ /* 0x000fe200020006ff */
[----:B--2---:R-:W-:-:S05]  /*2e9d0*/  IMAD R11, R11, 0x100, R0 ;  /* 0x000001000b0b7824 */ /* 0x004fca00078e0200 */
[----:B------:R-:W-:Y:S01]  /*2e9e0*/  F2FP.F16.E4M3.UNPACK_B R13, R11 ;  /* 0x0000000bff0d723e */ /* 0x000fe200020006ff */
[----:B------:R-:W-:Y:S02]  /*2e9f0*/  IMAD R10, R10, 0x100, R29 ;  /* 0x000001000a0a7824 */ /* 0x000fe400078e021d */
[----:B------:R-:W2:Y:S04]  /*2ea00*/  LDL.LU R29, [R1+0x20c] ;  /* 0x00020c00011d7983 */ /* 0x000ea80000300800 */
[----:B------:R-:W2:Y:S01]  /*2ea10*/  LDL.LU R0, [R1+0x208] ;  /* 0x0002080001007983 */ /* 0x000ea20000300800 */
[----:B------:R-:W-:-:S07]  /*2ea20*/  F2FP.F16.E4M3.UNPACK_B R12, R10 ;  /* 0x0000000aff0c723e */ /* 0x000fce00020006ff */
[C---:B------:R-:W-:Y:S06]  /*2ea30*/  HMMA.16816.F32 R24, R12.reuse, R8, R24 ;  /* 0x000000080c18723c */ /* 0x040fec0000001818 */
[C---:B------:R-:W-:Y:S06]  /*2ea40*/  HMMA.16816.F32 R20, R12.reuse, R6, R20 ;  /* 0x000000060c14723c */ /* 0x040fec0000001814 */
[C---:B------:R-:W-:Y:S11]  /*2ea50*/  HMMA.16816.F32 R16, R12.reuse, R4, R16 ;  /* 0x000000040c10723c */ /* 0x040ff60000001810 */
[----:B------:R0:W-:Y:S04]  /*2ea60*/  STL.64 [R1+0x110], R24 ;  /* 0x0001101801007387 */ /* 0x0001e80000100a00 */
[----:B------:R-:W-:Y:S04]  /*2ea70*/  STL.64 [R1+0x118], R26 ;  /* 0x0001181a01007387 */ /* 0x000fe80000100a00 */
[----:B0-----:R-:W3:Y:S04]  /*2ea80*/  LDL.LU.64 R24, [R1+0x2c18] ;  /* 0x002c180001187983 */ /* 0x001ee80000300a00 */
[----:B------:R-:W-:Y:S04]  /*2ea90*/  STL.64 [R1+0x120], R20 ;  /* 0x0001201401007387 */ /* 0x000fe80000100a00 */
[----:B------:R0:W-:Y:S04]  /*2eaa0*/  STL.64 [R1+0x128], R22 ;  /* 0x0001281601007387 */ /* 0x0001e80000100a00 */
[----:B0-----:R-:W4:Y:S04]  /*2eab0*/  LDL.LU.64 R22, [R1+0x2c10] ;  /* 0x002c100001167983 */ /* 0x001f280000300a00 */
[----:B------:R-:W2:Y:S04]  /*2eac0*/  LDL.LU.64 R20, [R1+0x2c08] ;  /* 0x002c080001147983 */ /* 0x000ea80000300a00 */
[----:B------:R-:W-:Y:S04]  /*2ead0*/  STL.64 [R1+0x150], R16 ;  /* 0x0001501001007387 */ /* 0x000fe80000100a00 */
[----:B------:R0:W-:Y:S04]  /*2eae0*/  STL.64 [R1+0x158], R18 ;  /* 0x0001581201007387 */ /* 0x0001e80000100a00 */
[----:B0-----:R-:W4:Y:S04]  /*2eaf0*/  LDL.LU.64 R18, [R1+0x2c00] ;  /* 0x002c000001127983 */ /* 0x001f280000300a00 */
[----:B------:R-:W-:Y:S04]  /*2eb00*/  STL.64 [R1+0x2bf8], R6 ;  /* 0x002bf80601007387 */ /* 0x000fe80000100a00 */
[----:B------:R0:W-:Y:S04]  /*2eb10*/  STL.64 [R1+0x2bf0], R4 ;  /* 0x002bf00401007387 */ /* 0x0001e80000100a00 */
[----:B0-----:R-:W3:Y:S04]  /*2eb20*/  LDL.LU.64 R4, [R1+0x130] ;  /* 0x0001300001047983 */ /* 0x001ee80000300a00 */
[----:B------:R-:W3:Y:S04]  /*2eb30*/  LDL.LU.64 R6, [R1+0x138] ;  /* 0x0001380001067983 */ /* 0x000ee80000300a00 */
[----:B------:R-:W2:Y:S04]  /*2eb40*/  LDL.LU R26, [R1+0x224] ;  /* 0x00022400011a7983 */ /* 0x000ea80000300800 */
[----:B------:R-:W2:Y:S01]  /*2eb50*/  LDL.LU R27, [R1+0x220] ;  /* 0x00022000011b7983 */ /* 0x000ea20000300800 */
[----:B---3--:R-:W-:Y:S07]  /*2eb60*/  HMMA.16816.F32 R4, R12, R2, R4 ;  /* 0x000000020c04723c */ /* 0x008fee0000001804 */
[----:B------:R-:W-:-:S15]  /*2eb70*/  IMAD R15, R25, 0x100, R24 ;  /* 0x00000100190f7824 */ /* 0x000fde00078e0218 */
[----:B------:R-:W-:-:S01]  /*2eb80*/  NOP ;  /* 0x0000000000007918 */ /* 0x000fc20000000000 */
[----:B------:R0:W-:Y:S04]  /*2eb90*/  STL.64 [R1+0x130], R4 ;  /* 0x0001300401007387 */ /* 0x0001e80000100a00 */
[----:B------:R1:W-:Y:S04]  /*2eba0*/  STL.64 [R1+0x138], R6 ;  /* 0x0001380601007387 */ /* 0x0003e80000100a00 */
[----:B--2---:R2:W-:Y:S04]  /*2ebb0*/  STL.64 [R1+0x2bb8], R26 ;  /* 0x002bb81a01007387 */ /* 0x0045e80000100a00 */
[----:B0-----:R-:W3:Y:S04]  /*2ebc0*/  LDL.LU.64 R4, [R1+0x400] ;  /* 0x0004000001047983 */ /* 0x001ee80000300a00 */
[----:B-1----:R-:W3:Y:S04]  /*2ebd0*/  LDL.LU.64 R6, [R1+0x408] ;  /* 0x0004080001067983 */ /* 0x002ee80000300a00 */
[----:B------:R-:W4:Y:S04]  /*2ebe0*/  LDL.LU.64 R24, [R1+0x3f0] ;  /* 0x0003f00001187983 */ /* 0x000f280000300a00 */
[----:B--2---:R-:W2:Y:S04]  /*2ebf0*/  LDL.LU.64 R26, [R1+0x3f8] ;  /* 0x0003f800011a7983 */ /* 0x004ea80000300a00 */
[----:B--2---:R-:W-:Y:S04]  /*2ec00*/  STL.64 [R1+0x2bc8], R26 ;  /* 0x002bc81a01007387 */ /* 0x004fe80000100a00 */
[----:B----4-:R0:W-:Y:S04]  /*2ec10*/  STL.64 [R1+0x2bc0], R24 ;  /* 0x002bc01801007387 */ /* 0x0101e80000100a00 */
[----:B0-----:R-:W2:Y:S04]  /*2ec20*/  LDL.LU.64 R24, [R1+0x160] ;  /* 0x0001600001187983 */ /* 0x001ea80000300a00 */
[----:B------:R-:W4:Y:S01]  /*2ec30*/  LDL.LU.64 R26, [R1+0x168] ;  /* 0x00016800011a7983 */ /* 0x000f220000300a00 */
[----:B------:R-:W-:-:S02]  /*2ec40*/  IMAD R10, R19, 0x100, R18 ;  /* 0x00000100130a7824 */ /* 0x000fc400078e0212 */
[----:B------:R-:W-:Y:S02]  /*2ec50*/  IMAD R11, R21, 0x100, R20 ;  /* 0x00000100150b7824 */ /* 0x000fe400078e0214 */
[----:B------:R-:W-:Y:S01]  /*2ec60*/  IMAD R14, R23, 0x100, R22 ;  /* 0x00000100170e7824 */ /* 0x000fe200078e0216 */
[----:B------:R-:W-:Y:S02]  /*2ec70*/  F2FP.F16.E4M3.UNPACK_B R15, R15 ;  /* 0x0000000fff0f723e */ /* 0x000fe400020006ff */
[----:B------:R-:W-:Y:S02]  /*2ec80*/  F2FP.F16.E4M3.UNPACK_B R12, R10 ;  /* 0x0000000aff0c723e */ /* 0x000fe400020006ff */
[----:B------:R-:W-:Y:S02]  /*2ec90*/  F2FP.F16.E4M3.UNPACK_B R13, R11 ;  /* 0x0000000bff0d723e */ /* 0x000fe400020006ff */
[----:B------:R-:W-:Y:S01]  /*2eca0*/  F2FP.F16.E4M3.UNPACK_B R14, R14 ;  /* 0x0000000eff0e723e */ /* 0x000fe200020006ff */
[----:B----4-:R-:W-:Y:S04]  /*2ecb0*/  STL.64 [R1+0x2bd8], R26 ;  /* 0x002bd81a01007387 */ /* 0x010fe80000100a00 */
[----:B--2---:R0:W-:Y:S04]  /*2ecc0*/  STL.64 [R1+0x2bd0], R24 ;  /* 0x002bd01801007387 */ /* 0x0041e80000100a00 */
[----:B0-----:R-:W2:Y:S04]  /*2ecd0*/  LDL.LU.64 R24, [R1+0x330] ;  /* 0x0003300001187983 */ /* 0x001ea80000300a00 */
[----:B------:R-:W4:Y:S01]  /*2ece0*/  LDL.LU.64 R26, [R1+0x338] ;  /* 0x00033800011a7983 */ /* 0x000f220000300a00 */
[C---:B---3--:R-:W-:Y:S03]  /*2ecf0*/  HMMA.16816.F32 R4, R12.reuse, R8, R4 ;  /* 0x000000080c04723c */ /* 0x048fe60000001804 */
[----:B----4-:R-:W-:Y:S04]  /*2ed00*/  STL.64 [R1+0x2be8], R26 ;  /* 0x002be81a01007387 */ /* 0x010fe80000100a00 */
[----:B--2---:R0:W-:Y:S04]  /*2ed10*/  STL.64 [R1+0x2be0], R24 ;  /* 0x002be01801007387 */ /* 0x0041e80000100a00 */
[----:B0-----:R-:W2:Y:S04]  /*2ed20*/  LDL.LU.64 R24, [R1+0x370] ;  /* 0x0003700001187983 */ /* 0x001ea80000300a00 */
[----:B------:R-:W2:Y:S04]  /*2ed30*/  LDL.LU.64 R26, [R1+0x378] ;  /* 0x00037800011a7983 */ /* 0x000ea80000300a00 */
[----:B------:R-:W3:Y:S04]  /*2ed40*/  LDL.LU.64 R20, [R1+0x360] ;  /* 0x0003600001147983 */ /* 0x000ee80000300a00 */
[----:B------:R-:W3:Y:S04]  /*2ed50*/  LDL.LU.64 R22, [R1+0x368] ;  /* 0x0003680001167983 */ /* 0x000ee80000300a00 */
[----:B------:R-:W4:Y:S04]  /*2ed60*/  LDL.LU.64 R16, [R1+0x140] ;  /* 0x0001400001107983 */ /* 0x000f280000300a00 */
[----:B------:R-:W4:Y:S04]  /*2ed70*/  LDL.LU.64 R18, [R1+0x148] ;  /* 0x0001480001127983 */ /* 0x000f280000300a00 */
[----:B------:R-:W3:Y:S04]  /*2ed80*/  LDL.LU R10, [R1+0x1d0] ;  /* 0x0001d000010a7983 */ /* 0x000ee80000300800 */
[----:B------:R-:W4:Y:S04]  /*2ed90*/  LDL.LU R11, [R1+0x1d8] ;  /* 0x0001d800010b7983 */ /* 0x000f280000300800 */
[----:B------:R-:W-:Y:S04]  /*2eda0*/  STL.64 [R1+0x190], R4 ;  /* 0x0001900401007387 */ /* 0x000fe80000100a00 */
[----:B------:R0:W-:Y:S04]  /*2edb0*/  STL.64 [R1+0x198], R6 ;  /* 0x0001980601007387 */ /* 0x0001e80000100a00 */
[----:B0-----:R-:W2:Y:S04]  /*2edc0*/  LDL.LU.64 R6, [R1+0x2bf8] ;  /* 0x002bf80001067983 */ /* 0x001ea80000300a00 */
[----:B------:R-:W3:Y:S01]  /*2edd0*/  LDL.LU.64 R4, [R1+0x2bf0] ;  /* 0x002bf00001047983 */ /* 0x000ee20000300a00 */
[----:B--2---:R-:W-:-:S15]  /*2ede0*/  HMMA.16816.F32 R24, R12, R6, R24 ;  /* 0x000000060c18723c */ /* 0x004fde0000001818 */
[----:B------:R-:W-:-:S08]  /*2edf0*/  NOP ;  /* 0x0000000000007918 */ /* 0x000fd00000000000 */
[----:B------:R-:W-:Y:S04]  /*2ee00*/  STL.64 [R1+0x1a0], R24 ;  /* 0x0001a01801007387 */ /* 0x000fe80000100a00 */
[----:B------:R0:W-:Y:S04]  /*2ee10*/  STL.64 [R1+0x1a8], R26 ;  /* 0x0001a81a01007387 */ /* 0x0001e80000100a00 */
[----:B0-----:R-:W3:Y:S04]  /*2ee20*/  LDL.LU.64 R26, [R1+0x2be8] ;  /* 0x002be800011a7983 */ /* 0x001ee80000300a00 */
[----:B------:R-:W3:Y:S02]  /*2ee30*/  LDL.LU.64 R24, [R1+0x2be0] ;  /* 0x002be00001187983 */ /* 0x000ee40000300a00 */
[----:B---3--:R-:W-:-:S15]  /*2ee40*/  HMMA.16816.F32 R24, R12, R4, R24 ;  /* 0x000000040c18723c */ /* 0x008fde0000001818 */
[----:B------:R-:W-:-:S08]  /*2ee50*/  NOP ;  /* 0x0000000000007918 */ /* 0x000fd00000000000 */
[----:B------:R-:W-:Y:S04]  /*2ee60*/  STL.64 [R1+0x1f0], R24 ;  /* 0x0001f01801007387 */ /* 0x000fe80000100a00 */
[----:B------:R0:W-:Y:S04]  /*2ee70*/  STL.64 [R1+0x1f8], R26 ;  /* 0x0001f81a01007387 */ /* 0x0001e80000100a00 */
[----:B0-----:R-:W2:Y:S04]  /*2ee80*/  LDL.LU.64 R26, [R1+0x2bd8] ;  /* 0x002bd800011a7983 */ /* 0x001ea80000300a00 */
[----:B------:R-:W2:Y:S02]  /*2ee90*/  LDL.LU.64 R24, [R1+0x2bd0] ;  /* 0x002bd00001187983 */ /* 0x000ea40000300a00 */
[----:B--2---:R-:W-:Y:S02]  /*2eea0*/  HMMA.16816.F32 R12, R12, R2, R24 ;  /* 0x000000020c0c723c */ /* 0x004fe40000001818 */
[----:B------:R-:W2:Y:S04]  /*2eeb0*/  LDL.LU.64 R26, [R1+0x2bc8] ;  /* 0x002bc800011a7983 */ /* 0x000ea80000300a00 */
[----:B------:R-:W2:-:S15]  /*2eec0*/  LDL.LU.64 R24, [R1+0x2bc0] ;  /* 0x002bc00001187983 */ /* 0x000e9e0000300a00 */
[----:B------:R-:W-:-:S02]  /*2eed0*/  NOP ;  /* 0x0000000000007918 */ /* 0x000fc40000000000 */
[----:B------:R0:W-:Y:S04]  /*2eee0*/  STL.64 [R1+0x1e0], R12 ;  /* 0x0001e00c01007387 */ /* 0x0001e80000100a00 */
[----:B------:R1:W-:Y:S04]  /*2eef0*/  STL.64 [R1+0x1e8], R14 ;  /* 0x0001e80e01007387 */ /* 0x0003e80000100a00 */
[----:B0-----:R-:W3:Y:S04]  /*2ef00*/  LDL.LU R12, [R1+0x1d4] ;  /* 0x0001d400010c7983 */ /* 0x001ee80000300800 */
[----:B------:R-:W4:Y:S04]  /*2ef10*/  LDL.LU R13, [R1+0x1dc] ;  /* 0x0001dc00010d7983 */ /* 0x000f280000300800 */
[----:B-1----:R-:W2:Y:S04]  /*2ef20*/  LDL.LU R14, [R1+0x204] ;  /* 0x00020400010e7983 */ /* 0x002ea80000300800 */
[----:B------:R-:W2:Y:S01]  /*2ef30*/  LDL.LU R15, [R1+0x200] ;  /* 0x00020000010f7983 */ /* 0x000ea20000300800 */
[----:B---3--:R-:W-:-:S02]  /*2ef40*/  IMAD R10, R10, 0x100, R12 ;  /* 0x000001000a0a7824 */ /* 0x008fc400078e020c */
[----:B----4-:R-:W-:Y:S02]  /*2ef50*/  IMAD R11, R11, 0x100, R13 ;  /* 0x000001000b0b7824 */ /* 0x010fe400078e020d */
[----:B--2---:R-:W-:Y:S02]  /*2ef60*/  IMAD R14, R15, 0x100, R14 ;  /* 0x000001000f0e7824 */ /* 0x004fe400078e020e */
[----:B------:R-:W-:Y:S01]  /*2ef70*/  IMAD R15, R0, 0x100, R29 ;  /* 0x00000100000f7824 */ /* 0x000fe200078e021d */
[----:B------:R-:W-:Y:S02]  /*2ef80*/  F2FP.F16.E4M3.UNPACK_B R12, R10 ;  /* 0x0000000aff0c723e */ /* 0x000fe400020006ff */
[----:B------:R-:W-:Y:S02]  /*2ef90*/  F2FP.F16.E4M3.UNPACK_B R13, R11 ;  /* 0x0000000bff0d723e */ /* 0x000fe400020006ff */
[----:B------:R-:W-:Y:S02]  /*2efa0*/  F2FP.F16.E4M3.UNPACK_B R14, R14 ;  /* 0x0000000eff0e723e */ /* 0x000fe400020006ff */
[----:B------:R-:W-:-:S07]  /*2efb0*/  F2FP.F16.E4M3.UNPACK_B R15, R15 ;  /* 0x0000000fff0f723e */ /* 0x000fce00020006ff */
[----:B------:R-:W-:Y:S01]  /*2efc0*/  HMMA.16816.F32 R8, R12, R8, R24 ;  /* 0x000000080c08723c */ /* 0x000fe20000001818 */
[----:B------:R-:W2:-:S15]  /*2efd0*/  LDL.LU.64 R26, [R1+0x2bb8] ;  /* 0x002bb800011a7983 */ /* 0x000e9e0000300a00 */
[----:B------:R-:W-:-:S07]  /*2efe0*/  NOP ;  /* 0x0000000000007918 */ /* 0x000fce0000000000 */
[----:B------:R0:W-:Y:S04]  /*2eff0*/  STL.64 [R1+0x1d0], R8 ;  /* 0x0001d00801007387 */ /* 0x0001e80000100a00 */
[----:B------:R1:W-:Y:S04]  /*2f000*/  STL.64 [R1+0x1d8], R10 ;  /* 0x0001d80a01007387 */ /* 0x0003e80000100a00 */
[----:B0-----:R-:W3:Y:S04]  /*2f010*/  LDL.LU.64 R8, [R1+0x3a0] ;  /* 0x0003a00001087983 */ /* 0x001ee80000300a00 */
[----:B-1----:R-:W3:Y:S02]  /*2f020*/  LDL.LU.64 R10, [R1+0x3a8] ;  /* 0x0003a800010a7983 */ /* 0x002ee40000300a00 */
[----:B---3--:R-:W-:-:S15]  /*2f030*/  HMMA.16816.F32 R8, R12, R6, R8 ;  /* 0x000000060c08723c */ /* 0x008fde0000001808 */
[----:B------:R-:W-:-:S08]  /*2f040*/  NOP ;  /* 0x0000000000007918 */ /* 0x000fd00000000000 */
[----:B------:R-:W-:Y:S04]  /*2f050*/  STL.64 [R1+0x1c0], R8 ;  /* 0x0001c00801007387 */ /* 0x000fe80000100a00 */
[----:B------:R0:W-:Y:S02]  /*2f060*/  STL.64 [R1+0x1c8], R10 ;  /* 0x0001c80a01007387 */ /* 0x0001e40000100a00 */
[C---:B0-----:R-:W-:Y:S06]  /*2f070*/  HMMA.16816.F32 R8, R12.reuse, R4, R20 ;  /* 0x000000040c08723c */ /* 0x041fec0000001814 */
[----:B------:R-:W-:Y:S01]  /*2f080*/  HMMA.16816.F32 R4, R12, R2, R16 ;  /* 0x000000020c04723c */ /* 0x000fe20000001810 */
[----:B------:R-:W3:-:S15]  /*2f090*/  LDL.LU R13, [R1+0x22c] ;  /* 0x00022c00010d7983 */ /* 0x000ede0000300800 */
[----:B------:R-:W-:-:S01]  /*2f0a0*/  NOP ;  /* 0x0000000000007918 */ /* 0x000fc20000000000 */
[----:B------:R-:W-:Y:S04]  /*2f0b0*/  STL.64 [R1+0x1b0], R8 ;  /* 0x0001b00801007387 */ /* 0x000fe80000100a00 */
[----:B------:R-:W-:Y:S04]  /*2f0c0*/  STL.64 [R1+0x1b8], R10 ;  /* 0x0001b80a01007387 */ /* 0x000fe80000100a00 */
[----:B------:R-:W3:Y:S04]  /*2f0d0*/  LDL.LU R14, [R1+0x228] ;  /* 0x00022800010e7983 */ /* 0x000ee80000300800 */
[----:B------:R0:W-:Y:S04]  /*2f0e0*/  STL.64 [R1+0x210], R4 ;  /* 0x0002100401007387 */ /* 0x0001e80000100a00 */
[----:B------:R1:W-:Y:S04]  /*2f0f0*/  STL.64 [R1+0x218], R6 ;  /* 0x0002180601007387 */ /* 0x0003e80000100a00 */
[----:B------:R-:W4:Y:S04]  /*2f100*/  LDL.LU R15, [R1+0x234] ;  /* 0x00023400010f7983 */ /* 0x000f280000300800 */
[----:B------:R-:W4:Y:S04]  /*2f110*/  LDL.LU R2, [R1+0x230] ;  /* 0x0002300001027983 */ /* 0x000f280000300800 */
[----:B------:R-:W4:Y:S04]  /*2f120*/  LDL.LU R3, [R1+0x23c] ;  /* 0x00023c0001037983 */ /* 0x000f280000300800 */
[----:B0-----:R-:W4:Y:S04]  /*2f130*/  LDL.LU R4, [R1+0x238] ;  /* 0x0002380001047983 */ /* 0x001f280000300800 */
[----:B------:R-:W4:Y:S04]  /*2f140*/  LDL.LU R5, [R1+0x280] ;  /* 0x0002800001057983 */ /* 0x000f280000300800 */
[----:B-1----:R-:W4:Y:S04]  /*2f150*/  LDL.LU R6, [R1+0x284] ;  /* 0x0002840001067983 */ /* 0x002f280000300800 */
[----:B------:R-:W4:Y:S04]  /*2f160*/  LDL.LU R7, [R1+0x290] ;  /* 0x0002900001077983 */ /* 0x000f280000300800 */
[----:B------:R-:W4:Y:S04]  /*2f170*/  LDL.LU R8, [R1+0x294] ;  /* 0x0002940001087983 */ /* 0x000f280000300800 */
[----:B------:R-:W4:Y:S04]  /*2f180*/  LDL.LU R9, [R1+0x2a0] ;  /* 0x0002a00001097983 */ /* 0x000f280000300800 */
[----:B------:R-:W4:Y:S04]  /*2f190*/  LDL.LU R11, [R1+0x2a4] ;  /* 0x0002a400010b7983 */ /* 0x000f280000300800 */
[----:B------:R-:W4:Y:S04]  /*2f1a0*/  LDL.LU R10, [R1+0x2b0] ;  /* 0x0002b000010a7983 */ /* 0x000f280000300800 */
[----:B------:R-:W3:Y:S04]  /*2f1b0*/  LDL.LU R20, [R1+0x70] ;  /* 0x0000700001147983 */ /* 0x000ee80000300800 */
[----:B------:R-:W3:Y:S04]  /*2f1c0*/  LDL.LU R21, [R1+0x74] ;  /* 0x0000740001157983 */ /* 0x000ee80000300800 */
[----:B------:R-:W4:Y:S04]  /*2f1d0*/  LDL.LU R22, [R1+0x78] ;  /* 0x0000780001167983 */ /* 0x000f280000300800 */
[----:B------:R-:W4:Y:S01]  /*2f1e0*/  LDL.LU R23, [R1+0x7c] ;  /* 0x00007c0001177983 */ /* 0x000f220000300800 */
[----:B--2---:R-:W-:-:S03]  /*2f1f0*/  IMAD R12, R27, 0x100, R26 ;  /* 0x000001001b0c7824 */ /* 0x004fc600078e021a */
[----:B----4-:R-:W-:Y:S04]  /*2f200*/  STL.64 [R1+0x2bb0], R22 ;  /* 0x002bb01601007387 */ /* 0x010fe80000100a00 */
[----:B---3--:R0:W-:Y:S04]  /*2f210*/  STL.64 [R1+0x2ba8], R20 ;  /* 0x002ba81401007387 */ /* 0x0081e80000100a00 */
[----:B0-----:R-:W2:Y:S04]  /*2f220*/  LDL.LU R20, [R1+0x80] ;  /* 0x0000800001147983 */ /* 0x001ea80000300800 */
[----:B------:R-:W2:Y:S04]  /*2f230*/  LDL.LU R21, [R1+0x84] ;  /* 0x0000840001157983 */ /* 0x000ea80000300800 */
[----:B------:R-:W2:Y:S04]  /*2f240*/  LDL.LU R22, [R1+0x88] ;  /* 0x0000880001167983 */ /* 0x000ea80000300800 */
[----:B------:R-:W2:Y:S01]  /*2f250*/  LDL.LU R23, [R1+0x8c] ;  /* 0x00008c0001177983 */ /* 0x000ea20000300800 */
[----:B------:R-:W-:-:S02]  /*2f260*/  IMAD R13, R14, 0x100, R13 ;  /* 0x000001000e0d7824 */ /* 0x000fc400078e020d */
[----:B------:R-:W-:Y:S02]  /*2f270*/  IMAD R14, R2, 0x100, R15 ;  /* 0x00000100020e7824 */ /* 0x000fe400078e020f */
[----:B------:R-:W-:Y:S01]  /*2f280*/  IMAD R15, R4, 0x100, R3 ;  /* 0x00000100040f7824 */ /* 0x000fe200078e0203 */
[----:B------:R-:W-:Y:S02]  /*2f290*/  F2FP.F16.E4M3.UNPACK_B R12, R12 ;  /* 0x0000000cff0c723e */ /* 0x000fe400020006ff */
[----:B------:R-:W-:Y:S02]  /*2f2a0*/  F2FP.F16.E4M3.UNPACK_B R2, R5.H1 ;  /* 0x00000005ff02723e */ /* 0x000fe400030006ff */
[----:B------:R-:W-:Y:S02]  /*2f2b0*/  F2FP.F16.E4M3.UNPACK_B R13, R13 ;  /* 0x0000000dff0d723e */ /* 0x000fe400020006ff */
[----:B------:R-:W-:Y:S02]  /*2f2c0*/  F2FP.F16.E4M3.UNPACK_B R14, R14 ;  /* 0x0000000eff0e723e */ /* 0x000fe400020006ff */
[----:B------:R-:W-:-:S02]  /*2f2d0*/  F2FP.F16.E4M3.UNPACK_B R15, R15 ;  /* 0x0000000fff0f723e */ /* 0x000fc400020006ff */
[----:B------:R-:W-:Y:S01]  /*2f2e0*/  F2FP.F16.E4M3.UNPACK_B R3, R6.H1 ;  /* 0x00000006ff03723e */ /* 0x000fe200030006ff */
[----:B------:R-:W3:Y:S04]  /*2f2f0*/  LDL.LU R24, [R1+0x60] ;  /* 0x0000600001187983 */ /* 0x000ee80000300800 */
[----:B------:R-:W3:Y:S04]  /*2f300*/  LDL.LU R25, [R1+0x64] ;  /* 0x0000640001197983 */ /* 0x000ee80000300800 */
[----:B------:R-:W3:Y:S04]  /*2f310*/  LDL.LU R26, [R1+0x68] ;  /* 0x00006800011a7983 */ /* 0x000ee80000300800 */
[----:B------:R-:W3:Y:S04]  /*2f320*/  LDL.LU R27, [R1+0x6c] ;  /* 0x00006c00011b7983 */ /* 0x000ee80000300800 */
[----:B------:R-:W4:Y:S04]  /*2f330*/  LDL.LU R29, [R1+0x24c] ;  /* 0x00024c00011d7983 */ /* 0x000f280000300800 */
[----:B------:R-:W4:Y:S04]  /*2f340*/  LDL.LU R0, [R1+0x248] ;  /* 0x0002480001007983 */ /* 0x000f280000300800 */
[----:B------:R-:W4:Y:S04]  /*2f350*/  LDL.LU R16, [R1+0x2c4] ;  /* 0x0002c40001107983 */ /* 0x000f280000300800 */
[----:B------:R-:W4:Y:S04]  /*2f360*/  LDL.LU R17, [R1+0x2c0] ;  /* 0x0002c00001117983 */ /* 0x000f280000300800 */
[----:B------:R-:W4:Y:S01]  /*2f370*/  LDL.LU R18, [R1+0x2cc] ;  /* 0x0002cc0001127983 */ /* 0x000f220000300800 */
[----:B------:R-:W-:-:S02]  /*2f380*/  F2FP.F16.E4M3.UNPACK_B R4, R7.H1 ;  /* 0x00000007ff04723e */ /* 0x000fc400030006ff */
[----:B------:R-:W-:Y:S01]  /*2f390*/  F2FP.F16.E4M3.UNPACK_B R5, R8.H1 ;  /* 0x00000008ff05723e */ /* 0x000fe200030006ff */
[----:B------:R-:W4:Y:S01]  /*2f3a0*/  LDL.LU R19, [R1+0x2c8] ;  /* 0x0002c80001137983 */ /* 0x000f220000300800 */
[----:B------:R-:W-:Y:S02]  /*2f3b0*/  F2FP.F16.E4M3.UNPACK_B R7, R11.H1 ;  /* 0x0000000bff07723e */ /* 0x000fe400030006ff */
[----:B------:R-:W-:Y:S01]  /*2f3c0*/  F2FP.F16.E4M3.UNPACK_B R8, R10.H1 ;  /* 0x0000000aff08723e */ /* 0x000fe200030006ff */
[----:B--2---:R-:W-:-:S15]  /*2f3d0*/  HMMA.16816.F32 R20, R12, R2, R20 ;  /* 0x000000020c14723c */ /* 0x004fde0000001814 */
[----:B------:R-:W-:-:S08]  /*2f3e0*/  NOP ;  /* 0x0000000000007918 */ /* 0x000fd00000000000 */
[----:B------:R0:W-:Y:S01]  /*2f3f0*/  STL.64 [R1+0x250], R20 ;  /* 0x0002501401007387 */ /* 0x0001e20000100a00 */
[----:B------:R-:W-:Y:S02]  /*2f400*/  IMAD.MOV.U32 R11, RZ, RZ, R22 ;  /* 0x000000ffff0b7224 */ /* 0x000fe400078e0016 */
[----:B------:R-:W-:Y:S02]  /*2f410*/  IMAD.MOV.U32 R10, RZ, RZ, R23 ;  /* 0x000000ffff0a7224 */ /* 0x000fe400078e0017 */
[----:B------:R-:W2:Y:S04]  /*2f420*/  LDL.LU.64 R22, [R1+0x2bb0] ;  /* 0x002bb00001167983 */ /* 0x000ea80000300a00 */
[----:B0-----:R-:W2:Y:S01]  /*2f430*/  LDL.LU.64 R20, [R1+0x2ba8] ;  /* 0x002ba80001147983 */ /* 0x001ea20000300a00 */
[----:B------:R-:W-:-:S07]  /*2f440*/  F2FP.F16.E4M3.UNPACK_B R6, R9.H1 ;  /* 0x00000009ff06723e */ /* 0x000fce00030006ff */
[----:B---3--:R-:W-:Y:S01]  /*2f450*/  HMMA.16816.F32 R24, R12, R6, R24 ;  /* 0x000000060c18723c */ /* 0x008fe20000001818 */
[----:B------:R0:W-:Y:S01]  /*2f460*/  STL [R1+0x2b48], R10 ;  /* 0x002b480a01007387 */ /* 0x0001e20000100800 */
[----:B------:R-:W-:-:S03]  /*2f470*/  F2FP.F16.E4M3.UNPACK_B R9, R28.H1 ;  /* 0x0000001cff09723e */ /* 0x000fc600030006ff */
[----:B0-----:R-:W3:Y:S04]  /*2f480*/  LDL.LU R10, [R1+0x240] ;  /* 0x00024000010a7983 */ /* 0x001ee80000300800 */
[----:B------:R0:W-:Y:S04]  /*2f490*/  STL [R1+0x2ad8], R11 ;  /* 0x002ad80b01007387 */ /* 0x0001e80000100800 */
[----:B0-----:R-:W3:Y:S01]  /*2f4a0*/  LDL.LU R11, [R1+0x244] ;  /* 0x00024400010b7983 */ /* 0x001ee20000300800 */
[----:B--2---:R-:W-:-:S15]  /*2f4b0*/  HMMA.16816.F32 R20, R12, R4, R20 ;  /* 0x000000040c14723c */ /* 0x004fde0000001814 */
[----:B------:R-:W-:-:S08]  /*2f4c0*/  NOP ;  /* 0x0000000000007918 */ /* 0x000fd00000000000 */
[----:B------:R-:W-:Y:S01]  /*2f4d0*/  STL.64 [R1+0x270], R20 ;  /* 0x0002701401007387 */ /* 0x000fe20000100a00 */
[----:B------:R-:W-:-:S03]  /*2f4e0*/  IMAD.MOV.U32 R28, RZ, RZ, R23 ;  /* 0x000000ffff1c7224 */ /* 0x000fc600078e0017 */
[----:B------:R0:W-:Y:S04]  /*2f4f0*/  STL [R1+0x278], R22 ;  /* 0x0002781601007387 */ /* 0x0001e80000100800 */
[----:B0-----:R-:W2:Y:S04]  /*2f500*/  LDL.LU.64 R22, [R1+0x2ba0] ;  /* 0x002ba00001167983 */ /* 0x001ea80000300a00 */
[----:B------:R-:W3:Y:S04]  /*2f510*/  LDL.LU.64 R20, [R1+0x2b98] ;  /* 0x002b980001147983 */ /* 0x000ee80000300a00 */
[----:B------:R-:W-:Y:S04]  /*2f520*/  STL [R1+0x2a98], R28 ;  /* 0x002a981c01007387 */ /* 0x000fe80000100800 */
[----:B------:R-:W-:Y:S04]  /*2f530*/  STL.64 [R1+0x260], R24 ;  /* 0x0002601801007387 */ /* 0x000fe80000100a00 */
[----:B------:R0:W-:Y:S04]  /*2f540*/  STL.64 [R1+0x268], R26 ;  /* 0x0002681a01007387 */ /* 0x0001e80000100a00 */
[----:B0-----:R-:W4:Y:S04]  /*2f550*/  LDL.LU.64 R26, [R1+0x2b90] ;  /* 0x002b9000011a7983 */ /* 0x001f280000300a00 */
[----:B------:R-:W4:Y:S04]  /*2f560*/  LDL.LU.64 R24, [R1+0x2b88] ;  /* 0x002b880001187983 */ /* 0x000f280000300a00 */
[----:B------:R-:W-:Y:S04]  /*2f570*/  STL.64 [R1+0x2b80], R6 ;  /* 0x002b800601007387 */ /* 0x000fe80000100a00 */
[----:B------:R4:W-:Y:S02]  /*2f580*/  STL.64 [R1+0x2b78], R4 ;  /* 0x002b780401007387 */ /* 0x0009e40000100a00 */
[----:B----4-:R-:W-:Y:S07]  /*2f590*/  HMMA.16816.F32 R4, R12, R8, R24 ;  /* 0x000000080c04723c */ /* 0x010fee0000001818 */
[----:B------:R-:W-:-:S02]  /*2f5a0*/  IMAD R14, R17, 0x100, R16 ;  /* 0x00000100110e7824 */ /* 0x000fc400078e0210 */
[----:B------:R-:W-:-:S14]  /*2f5b0*/  IMAD R15, R19, 0x100, R18 ;  /* 0x00000100130f7824 */ /* 0x000fdc00078e0212 */
[----:B------:R-:W-:Y:S04]  /*2f5c0*/  STL.64 [R1+0x230], R4 ;  /* 0x0002300401007387 */ /* 0x000fe80000100a00 */
[----:B------:R-:W-:Y:S04]  /*2f5d0*/  STL.64 [R1+0x238], R6 ;  /* 0x0002380601007387 */ /* 0x000fe80000100a00 */
[----:B------:R-:W4:Y:S04]  /*2f5e0*/  LDL.LU R16, [R1] ;  /* 0x0000000001107983 */ /* 0x000f280000300800 */
[----:B------:R-:W4:Y:S04]  /*2f5f0*/  LDL.LU R17, [R1+0x4] ;  /* 0x0000040001117983 */ /* 0x000f280000300800 */
[----:B------:R-:W2:Y:S04]  /*2f600*/  LDL.LU R18, [R1+0x8] ;  /* 0x0000080001127983 */ /* 0x000ea80000300800 */
[----:B------:R-:W2:Y:S04]  /*2f610*/  LDL.LU R19, [R1+0xc] ;  /* 0x00000c0001137983 */ /* 0x000ea80000300800 */
[----:B--2---:R3:W-:Y:S04]  /*2f620*/  STL.64 [R1+0x2b30], R18 ;  /* 0x002b301201007387 */ /* 0x0047e80000100a00 */
[----:B----4-:R0:W-:Y:S01]  /*2f630*/  STL.64 [R1+0x2b28], R16 ;  /* 0x002b281001007387 */ /* 0x0101e20000100a00 */
[----:B---3--:R-:W-:-:S02]  /*2f640*/  IMAD.MOV.U32 R19, RZ, RZ, R20 ;  /* 0x000000ffff137224 */ /* 0x008fc400078e0014 */
[----:B------:R-:W-:Y:S01]  /*2f650*/  IMAD.MOV.U32 R18, RZ, RZ, R21 ;  /* 0x000000ffff127224 */ /* 0x000fe200078e0015 */
[----:B------:R-:W2:Y:S01]  /*2f660*/  LDL.LU R20, [R1+0x30] ;  /* 0x0000300001147983 */ /* 0x000ea20000300800 */
[----:B0-----:R-:W-:-:S03]  /*2f670*/  IMAD.MOV.U32 R17, RZ, RZ, R22 ;  /* 0x000000ffff117224 */ /* 0x001fc600078e0016 */
[----:B------:R-:W2:Y:S01]  /*2f680*/  LDL.LU R21, [R1+0x34] ;  /* 0x0000340001157983 */ /* 0x000ea20000300800 */
[----:B------:R-:W-:-:S03]  /*2f690*/  IMAD.MOV.U32 R16, RZ, RZ, R23 ;  /* 0x000000ffff107224 */ /* 0x000fc600078e0017 */
[----:B------:R-:W3:Y:S04]  /*2f6a0*/  LDL.LU R22, [R1+0x38] ;  /* 0x0000380001167983 */ /* 0x000ee80000300800 */
[----:B------:R-:W3:Y:S04]  /*2f6b0*/  LDL.LU R23, [R1+0x3c] ;  /* 0x00003c0001177983 */ /* 0x000ee80000300800 */
[----:B---3--:R-:W-:Y:S04]  /*2f6c0*/  STL.64 [R1+0x2b70], R22 ;  /* 0x002b701601007387 */ /* 0x008fe80000100a00 */
[----:B--2---:R0:W-:Y:S04]  /*2f6d0*/  STL.64 [R1+0x2b68], R20 ;  /* 0x002b681401007387 */ /* 0x0041e80000100a00 */
[----:B0-----:R-:W2:Y:S04]  /*2f6e0*/  LDL.LU R20, [R1+0x40] ;  /* 0x0000400001147983 */ /* 0x001ea80000300800 */
[----:B------:R-:W2:Y:S04]  /*2f6f0*/  LDL.LU R21, [R1+0x44] ;  /* 0x0000440001157983 */ /* 0x000ea80000300800 */
[----:B------:R-:W2:Y:S04]  /*2f700*/  LDL.LU R22, [R1+0x48] ;  /* 0x0000480001167983 */ /* 0x000ea80000300800 */
[----:B------:R-:W2:Y:S04]  /*2f710*/  LDL.LU R23, [R1+0x4c] ;  /* 0x00004c0001177983 */ /* 0x000ea80000300800 */
[----:B------:R-:W3:Y:S04]  /*2f720*/  LDL.LU R4, [R1+0x50] ;  /* 0x0000500001047983 */ /* 0x000ee80000300800 */
[----:B------:R-:W3:Y:S04]  /*2f730*/  LDL.LU R5, [R1+0x54] ;  /* 0x0000540001057983 */ /* 0x000ee80000300800 */
[----:B------:R-:W3:Y:S04]  /*2f740*/  LDL.LU R6, [R1+0x58] ;  /* 0x0000580001067983 */ /* 0x000ee80000300800 */
[----:B------:R-:W3:Y:S04]  /*2f750*/  LDL.LU R7, [R1+0x5c] ;  /* 0x00005c0001077983 */ /* 0x000ee80000300800 */
[----:B------:R-:W-:Y:S04]  /*2f760*/  STL.64 [R1+0x2b40], R18 ;  /* 0x002b401201007387 */ /* 0x000fe80000100a00 */
[----:B------:R0:W-:Y:S04]  /*2f770*/  STL.64 [R1+0x2b38], R16 ;  /* 0x002b381001007387 */ /* 0x0001e80000100a00 */
[----:B0-----:R-:W4:Y:S04]  /*2f780*/  LDL.LU R16, [R1+0x20] ;  /* 0x0000200001107983 */ /* 0x001f280000300800 */
[----:B----4-:R-:W-:Y:S04]  /*2f790*/  STL [R1+0x2b4c], R16 ;  /* 0x002b4c1001007387 */ /* 0x010fe80000100800 */
[----:B------:R-:W4:Y:S04]  /*2f7a0*/  LDL.LU R17, [R1+0x24] ;  /* 0x0000240001117983 */ /* 0x000f280000300800 */
[----:B----4-:R-:W-:Y:S04]  /*2f7b0*/  STL [R1+0x2b50], R17 ;  /* 0x002b501101007387 */ /* 0x010fe80000100800 */
[----:B------:R-:W4:Y:S01]  /*2f7c0*/  LDL.LU R18, [R1+0x28] ;  /* 0x0000280001127983 */ /* 0x000f220000300800 */
[----:B------:R-:W-:-:S02]  /*2f7d0*/  IMAD R12, R10, 0x100, R11 ;  /* 0x000001000a0c7824 */ /* 0x000fc400078e020b */
[----:B------:R-:W-:Y:S01]  /*2f7e0*/  IMAD R13, R0, 0x100, R29 ;  /* 0x00000100000d7824 */ /* 0x000fe200078e021d */
[----:B------:R-:W-:Y:S02]  /*2f7f0*/  F2FP.F16.E4M3.UNPACK_B R14, R14 ;  /* 0x0000000eff0e723e */ /* 0x000fe400020006ff */
[----:B------:R-:W-:Y:S02]  /*2f800*/  F2FP.F16.E4M3.UNPACK_B R15, R15 ;  /* 0x0000000fff0f723e */ /* 0x000fe400020006ff */
[----:B------:R-:W-:Y:S02]  /*2f810*/  F2FP.F16.E4M3.UNPACK_B R12, R12 ;  /* 0x0000000cff0c723e */ /* 0x000fe400020006ff */
[----:B------:R-:W-:Y:S01]  /*2f820*/  F2FP.F16.E4M3.UNPACK_B R13, R13 ;  /* 0x0000000dff0d723e */ /* 0x000fe200020006ff */
[----:B----4-:R0:W-:Y:S04]  /*2f830*/  STL [R1+0x2b54], R18 ;  /* 0x002b541201007387 */ /* 0x0101e80000100800 */
[----:B------:R-:W4:Y:S04]  /*2f840*/  LDL.LU R19, [R1+0x2c] ;  /* 0x00002c0001137983 */ /* 0x000f280000300800 */
[----:B0-----:R-:W4:Y:S04]  /*2f850*/  LDL.LU R18, [R1+0x2d4] ;  /* 0x0002d40001127983 */ /* 0x001f280000300800 */
[----:B------:R-:W4:Y:S04]  /*2f860*/  LDL.LU R17, [R1+0x2dc] ;  /* 0x0002dc0001117983 */ /* 0x000f280000300800 */
[----:B------:R-:W4:Y:S04]  /*2f870*/  LDL.LU R16, [R1+0x494] ;  /* 0x0004940001107983 */ /* 0x000f280000300800 */
[----:B------:R-:W4:Y:S04]  /*2f880*/  LDL.LU R10, [R1+0x49c] ;  /* 0x00049c00010a7983 */ /* 0x000f280000300800 */
[----:B------:R-:W2:Y:S04]  /*2f890*/  LDL.LU R24, [R1+0x4cc] ;  /* 0x0004cc0001187983 */ /* 0x000ea80000300800 */
[----:B------:R-:W2:Y:S04]  /*2f8a0*/  LDL.LU R25, [R1+0x4c8] ;  /* 0x0004c80001197983 */ /* 0x000ea80000300800 */
[----:B------:R-:W4:Y:S04]  /*2f8b0*/  LDL.LU R26, [R1+0x4d4] ;  /* 0x0004d400011a7983 */ /* 0x000f280000300800 */
[----:B------:R-:W4:Y:S01]  /*2f8c0*/  LDL.LU R27, [R1+0x4d0] ;  /* 0x0004d000011b7983 */ /* 0x000f220000300800 */
[C---:B---3--:R-:W-:Y:S03]  /*2f8d0*/  HMMA.16816.F32 R4, R12.reuse, R2, R4 ;  /* 0x000000020c04723c */ /* 0x048fe60000001804 */
[----:B----4-:R-:W-:Y:S04]  /*2f8e0*/  STL.64 [R1+0x2b08], R26 ;  /* 0x002b081a01007387 */ /* 0x010fe80000100a00 */
[----:B--2---:R0:W-:Y:S04]  /*2f8f0*/  STL.64 [R1+0x2b00], R24 ;  /* 0x002b001801007387 */ /* 0x0041e80000100a00 */
[----:B0-----:R-:W2:Y:S04]  /*2f900*/  LDL.LU R24, [R1+0x90] ;  /* 0x0000900001187983 */ /* 0x001ea80000300800 */
[----:B------:R-:W2:Y:S04]  /*2f910*/  LDL.LU R25, [R1+0x94] ;  /* 0x0000940001197983 */ /* 0x000ea80000300800 */
[----:B------:R-:W2:Y:S04]  /*2f920*/  LDL.LU R26, [R1+0x98] ;  /* 0x00009800011a7983 */ /* 0x000ea80000300800 */
[----:B------:R-:W2:Y:S04]  /*2f930*/  LDL.LU R27, [R1+0x9c] ;  /* 0x00009c00011b7983 */ /* 0x000ea80000300800 */
[----:B------:R-:W3:Y:S04]  /*2f940*/  LDL.LU R0, [R1+0x4a4] ;  /* 0x0004a40001007983 */ /* 0x000ee80000300800 */
[----:B------:R-:W4:Y:S04]  /*2f950*/  LDL.LU R29, [R1+0x4ac] ;  /* 0x0004ac00011d7983 */ /* 0x000f280000300800 */
[----:B------:R-:W2:Y:S04]  /*2f960*/  LDL.LU R28, [R1+0x4dc] ;  /* 0x0004dc00011c7983 */ /* 0x000ea80000300800 */
[----:B------:R-:W2:Y:S04]  /*2f970*/  LDL.LU R11, [R1+0x4d8] ;  /* 0x0004d800010b7983 */ /* 0x000ea80000300800 */
[----:B------:R-:W-:Y:S04]  /*2f980*/  STL.64 [R1+0x220], R4 ;  /* 0x0002200401007387 */ /* 0x000fe80000100a00 */
[----:B------:R0:W-:Y:S04]  /*2f990*/  STL.64 [R1+0x228], R6 ;  /* 0x0002280601007387 */ /* 0x0001e80000100a00 */
[----:B0-----:R-:W3:Y:S04]  /*2f9a0*/  LDL.LU.64 R6, [R1+0x2b80] ;  /* 0x002b800001067983 */ /* 0x001ee80000300a00 */
[----:B------:R-:W4:Y:S02]  /*2f9b0*/  LDL.LU.64 R4, [R1+0x2b78] ;  /* 0x002b780001047983 */ /* 0x000f240000300a00 */
[----:B----4-:R-:W-:-:S15]  /*2f9c0*/  HMMA.16816.F32 R20, R12, R4, R20 ;  /* 0x000000040c14723c */ /* 0x010fde0000001814 */
        /* <DEDUP_REMOVED lines=9> */
[----:B0-----:R-:W3:Y:S04]  /*2fa60*/  LDL.LU.64 R22, [R1+0x2b60] ;  /* 0x002b600001167983 */ /* 0x001ee80000300a00 */
[----:B------:R-:W3:Y:S02]  /*2fa70*/  LDL.LU.64 R20, [R1+0x2b58] ;  /* 0x002b580001147983 */ /* 0x000ee40000300a00 */
[----:B---3--:R-:W-:Y:S02]  /*2fa80*/  HMMA.16816.F32 R20, R12, R8, R20 ;  /* 0x000000080c14723c */ /* 0x008fe40000001814 */
[----:B------:R-:W3:Y:S04]  /*2fa90*/  LDL.LU R12, [R1+0x2d0] ;  /* 0x0002d000010c7983 */ /* 0x000ee80000300800 */
[----:B------:R-:W4:-:S15]  /*2faa0*/  LDL.LU R13, [R1+0x2d8] ;  /* 0x0002d800010d7983 */ /* 0x000f1e0000300800 */
[----:B------:R-:W-:-:S02]  /*2fab0*/  NOP ;  /* 0x0000000000007918 */ /* 0x000fc40000000000 */
[----:B------:R0:W-:Y:S04]  /*2fac0*/  STL.64 [R1+0x180], R20 ;  /* 0x0001801401007387 */ /* 0x0001e80000100a00 */
[----:B------:R1:W-:Y:S04]  /*2fad0*/  STL.64 [R1+0x188], R22 ;  /* 0x0001881601007387 */ /* 0x0003e80000100a00 */
[----:B------:R-:W2:Y:S04]  /*2fae0*/  LDL.LU R14, [R1+0x490] ;  /* 0x00049000010e7983 */ /* 0x000ea80000300800 */
[----:B------:R-:W2:Y:S04]  /*2faf0*/  LDL.LU R15, [R1+0x498] ;  /* 0x00049800010f7983 */ /* 0x000ea80000300800 */
[----:B0-----:R-:W2:Y:S04]  /*2fb00*/  LDL.LU R20, [R1+0xa0] ;  /* 0x0000a00001147983 */ /* 0x001ea80000300800 */
[----:B------:R-:W2:Y:S04]  /*2fb10*/  LDL.LU R21, [R1+0xa4] ;  /* 0x0000a40001157983 */ /* 0x000ea80000300800 */
[----:B-1----:R-:W2:Y:S04]  /*2fb20*/  LDL.LU R22, [R1+0xa8] ;  /* 0x0000a80001167983 */ /* 0x002ea80000300800 */
[----:B------:R-:W2:Y:S01]  /*2fb30*/  LDL.LU R23, [R1+0xac] ;  /* 0x0000ac0001177983 */ /* 0x000ea20000300800 */
[----:B---3--:R-:W-:-:S02]  /*2fb40*/  IMAD R12, R12, 0x100, R18 ;  /* 0x000001000c0c7824 */ /* 0x008fc400078e0212 */
[----:B----4-:R-:W-:Y:S01]  /*2fb50*/  IMAD R13, R13, 0x100, R17 ;  /* 0x000001000d0d7824 */ /* 0x010fe200078e0211 */
[----:B------:R-:W3:Y:S04]  /*2fb60*/  LDL.LU R18, [R1+0x2b54] ;  /* 0x002b540001127983 */ /* 0x000ee80000300800 */
[----:B------:R-:W3:Y:S01]  /*2fb70*/  LDL.LU R17, [R1+0x2b50] ;  /* 0x002b500001117983 */ /* 0x000ee20000300800 */
[----:B--2---:R-:W-:-:S03]  /*2fb80*/  IMAD R14, R14, 0x100, R16 ;  /* 0x000001000e0e7824 */ /* 0x004fc600078e0210 */
[----:B------:R-:W3:Y:S01]  /*2fb90*/  LDL.LU R16, [R1+0x2b4c] ;  /* 0x002b4c0001107983 */ /* 0x000ee20000300800 */
[----:B------:R-:W-:Y:S01]  /*2fba0*/  IMAD R15, R15, 0x100, R10 ;  /* 0x000001000f0f7824 */ /* 0x000fe200078e020a */
[----:B------:R-:W-:Y:S02]  /*2fbb0*/  F2FP.F16.E4M3.UNPACK_B R12, R12 ;  /* 0x0000000cff0c723e */ /* 0x000fe400020006ff */
[----:B------:R-:W-:Y:S02]  /*2fbc0*/  F2FP.F16.E4M3.UNPACK_B R13, R13 ;  /* 0x0000000dff0d723e */ /* 0x000fe400020006ff */
[----:B------:R-:W-:Y:S01]  /*2fbd0*/  F2FP.F16.E4M3.UNPACK_B R14, R14 ;  /* 0x0000000eff0e723e */ /* 0x000fe200020006ff */
[----:B------:R-:W2:Y:S01]  /*2fbe0*/  LDL.LU R10, [R1+0x2b48] ;  /* 0x002b4800010a7983 */ /* 0x000ea20000300800 */
[----:B------:R-:W-:-:S07]  /*2fbf0*/  F2FP.F16.E4M3.UNPACK_B R15, R15 ;  /* 0x0000000fff0f723e */ /* 0x000fce00020006ff */
[----:B---3--:R-:W-:-:S15]  /*2fc00*/  HMMA.16816.F32 R16, R12, R2, R16 ;  /* 0x000000020c10723c */ /* 0x008fde0000001810 */
        /* <DEDUP_REMOVED lines=32> */
[----:B------:R-:W4:Y:S01]  /*2fe10*/  LDL.LU R29, [R1+0x2b10] ;  /* 0x002b1000011d7983 */ /* 0x000f220000300800 */
[----:B------:R-:W-:Y:S02]  /*2fe20*/  F2FP.F16.E4M3.UNPACK_B R12, R12 ;  /* 0x0000000cff0c723e */ /* 0x000fe400020006ff */
[----:B------:R-:W-:Y:S01]  /*2fe30*/  F2FP.F16.E4M3.UNPACK_B R13, R13 ;  /* 0x0000000dff0d723e */ /* 0x000fe200020006ff */
[----:B--2---:R-:W-:-:S05]  /*2fe40*/  IMAD R14, R15, 0x100, R14 ;  /* 0x000001000f0e7824 */ /* 0x004fca00078e020e */
[----:B------:R-:W-:Y:S01]  /*2fe50*/  F2FP.F16.E4M3.UNPACK_B R14, R14 ;  /* 0x0000000eff0e723e */ /* 0x000fe200020006ff */
[----:B------:R-:W-:-:S05]  /*2fe60*/  IMAD R15, R17, 0x100, R16 ;  /* 0x00000100110f7824 */ /* 0x000fca00078e0210 */
[----:B------:R-:W-:-:S07]  /*2fe70*/  F2FP.F16.E4M3.UNPACK_B R15, R15 ;  /* 0x0000000fff0f723e */ /* 0x000fce00020006ff */
[----:B------:R-:W-:-:S15]  /*2fe80*/  HMMA.16816.F32 R24, R12, R2, R24 ;  /* 0x000000020c18723c */ /* 0x000fde0000001818 */
[----:B------:R-:W-:-:S08]  /*2fe90*/  NOP ;  /* 0x0000000000007918 */ /* 0x000fd00000000000 */
[----:B------:R-:W-:Y:S04]  /*2fea0*/  STL.64 [R1+0x40], R24 ;  /* 0x0000401801007387 */ /* 0x000fe80000100a00 */
[----:B------:R0:W-:Y:S04]  /*2feb0*/  STL.64 [R1+0x48], R26 ;  /* 0x0000481a01007387 */ /* 0x0001e80000100a00 */
[----:B0-----:R-:W2:Y:S04]  /*2fec0*/  LDL.LU.64 R26, [R1+0x2b08] ;  /* 0x002b0800011a7983 */ /* 0x001ea80000300a00 */
[----:B------:R-:W3:Y:S01]  /*2fed0*/  LDL.LU.64 R24, [R1+0x2b00] ;  /* 0x002b000001187983 */ /* 0x000ee20000300a00 */
[----:B------:R-:W-:Y:S01]  /*2fee0*/  HMMA.16816.F32 R20, R12, R4, R20 ;  /* 0x000000040c14723c */ /* 0x000fe20000001814 */
[----:B------:R-:W-:-:S15]  /*2fef0*/  IMAD R16, R19, 0x100, R18 ;  /* 0x0000010013107824 */ /* 0x000fde00078e0212 */
[----:B------:R-:W-:-:S07]  /*2ff00*/  NOP ;  /* 0x0000000000007918 */ /* 0x000fce0000000000 */
[----:B------:R0:W-:Y:S04]  /*2ff10*/  STL.64 [R1+0x30], R20 ;  /* 0x0000301401007387 */ /* 0x0001e80000100a00 */
[----:B------:R4:W-:Y:S01]  /*2ff20*/  STL.64 [R1+0x38], R22 ;  /* 0x0000381601007387 */ /* 0x0009e20000100a00 */
[----:B---3--:R-:W-:Y:S02]  /*2ff30*/  IMAD R17, R25, 0x100, R24 ;  /* 0x0000010019117824 */ /* 0x008fe400078e0218 */
[----:B--2---:R-:W-:Y:S01]  /*2ff40*/  IMAD R18, R27, 0x100, R26 ;  /* 0x000001001b127824 */ /* 0x004fe200078e021a */
[----:B------:R-:W2:Y:S04]  /*2ff50*/  LDL.LU R24, [R1+0xc0] ;  /* 0x0000c00001187983 */ /* 0x000ea80000300800 */
[----:B------:R-:W2:Y:S04]  /*2ff60*/  LDL.LU R25, [R1+0xc4] ;  /* 0x0000c40001197983 */ /* 0x000ea80000300800 */
[----:B------:R-:W2:Y:S04]  /*2ff70*/  LDL.LU R26, [R1+0xc8] ;  /* 0x0000c800011a7983 */ /* 0x000ea80000300800 */
[----:B------:R-:W2:Y:S04]  /*2ff80*/  LDL.LU R27, [R1+0xcc] ;  /* 0x0000cc00011b7983 */ /* 0x000ea80000300800 */
[----:B0-----:R-:W3:Y:S04]  /*2ff90*/  LDL.LU R20, [R1+0xf0] ;  /* 0x0000f00001147983 */ /* 0x001ee80000300800 */
[----:B------:R-:W3:Y:S01]  /*2ffa0*/  LDL.LU R21, [R1+0xf4] ;  /* 0x0000f40001157983 */ /* 0x000ee20000300800 */
[----:B----4-:R-:W-:-:S02]  /*2ffb0*/  IMAD.MOV.U32 R22, RZ, RZ, R29 ;  /* 0x000000ffff167224 */ /* 0x010fc400078e001d */
[----:B------:R-:W-:Y:S01]  /*2ffc0*/  IMAD.MOV.U32 R23, RZ, RZ, R0 ;  /* 0x000000ffff177224 */ /* 0x000fe200078e0000 */
[----:B------:R-:W4:Y:S01]  /*2ffd0*/  LDL.LU R29, [R1+0x2afc] ;  /* 0x002afc00011d7983 */ /* 0x000f220000300800 */
[----:B------:R-:W-:-:S03]  /*2ffe0*/  IMAD R19, R11, 0x100, R28 ;  /* 0x000001000b137824 */ /* 0x000fc600078e021c */
[----:B------:R-:W2:Y:S04]  /*2fff0*/  LDL.LU R0, [R1+0x2af8] ;  /* 0x002af80001007983 */ /* 0x000ea80000300800 */
[----:B------:R-:W4:Y:S04]  /*30000*/  LDL.LU R28, [R1+0x4f8] ;  /* 0x0004f800011c7983 */ /* 0x000f280000300800 */
[----:B------:R-:W-:Y:S04]  /*30010*/  STL.64 [R1+0x2ab0], R22 ;  /* 0x002ab01601007387 */ /* 0x000fe80000100a00 */
[----:B---3--:R0:W-:Y:S04]  /*30020*/  STL.64 [R1+0x2aa8], R20 ;  /* 0x002aa81401007387 */ /* 0x0081e80000100a00 */
[----:B0-----:R-:W3:Y:S04]  /*30030*/  LDL.LU R20, [R1+0x100] ;  /* 0x0001000001147983 */ /* 0x001ee80000300800 */
[----:B------:R-:W3:Y:S04]  /*30040*/  LDL.LU R21, [R1+0x104] ;  /* 0x0001040001157983 */ /* 0x000ee80000300800 */
[----:B------:R-:W2:Y:S04]  /*30050*/  LDL.LU R22, [R1+0x108] ;  /* 0x0001080001167983 */ /* 0x000ea80000300800 */
[----:B------:R-:W2:Y:S04]  /*30060*/  LDL.LU R23, [R1+0x10c] ;  /* 0x00010c0001177983 */ /* 0x000ea80000300800 */
[----:B------:R-:W4:Y:S04]  /*30070*/  LDL.LU R11, [R1+0x4e4] ;  /* 0x0004e400010b7983 */ /* 0x000f280000300800 */
[----:B--2---:R-:W-:Y:S04]  /*30080*/  STL.64 [R1+0x2ac0], R22 ;  /* 0x002ac01601007387 */ /* 0x004fe80000100a00 */
[----:B---3--:R0:W-:Y:S04]  /*30090*/  STL.64 [R1+0x2ab8], R20 ;  /* 0x002ab81401007387 */ /* 0x0081e80000100a00 */
[----:B0-----:R-:W2:Y:S04]  /*300a0*/  LDL.LU R20, [R1+0xe0] ;  /* 0x0000e00001147983 */ /* 0x001ea80000300800 */
[----:B------:R-:W2:Y:S01]  /*300b0*/  LDL.LU R21, [R1+0xe4] ;  /* 0x0000e40001157983 */ /* 0x000ea20000300800 */
[----:B------:R-:W-:-:S02]  /*300c0*/  IMAD.MOV.U32 R22, RZ, RZ, R0 ;  /* 0x000000ffff167224 */ /* 0x000fc400078e0000 */
[----:B----4-:R-:W-:Y:S01]  /*300d0*/  IMAD.MOV.U32 R23, RZ, RZ, R29 ;  /* 0x000000ffff177224 */ /* 0x010fe200078e001d */
[----:B------:R-:W3:Y:S04]  /*300e0*/  LDL.LU R0, [R1+0x2af4] ;  /* 0x002af40001007983 */ /* 0x000ee80000300800 */
[----:B------:R-:W4:Y:S04]  /*300f0*/  LDL.LU R29, [R1+0x2af0] ;  /* 0x002af000011d7983 */ /* 0x000f280000300800 */
[----:B------:R-:W-:Y:S04]  /*30100*/  STL.64 [R1+0x2ad0], R22 ;  /* 0x002ad01601007387 */ /* 0x000fe80000100a00 */
[----:B--2---:R0:W-:Y:S04]  /*30110*/  STL.64 [R1+0x2ac8], R20 ;  /* 0x002ac81401007387 */ /* 0x0041e80000100a00 */
[----:B0-----:R-:W2:Y:S04]  /*30120*/  LDL.LU R20, [R1+0xd0] ;  /* 0x0000d00001147983 */ /* 0x001ea80000300800 */
[----:B------:R-:W2:Y:S04]  /*30130*/  LDL.LU R21, [R1+0xd4] ;  /* 0x0000d40001157983 */ /* 0x000ea80000300800 */
[----:B------:R-:W3:Y:S04]  /*30140*/  LDL.LU R22, [R1+0xd8] ;  /* 0x0000d80001167983 */ /* 0x000ee80000300800 */
[----:B------:R-:W3:Y:S01]  /*30150*/  LDL.LU R23, [R1+0xdc] ;  /* 0x0000dc0001177983 */ /* 0x000ee20000300800 */
[----:B------:R-:W-:Y:S03]  /*30160*/  HMMA.16816.F32 R24, R12, R6, R24 ;  /* 0x000000060c18723c */ /* 0x000fe60000001818 */
[----:B---3--:R-:W-:Y:S04]  /*30170*/  STL.64 [R1+0x2ae8], R22 ;  /* 0x002ae81601007387 */ /* 0x008fe80000100a00 */
[----:B--2---:R0:W-:Y:S04]  /*30180*/  STL.64 [R1+0x2ae0], R20 ;  /* 0x002ae01401007387 */ /* 0x0041e80000100a00 */
[----:B0-----:R-:W2:Y:S04]  /*30190*/  LDL.LU R20, [R1+0xb0] ;  /* 0x0000b00001147983 */ /* 0x001ea80000300800 */
[----:B------:R-:W2:Y:S01]  /*301a0*/  LDL.LU R21, [R1+0xb4] ;  /* 0x0000b40001157983 */ /* 0x000ea20000300800 */
[----:B----4-:R-:W-:-:S02]  /*301b0*/  IMAD.MOV.U32 R22, RZ, RZ, R29 ;  /* 0x000000ffff167224 */ /* 0x010fc400078e001d */
[----:B------:R-:W-:-:S05]  /*301c0*/  IMAD.MOV.U32 R23, RZ, RZ, R0 ;  /* 0x000000ffff177224 */ /* 0x000fca00078e0000 */
[----:B------:R0:W-:Y:S01]  /*301d0*/  STL.64 [R1+0x80], R24 ;  /* 0x0000801801007387 */ /* 0x0001e20000100a00 */
[----:B------:R-:W-:Y:S02]  /*301e0*/  IMAD.MOV.U32 R0, RZ, RZ, R27 ;  /* 0x000000ffff007224 */ /* 0x000fe400078e001b */
[----:B------:R-:W-:Y:S01]  /*301f0*/  IMAD.MOV.U32 R29, RZ, RZ, R26 ;  /* 0x000000ffff1d7224 */ /* 0x000fe200078e001a */
[----:B0-----:R-:W3:Y:S04]  /*30200*/  LDL.LU R24, [R1+0x110] ;  /* 0x0001100001187983 */ /* 0x001ee80000300800 */
[----:B------:R-:W3:Y:S04]  /*30210*/  LDL.LU R25, [R1+0x114] ;  /* 0x0001140001197983 */ /* 0x000ee80000300800 */
[----:B------:R-:W3:Y:S04]  /*30220*/  LDL.LU R26, [R1+0x118] ;  /* 0x00011800011a7983 */ /* 0x000ee80000300800 */
[----:B------:R-:W3:Y:S04]  /*30230*/  LDL.LU R27, [R1+0x11c] ;  /* 0x00011c00011b7983 */ /* 0x000ee80000300800 */
[----:B------:R0:W-:Y:S04]  /*30240*/  STL [R1+0x298c], R0 ;  /* 0x00298c0001007387 */ /* 0x0001e80000100800 */
[----:B0-----:R-:W4:Y:S04]  /*30250*/  LDL.LU R0, [R1+0x4fc] ;  /* 0x0004fc0001007983 */ /* 0x001f280000300800 */
[----:B------:R0:W-:Y:S04]  /*30260*/  STL [R1+0x2988], R29 ;  /* 0x0029881d01007387 */ /* 0x0001e80000100800 */
[----:B0-----:R-:W3:Y:S01]  /*30270*/  LDL.LU R29, [R1+0x4f0] ;  /* 0x0004f000011d7983 */ /* 0x001ee20000300800 */
[----:B--2---:R-:W-:Y:S03]  /*30280*/  HMMA.16816.F32 R12, R12, R8, R20 ;  /* 0x000000080c0c723c */ /* 0x004fe60000001814 */
[----:B------:R-:W2:Y:S04]  /*30290*/  LDL.LU.64 R22, [R1+0x2ae8] ;  /* 0x002ae80001167983 */ /* 0x000ea80000300a00 */
[----:B------:R-:W2:-:S15]  /*302a0*/  LDL.LU.64 R20, [R1+0x2ae0] ;  /* 0x002ae00001147983 */ /* 0x000e9e0000300a00 */
[----:B------:R-:W-:-:S01]  /*302b0*/  NOP ;  /* 0x0000000000007918 */ /* 0x000fc20000000000 */
[----:B------:R0:W-:Y:S04]  /*302c0*/  STL.64 [R1+0x20], R12 ;  /* 0x0000200c01007387 */ /* 0x0001e80000100a00 */
[----:B------:R1:W-:Y:S04]  /*302d0*/  STL.64 [R1+0x28], R14 ;  /* 0x0000280e01007387 */ /* 0x0003e80000100a00 */
[----:B0-----:R-:W4:Y:S04]  /*302e0*/  LDL.LU R12, [R1+0x4e0] ;  /* 0x0004e000010c7983 */ /* 0x001f280000300800 */
[----:B------:R-:W3:Y:S04]  /*302f0*/  LDL.LU R13, [R1+0x4ec] ;  /* 0x0004ec00010d7983 */ /* 0x000ee80000300800 */
[----:B-1----:R-:W3:Y:S04]  /*30300*/  LDL.LU R14, [R1+0x4e8] ;  /* 0x0004e800010e7983 */ /* 0x002ee80000300800 */
[----:B------:R-:W3:Y:S01]  /*30310*/  LDL.LU R15, [R1+0x4f4] ;  /* 0x0004f400010f7983 */ /* 0x000ee20000300800 */
[----:B------:R-:W-:-:S02]  /*30320*/  F2FP.F16.E4M3.UNPACK_B R16, R16 ;  /* 0x00000010ff10723e */ /* 0x000fc400020006ff */
[----:B------:R-:W-:Y:S02]  /*30330*/  F2FP.F16.E4M3.UNPACK_B R17, R17 ;  /* 0x00000011ff11723e */ /* 0x000fe400020006ff */
[----:B------:R-:W-:Y:S02]  /*30340*/  F2FP.F16.E4M3.UNPACK_B R18, R18 ;  /* 0x00000012ff12723e */ /* 0x000fe400020006ff */
[----:B------:R-:W-:-:S07]  /*30350*/  F2FP.F16.E4M3.UNPACK_B R19, R19 ;  /* 0x00000013ff13723e */ /* 0x000fce00020006ff */
[----:B--2---:R-:W-:Y:S01]  /*30360*/  HMMA.16816.F32 R20, R16, R2, R20 ;  /* 0x000000021014723c */ /* 0x004fe20000001814 */
[----:B----4-:R-:W-:Y:S02]  /*30370*/  IMAD R12, R12, 0x100, R11 ;  /* 0x000001000c0c7824 */ /* 0x010fe400078e020b */
[----:B------:R-:W2:-:S15]  /*30380*/  LDL.LU R11, [R1+0x2ad8] ;  /* 0x002ad800010b7983 */ /* 0x000e9e0000300800 */
[----:B------:R-:W-:-:S05]  /*30390*/  NOP ;  /* 0x0000000000007918 */ /* 0x000fca0000000000 */
[----:B------:R-:W-:Y:S04]  /*303a0*/  STL.64 [R1+0x10], R20 ;  /* 0x0000101401007387 */ /* 0x000fe80000100a00 */
[----:B------:R0:W-:Y:S01]  /*303b0*/  STL.64 [R1+0x18], R22 ;  /* 0x0000181601007387 */ /* 0x0001e20000100a00 */
[----:B---3--:R-:W-:Y:S02]  /*303c0*/  IMAD R13, R14, 0x100, R13 ;  /* 0x000001000e0d7824 */ /* 0x008fe400078e020d */
[----:B------:R-:W-:Y:S01]  /*303d0*/  IMAD R14, R29, 0x100, R15 ;  /* 0x000001001d0e7824 */ /* 0x000fe200078e020f */
[----:B0-----:R-:W3:Y:S04]  /*303e0*/  LDL.LU.64 R22, [R1+0x2ad0] ;  /* 0x002ad00001167983 */ /* 0x001ee80000300a00 */
[----:B------:R-:W3:Y:S04]  /*303f0*/  LDL.LU.64 R20, [R1+0x2ac8] ;  /* 0x002ac80001147983 */ /* 0x000ee80000300a00 */
[----:B------:R-:W4:Y:S01]  /*30400*/  LDL.LU R29, [R1+0x53c] ;  /* 0x00053c00011d7983 */ /* 0x000f220000300800 */
[----:B------:R-:W-:-:S03]  /*30410*/  IMAD R15, R28, 0x100, R0 ;  /* 0x000001001c0f7824 */ /* 0x000fc600078e0200 */
[----:B----4-:R-:W-:Y:S04]  /*30420*/  STL [R1+0x2a9c], R29 ;  /* 0x002a9c1d01007387 */ /* 0x010fe80000100800 */
[----:B------:R-:W4:Y:S01]  /*30430*/  LDL.LU R0, [R1+0x538] ;  /* 0x0005380001007983 */ /* 0x000f220000300800 */
[----:B---3--:R-:W-:Y:S03]  /*30440*/  HMMA.16816.F32 R20, R16, R4, R20 ;  /* 0x000000041014723c */ /* 0x008fe60000001814 */
[----:B----4-:R-:W-:-:S15]  /*30450*/  STL [R1+0x2aa0], R0 ;  /* 0x002aa00001007387 */ /* 0x010fde0000100800 */
[----:B------:R-:W-:-:S05]  /*30460*/  NOP ;  /* 0x0000000000007918 */ /* 0x000fca0000000000 */
[----:B------:R-:W-:Y:S04]  /*30470*/  STL.64 [R1+0x70], R20 ;  /* 0x0000701401007387 */ /* 0x000fe80000100a00 */
[----:B------:R0:W-:Y:S04]  /*30480*/  STL.64 [R1+0x78], R22 ;  /* 0x0000781601007387 */ /* 0x0001e80000100a00 */
[----:B0-----:R-:W3:Y:S04]  /*30490*/  LDL.LU.64 R22, [R1+0x2ac0] ;  /* 0x002ac00001167983 */ /* 0x001ee80000300a00 */
[----:B------:R-:W3:Y:S04]  /*304a0*/  LDL.LU.64 R20, [R1+0x2ab8] ;  /* 0x002ab80001147983 */ /* 0x000ee80000300a00 */
[----:B------:R-:W-:Y:S01]  /*304b0*/  STL [R1+0x2aa4], R5 ;  /* 0x002aa40501007387 */ /* 0x000fe20000100800 */
[----:B---3--:R-:W-:-:S15]  /*304c0*/  HMMA.16816.F32 R20, R16, R6, R20 ;  /* 0x000000061014723c */ /* 0x008fde0000001814 */
[----:B------:R-:W-:-:S08]  /*304d0*/  NOP ;  /* 0x0000000000007918 */ /* 0x000fd00000000000 */
[----:B------:R-:W-:Y:S04]  /*304e0*/  STL.64 [R1+0x60], R20 ;  /* 0x0000601401007387 */ /* 0x000fe80000100a00 */
[----:B------:R0:W-:Y:S04]  /*304f0*/  STL.64 [R1+0x68], R22 ;  /* 0x0000681601007387 */ /* 0x0001e80000100a00 */
[----:B0-----:R-:W3:Y:S04]  /*30500*/  LDL.LU.64 R22, [R1+0x2ab0] ;  /* 0x002ab00001167983 */ /* 0x001ee80000300a00 */
[----:B------:R-:W3:Y:S01]  /*30510*/  LDL.LU.64 R20, [R1+0x2aa8] ;  /* 0x002aa80001147983 */ /* 0x000ee20000300a00 */
[----:B------:R-:W-:-:S02]  /*30520*/  F2FP.F16.E4M3.UNPACK_B R12, R12 ;  /* 0x0000000cff0c723e */ /* 0x000fc400020006ff */
[----:B------:R-:W-:Y:S02]  /*30530*/  F2FP.F16.E4M3.UNPACK_B R13, R13 ;  /* 0x0000000dff0d723e */ /* 0x000fe400020006ff */
[----:B------:R-:W-:Y:S02]  /*30540*/  F2FP.F16.E4M3.UNPACK_B R14, R14 ;  /* 0x0000000eff0e723e */ /* 0x000fe400020006ff */
[----:B------:R-:W-:-:S07]  /*30550*/  F2FP.F16.E4M3.UNPACK_B R15, R15 ;  /* 0x0000000fff0f723e */ /* 0x000fce00020006ff */
[----:B------:R-:W-:Y:S06]  /*30560*/  HMMA.16816.F32 R24, R12, R2, R24 ;  /* 0x000000020c18723c */ /* 0x000fec0000001818 */
[----:B---3--:R-:W-:Y:S01]  /*30570*/  HMMA.16816.F32 R16, R16, R8, R20 ;  /* 0x000000081010723c */ /* 0x008fe20000001814 */
[----:B------:R-:W3:-:S15]  /*30580*/  LDL.LU R20, [R1+0x120] ;  /* 0x0001200001147983 */ /* 0x000ede0000300800 */
[----:B------:R-:W-:-:S07]  /*30590*/  NOP ;  /* 0x0000000000007918 */ /* 0x000fce0000000000 */
[----:B------:R0:W-:Y:S04]  /*305a0*/  STL.64 [R1], R16 ;  /* 0x0000001001007387 */ /* 0x0001e80000100a00 */
[----:B------:R1:W-:Y:S04]  /*305b0*/  STL.64 [R1+0x8], R18 ;  /* 0x0000081201007387 */ /* 0x0003e80000100a00 */
[----:B------:R-:W3:Y:S04]  /*305c0*/  LDL.LU R21, [R1+0x124] ;  /* 0x0001240001157983 */ /* 0x000ee80000300800 */
[----:B------:R-:W3:Y:S04]  /*305d0*/  LDL.LU R22, [R1+0x128] ;  /* 0x0001280001167983 */ /* 0x000ee80000300800 */
[----:B------:R-:W3:Y:S04]  /*305e0*/  LDL.LU R23, [R1+0x12c] ;  /* 0x00012c0001177983 */ /* 0x000ee80000300800 */
[----:B------:R-:W4:Y:S04]  /*305f0*/  LDL.LU R5, [R1+0x504] ;  /* 0x0005040001057983 */ /* 0x000f280000300800 */
[----:B0-----:R-:W4:Y:S04]  /*30600*/  LDL.LU R16, [R1+0x500] ;  /* 0x0005000001107983 */ /* 0x001f280000300800 */
[----:B--2---:R-:W-:Y:S04]  /*30610*/  STL.64 [R1+0x2a90], R10 ;  /* 0x002a900a01007387 */ /* 0x004fe80000100a00 */
[----:B------:R0:W-:Y:S04]  /*30620*/  STL.64 [R1+0x2a88], R8 ;  /* 0x002a880801007387 */ /* 0x0001e80000100a00 */
[----:B------:R-:W2:Y:S04]  /*30630*/  LDL.LU R0, [R1+0x50c] ;  /* 0x00050c0001007983 */ /* 0x000ea80000300800 */
[----:B------:R-:W2:Y:S04]  /*30640*/  LDL.LU R17, [R1+0x508] ;  /* 0x0005080001117983 */ /* 0x000ea80000300800 */
[----:B------:R-:W3:Y:S04]  /*30650*/  LDL.LU R29, [R1+0x514] ;  /* 0x00051400011d7983 */ /* 0x000ee80000300800 */
[----:B-1----:R-:W3:Y:S04]  /*30660*/  LDL.LU R18, [R1+0x510] ;  /* 0x0005100001127983 */ /* 0x002ee80000300800 */
[----:B------:R-:W3:Y:S04]  /*30670*/  LDL.LU R28, [R1+0x51c] ;  /* 0x00051c00011c7983 */ /* 0x000ee80000300800 */
[----:B------:R-:W3:Y:S04]  /*30680*/  LDL.LU R19, [R1+0x518] ;  /* 0x0005180001137983 */ /* 0x000ee80000300800 */
[----:B0-----:R-:W2:Y:S04]  /*30690*/  LDL.LU R8, [R1+0x150] ;  /* 0x0001500001087983 */ /* 0x001ea80000300800 */
[----:B------:R-:W2:Y:S04]  /*306a0*/  LDL.LU R9, [R1+0x154] ;  /* 0x0001540001097983 */ /* 0x000ea80000300800 */
[----:B------:R-:W2:Y:S04]  /*306b0*/  LDL.LU R10, [R1+0x158] ;  /* 0x00015800010a7983 */ /* 0x000ea80000300800 */
[----:B------:R-:W2:Y:S04]  /*306c0*/  LDL.LU R11, [R1+0x15c] ;  /* 0x00015c00010b7983 */ /* 0x000ea80000300800 */
[----:B------:R-:W-:Y:S04]  /*306d0*/  STL.64 [R1+0x28d0], R26 ;  /* 0x0028d01a01007387 */ /* 0x000fe80000100a00 */
[----:B------:R0:W-:Y:S04]  /*306e0*/  STL.64 [R1+0x28c8], R24 ;  /* 0x0028c81801007387 */ /* 0x0001e80000100a00 */
[----:B0-----:R-:W4:Y:S04]  /*306f0*/  LDL.LU R24, [R1+0x1a0] ;  /* 0x0001a00001187983 */ /* 0x001f280000300800 */
[----:B------:R-:W4:Y:S04]  /*30700*/  LDL.LU R25, [R1+0x1a4] ;  /* 0x0001a40001197983 */ /* 0x000f280000300800 */
[----:B------:R-:W3:Y:S04]  /*30710*/  LDL.LU R26, [R1+0x1a8] ;  /* 0x0001a800011a7983 */ /* 0x000ee80000300800 */
[----:B------:R-:W3:Y:S04]  /*30720*/  LDL.LU R27, [R1+0x1ac] ;  /* 0x0001ac00011b7983 */ /* 0x000ee80000300800 */
[----:B---3--:R-:W-:Y:S04]  /*30730*/  STL.64 [R1+0x2a70], R26 ;  /* 0x002a701a01007387 */ /* 0x008fe80000100a00 */
[----:B----4-:R0:W-:Y:S04]  /*30740*/  STL.64 [R1+0x2a68], R24 ;  /* 0x002a681801007387 */ /* 0x0101e80000100a00 */
[----:B0-----:R-:W3:Y:S04]  /*30750*/  LDL.LU R24, [R1+0x190] ;  /* 0x0001900001187983 */ /* 0x001ee80000300800 */
[----:B------:R-:W3:Y:S04]  /*30760*/  LDL.LU R25, [R1+0x194] ;  /* 0x0001940001197983 */ /* 0x000ee80000300800 */
[----:B------:R-:W4:Y:S04]  /*30770*/  LDL.LU R26, [R1+0x198] ;  /* 0x00019800011a7983 */ /* 0x000f280000300800 */
[----:B------:R-:W4:Y:S01]  /*30780*/  LDL.LU R27, [R1+0x19c] ;  /* 0x00019c00011b7983 */ /* 0x000f220000300800 */
[----:B------:R-:W-:-:S03]  /*30790*/  IMAD R16, R16, 0x100, R5 ;  /* 0x0000010010107824 */ /* 0x000fc600078e0205 */
[----:B----4-:R-:W-:Y:S04]  /*307a0*/  STL.64 [R1+0x2a80], R26 ;  /* 0x002a801a01007387 */ /* 0x010fe80000100a00 */
[----:B---3--:R0:W-:Y:S04]  /*307b0*/  STL.64 [R1+0x2a78], R24 ;  /* 0x002a781801007387 */ /* 0x0081e80000100a00 */
[----:B0-----:R-:W3:Y:S04]  /*307c0*/  LDL.LU R24, [R1+0x130] ;  /* 0x0001300001187983 */ /* 0x001ee80000300800 */
[----:B------:R-:W3:Y:S04]  /*307d0*/  LDL.LU R25, [R1+0x134] ;  /* 0x0001340001197983 */ /* 0x000ee80000300800 */
[----:B------:R-:W3:Y:S04]  /*307e0*/  LDL.LU R26, [R1+0x138] ;  /* 0x00013800011a7983 */ /* 0x000ee80000300800 */
[----:B------:R-:W3:Y:S04]  /*307f0*/  LDL.LU R27, [R1+0x13c] ;  /* 0x00013c00011b7983 */ /* 0x000ee80000300800 */
[----:B------:R-:W4:Y:S01]  /*30800*/  LDL.LU R5, [R1+0x2aa4] ;  /* 0x002aa40001057983 */ /* 0x000f220000300800 */
[----:B--2---:R-:W-:Y:S01]  /*30810*/  HMMA.16816.F32 R8, R12, R6, R8 ;  /* 0x000000060c08723c */ /* 0x004fe20000001808 */
[----:B------:R-:W-:-:S02]  /*30820*/  IMAD R17, R17, 0x100, R0 ;  /* 0x0000010011117824 */ /* 0x000fc400078e0200 */
[----:B------:R-:W-:Y:S02]  /*30830*/  IMAD R18, R18, 0x100, R29 ;  /* 0x0000010012127824 */ /* 0x000fe400078e021d */
[----:B------:R-:W-:Y:S01]  /*30840*/  IMAD R19, R19, 0x100, R28 ;  /* 0x0000010013137824 */ /* 0x000fe200078e021c */
[----:B----4-:R-:W-:-:S15]  /*30850*/  HMMA.16816.F32 R20, R12, R4, R20 ;  /* 0x000000040c14723c */ /* 0x010fde0000001814 */
[----:B------:R-:W-:-:S08]  /*30860*/  NOP ;  /* 0x0000000000007918 */ /* 0x000fd00000000000 */
[----:B------:R0:W-:Y:S04]  /*30870*/  STL.64 [R1+0x28e0], R22 ;  /* 0x0028e01601007387 */ /* 0x0001e80000100a00 */
[----:B0-----:R-:W2:Y:S04]  /*30880*/  LDL.LU R22, [R1+0x534] ;  /* 0x0005340001167983 */ /* 0x001ea80000300800 */
[----:B------:R-:W2:Y:S04]  /*30890*/  LDL.LU R23, [R1+0x530] ;  /* 0x0005300001177983 */ /* 0x000ea80000300800 */
[----:B------:R0:W-:Y:S04]  /*308a0*/  STL.64 [R1+0x28d8], R20 ;  /* 0x0028d81401007387 */ /* 0x0001e80000100a00 */
[----:B0-----:R-:W4:Y:S04]  /*308b0*/  LDL.LU R20, [R1+0x52c] ;  /* 0x00052c0001147983 */ /* 0x001f280000300800 */
[----:B------:R-:W4:Y:S04]  /*308c0*/  LDL.LU R21, [R1+0x528] ;  /* 0x0005280001157983 */ /* 0x000f280000300800 */
[----:B------:R-:W2:Y:S04]  /*308d0*/  LDL.LU R0, [R1+0x2aa0] ;  /* 0x002aa00001007983 */ /* 0x000ea80000300800 */
[----:B------:R-:W2:Y:S04]  /*308e0*/  LDL.LU R29, [R1+0x2a9c] ;  /* 0x002a9c00011d7983 */ /* 0x000ea80000300800 */
[----:B------:R-:W2:Y:S04]  /*308f0*/  LDL.LU R28, [R1+0x2a98] ;  /* 0x002a9800011c7983 */ /* 0x000ea80000300800 */
[----:B------:R-:W-:Y:S04]  /*30900*/  STL.64 [R1+0xc0], R8 ;  /* 0x0000c00801007387 */ /* 0x000fe80000100a00 */
[----:B------:R0:W-:Y:S04]  /*30910*/  STL.64 [R1+0xc8], R10 ;  /* 0x0000c80a01007387 */ /* 0x0001e80000100a00 */
[----:B0-----:R-:W2:Y:S04]  /*30920*/  LDL.LU.64 R10, [R1+0x2a90] ;  /* 0x002a9000010a7983 */ /* 0x001ea80000300a00 */
[----:B------:R-:W3:Y:S01]  /*30930*/  LDL.LU.64 R8, [R1+0x2a88] ;  /* 0x002a880001087983 */ /* 0x000ee20000300a00 */
[----:B------:R-:W-:-:S02]  /*30940*/  F2FP.F16.E4M3.UNPACK_B R16, R16 ;  /* 0x00000010ff10723e */ /* 0x000fc400020006ff */
[----:B------:R-:W-:Y:S02]  /*30950*/  F2FP.F16.E4M3.UNPACK_B R17, R17 ;  /* 0x00000011ff11723e */ /* 0x000fe400020006ff */
[----:B------:R-:W-:Y:S02]  /*30960*/  F2FP.F16.E4M3.UNPACK_B R18, R18 ;  /* 0x00000012ff12723e */ /* 0x000fe400020006ff */
[----:B------:R-:W-:Y:S01]  /*30970*/  F2FP.F16.E4M3.UNPACK_B R19, R19 ;  /* 0x00000013ff13723e */ /* 0x000fe200020006ff */
[----:B---3--:R-:W-:Y:S01]  /*30980*/  HMMA.16816.F32 R12, R12, R8, R24 ;  /* 0x000000080c0c723c */ /* 0x008fe20000001818 */
[----:B------:R-:W3:Y:S04]  /*30990*/  LDL.LU.64 R26, [R1+0x2a80] ;  /* 0x002a8000011a7983 */ /* 0x000ee80000300a00 */
[----:B------:R-:W3:-:S15]  /*309a0*/  LDL.LU.64 R24, [R1+0x2a78] ;  /* 0x002a780001187983 */ /* 0x000ede0000300a00 */
[----:B------:R-:W-:-:S03]  /*309b0*/  NOP ;  /* 0x0000000000007918 */ /* 0x000fc60000000000 */
[----:B------:R-:W-:Y:S04]  /*309c0*/  STL.64 [R1+0xb0], R12 ;  /* 0x0000b00c01007387 */ /* 0x000fe80000100a00 */
[----:B------:R0:W-:Y:S04]  /*309d0*/  STL.64 [R1+0xb8], R14 ;  /* 0x0000b80e01007387 */ /* 0x0001e80000100a00 */
[----:B0-----:R-:W4:Y:S04]  /*309e0*/  LDL.LU R14, [R1+0x524] ;  /* 0x00052400010e7983 */ /* 0x001f280000300800 */
[----:B------:R-:W4:Y:S01]  /*309f0*/  LDL.LU R15, [R1+0x520] ;  /* 0x00052000010f7983 */ /* 0x000f220000300800 */
[----:B---3--:R-:W-:-:S15]  /*30a00*/  HMMA.16816.F32 R24, R16, R2, R24 ;  /* 0x000000021018723c */ /* 0x008fde0000001818 */
[----:B------:R-:W-:-:S08]  /*30a10*/  NOP ;  /* 0x0000000000007918 */ /* 0x000fd00000000000 */
[----:B------:R-:W-:Y:S04]  /*30a20*/  STL.64 [R1+0xd0], R24 ;  /* 0x0000d01801007387 */ /* 0x000fe80000100a00 */
[----:B------:R0:W-:Y:S04]  /*30a30*/  STL.64 [R1+0xd8], R26 ;  /* 0x0000d81a01007387 */ /* 0x0001e80000100a00 */
[----:B0-----:R-:W3:Y:S04]  /*30a40*/  LDL.LU.64 R26, [R1+0x2a70] ;  /* 0x002a7000011a7983 */ /* 0x001ee80000300a00 */
[----:B------:R-:W3:Y:S01]  /*30a50*/  LDL.LU.64 R24, [R1+0x2a68] ;  /* 0x002a680001187983 */ /* 0x000ee20000300a00 */
[----:B----4-:R-:W-:-:S02]  /*30a60*/  IMAD R12, R15, 0x100, R14 ;  /* 0x000001000f0c7824 */ /* 0x010fc400078e020e */
[----:B------:R-:W-:Y:S02]  /*30a70*/  IMAD R13, R21, 0x100, R20 ;  /* 0x00000100150d7824 */ /* 0x000fe400078e0214 */
[----:B--2---:R-:W-:Y:S01]  /*30a80*/  IMAD R14, R23, 0x100, R22 ;  /* 0x00000100170e7824 */ /* 0x004fe200078e0216 */
[----:B------:R-:W-:Y:S04]  /*30a90*/  STL [R1+0x2a34], R4 ;  /* 0x002a340401007387 */ /* 0x000fe80000100800 */
[----:B------:R-:W-:Y:S01]  /*30aa0*/  STL [R1+0x2a30], R5 ;  /* 0x002a300501007387 */ /* 0x000fe20000100800 */
[----:B---3--:R-:W-:Y:S07]  /*30ab0*/  HMMA.16816.F32 R20, R16, R4, R24 ;  /* 0x000000041014723c */ /* 0x008fee0000001818 */
[----:B------:R-:W-:-:S15]  /*30ac0*/  IMAD.MOV.U32 R27, RZ, RZ, R28 ;  /* 0x000000ffff1b7224 */ /* 0x000fde00078e001c */
[----:B------:R-:W-:-:S01]  /*30ad0*/  NOP ;  /* 0x0000000000007918 */ /* 0x000fc20000000000 */
[----:B------:R0:W-:Y:S04]  /*30ae0*/  STL.64 [R1+0xe0], R20 ;  /* 0x0000e01401007387 */ /* 0x0001e80000100a00 */
[----:B------:R-:W-:Y:S04]  /*30af0*/  STL.64 [R1+0xe8], R22 ;  /* 0x0000e81601007387 */ /* 0x000fe80000100a00 */
[----:B------:R-:W2:Y:S04]  /*30b00*/  LDL.LU R24, [R1+0x270] ;  /* 0x0002700001187983 */ /* 0x000ea80000300800 */
[----:B------:R-:W2:Y:S04]  /*30b10*/  LDL.LU R25, [R1+0x274] ;  /* 0x0002740001197983 */ /* 0x000ea80000300800 */
[----:B------:R-:W3:Y:S04]  /*30b20*/  LDL.LU R26, [R1+0x278] ;  /* 0x00027800011a7983 */ /* 0x000ee80000300800 */
[----:B------:R-:W4:Y:S04]  /*30b30*/  LDL.LU R28, [R1+0x590] ;  /* 0x00059000011c7983 */ /* 0x000f280000300800 */
[----:B----4-:R-:W-:Y:S04]  /*30b40*/  STL [R1+0x2a10], R28 ;  /* 0x002a101c01007387 */ /* 0x010fe80000100800 */
[----:B0-----:R-:W4:Y:S04]  /*30b50*/  LDL R20, [R1+0x298] ;  /* 0x0002980001147983 */ /* 0x001f280000100800 */
[----:B----4-:R-:W-:Y:S04]  /*30b60*/  STL [R1+0x2a14], R20 ;  /* 0x002a141401007387 */ /* 0x010fe80000100800 */
[----:B------:R-:W4:Y:S04]  /*30b70*/  LDL R21, [R1+0x29c] ;  /* 0x00029c0001157983 */ /* 0x000f280000100800 */
[----:B----4-:R-:W-:Y:S04]  /*30b80*/  STL [R1+0x2a18], R21 ;  /* 0x002a181501007387 */ /* 0x010fe80000100800 */
[----:B---3--:R-:W-:Y:S04]  /*30b90*/  STL.64 [R1+0x29e8], R26 ;  /* 0x0029e81a01007387 */ /* 0x008fe80000100a00 */
[----:B--2---:R0:W-:Y:S04]  /*30ba0*/  STL.64 [R1+0x29e0], R24 ;  /* 0x0029e01801007387 */ /* 0x0041e80000100a00 */
[----:B0-----:R-:W2:Y:S04]  /*30bb0*/  LDL.LU R24, [R1+0x250] ;  /* 0x0002500001187983 */ /* 0x001ea80000300800 */
[----:B------:R-:W2:Y:S01]  /*30bc0*/  LDL.LU R25, [R1+0x254] ;  /* 0x0002540001197983 */ /* 0x000ea20000300800 */
[----:B------:R-:W-:-:S03]  /*30bd0*/  IMAD.MOV.U32 R27, RZ, RZ, R10 ;  /* 0x000000ffff1b7224 */ /* 0x000fc600078e000a */
[----:B------:R-:W3:Y:S04]  /*30be0*/  LDL.LU R4, [R1+0x544] ;  /* 0x0005440001047983 */ /* 0x000ee80000300800 */
[----:B------:R-:W4:Y:S01]  /*30bf0*/  LDL.LU R10, [R1+0x540] ;  /* 0x00054000010a7983 */ /* 0x000f220000300800 */
[----:B------:R-:W-:-:S03]  /*30c00*/  IMAD.MOV.U32 R26, RZ, RZ, R11 ;  /* 0x000000ffff1a7224 */ /* 0x000fc600078e000b */
[----:B------:R-:W3:Y:S04]  /*30c10*/  LDL.LU R5, [R1+0x54c] ;  /* 0x00054c0001057983 */ /* 0x000ee80000300800 */
[----:B------:R-:W4:Y:S04]  /*30c20*/  LDL.LU R11, [R1+0x548] ;  /* 0x00054800010b7983 */ /* 0x000f280000300800 */
[----:B----4-:R-:W-:Y:S04]  /*30c30*/  STL.64 [R1+0x2a60], R10 ;  /* 0x002a600a01007387 */ /* 0x010fe80000100a00 */
[----:B------:R0:W-:Y:S04]  /*30c40*/  STL.64 [R1+0x2a58], R8 ;  /* 0x002a580801007387 */ /* 0x0001e80000100a00 */
[----:B0-----:R-:W4:Y:S04]  /*30c50*/  LDL.LU R8, [R1+0x1f0] ;  /* 0x0001f00001087983 */ /* 0x001f280000300800 */
[----:B------:R-:W4:Y:S04]  /*30c60*/  LDL.LU R9, [R1+0x1f4] ;  /* 0x0001f40001097983 */ /* 0x000f280000300800 */
[----:B------:R-:W4:Y:S04]  /*30c70*/  LDL.LU R10, [R1+0x1f8] ;  /* 0x0001f800010a7983 */ /* 0x000f280000300800 */
[----:B------:R-:W4:Y:S04]  /*30c80*/  LDL.LU R11, [R1+0x1fc] ;  /* 0x0001fc00010b7983 */ /* 0x000f280000300800 */
[----:B------:R-:W3:Y:S04]  /*30c90*/  LDL.LU R21, [R1+0x554] ;  /* 0x0005540001157983 */ /* 0x000ee80000300800 */
[----:B------:R-:W3:Y:S04]  /*30ca0*/  LDL.LU R20, [R1+0x55c] ;  /* 0x00055c0001147983 */ /* 0x000ee80000300800 */
[----:B------:R-:W3:Y:S04]  /*30cb0*/  LDL.LU R28, [R1+0x564] ;  /* 0x00056400011c7983 */ /* 0x000ee80000300800 */
[----:B------:R-:W-:Y:S04]  /*30cc0*/  STL.64 [R1+0x29f8], R26 ;  /* 0x0029f81a01007387 */ /* 0x000fe80000100a00 */
[----:B--2---:R0:W-:Y:S04]  /*30cd0*/  STL.64 [R1+0x29f0], R24 ;  /* 0x0029f01801007387 */ /* 0x0041e80000100a00 */
[----:B0-----:R-:W2:Y:S04]  /*30ce0*/  LDL.LU R24, [R1+0x210] ;  /* 0x0002100001187983 */ /* 0x001ea80000300800 */
[----:B------:R-:W2:Y:S04]  /*30cf0*/  LDL.LU R25, [R1+0x214] ;  /* 0x0002140001197983 */ /* 0x000ea80000300800 */
[----:B------:R-:W4:Y:S04]  /*30d00*/  LDL.LU R26, [R1+0x218] ;  /* 0x00021800011a7983 */ /* 0x000f280000300800 */
[----:B------:R-:W4:Y:S04]  /*30d10*/  LDL.LU R27, [R1+0x21c] ;  /* 0x00021c00011b7983 */ /* 0x000f280000300800 */
[----:B----4-:R-:W-:Y:S04]  /*30d20*/  STL.64 [R1+0x2a08], R26 ;  /* 0x002a081a01007387 */ /* 0x010fe80000100a00 */
        /* <DEDUP_REMOVED lines=10> */
[----:B------:R-:W4:Y:S01]  /*30dd0*/  LDL.LU R27, [R1+0x1cc] ;  /* 0x0001cc00011b7983 */ /* 0x000f220000300800 */
[----:B------:R-:W-:Y:S03]  /*30de0*/  HMMA.16816.F32 R8, R16, R6, R8 ;  /* 0x000000061008723c */ /* 0x000fe60000001808 */
[----:B----4-:R-:W-:Y:S04]  /*30df0*/  STL.64 [R1+0x2a40], R26 ;  /* 0x002a401a01007387 */ /* 0x010fe80000100a00 */
[----:B--2---:R0:W-:Y:S04]  /*30e00*/  STL.64 [R1+0x2a38], R24 ;  /* 0x002a381801007387 */ /* 0x0041e80000100a00 */
[----:B0-----:R-:W2:Y:S04]  /*30e10*/  LDL.LU R24, [R1+0x1d0] ;  /* 0x0001d00001187983 */ /* 0x001ea80000300800 */
[----:B------:R-:W2:Y:S04]  /*30e20*/  LDL.LU R25, [R1+0x1d4] ;  /* 0x0001d40001197983 */ /* 0x000ea80000300800 */
[----:B------:R-:W4:Y:S04]  /*30e30*/  LDL.LU R26, [R1+0x1d8] ;  /* 0x0001d800011a7983 */ /* 0x000f280000300800 */
[----:B------:R-:W4:Y:S01]  /*30e40*/  LDL.LU R27, [R1+0x1dc] ;  /* 0x0001dc00011b7983 */ /* 0x000f220000300800 */
[----:B------:R-:W-:-:S03]  /*30e50*/  IMAD R15, R0, 0x100, R29 ;  /* 0x00000100000f7824 */ /* 0x000fc600078e021d */
[----:B----4-:R-:W-:Y:S04]  /*30e60*/  STL.64 [R1+0x2a50], R26 ;  /* 0x002a501a01007387 */ /* 0x010fe80000100a00 */
[----:B--2---:R0:W-:Y:S04]  /*30e70*/  STL.64 [R1+0x2a48], R24 ;  /* 0x002a481801007387 */ /* 0x0041e80000100a00 */
[----:B0-----:R-:W2:Y:S04]  /*30e80*/  LDL.LU R24, [R1+0x1e0] ;  /* 0x0001e00001187983 */ /* 0x001ea80000300800 */
[----:B------:R-:W2:Y:S04]  /*30e90*/  LDL.LU R25, [R1+0x1e4] ;  /* 0x0001e40001197983 */ /* 0x000ea80000300800 */
[----:B------:R-:W2:Y:S04]  /*30ea0*/  LDL.LU R26, [R1+0x1e8] ;  /* 0x0001e800011a7983 */ /* 0x000ea80000300800 */
[----:B------:R-:W2:Y:S04]  /*30eb0*/  LDL.LU R27, [R1+0x1ec] ;  /* 0x0001ec00011b7983 */ /* 0x000ea80000300800 */
[----:B------:R-:W4:Y:S04]  /*30ec0*/  LDL R22, [R1+0x2a8] ;  /* 0x0002a80001167983 */ /* 0x000f280000100800 */
[----:B------:R-:W4:Y:S04]  /*30ed0*/  LDL R23, [R1+0x2ac] ;  /* 0x0002ac0001177983 */ /* 0x000f280000100800 */
[----:B------:R-:W4:Y:S04]  /*30ee0*/  LDL R29, [R1+0x2b8] ;  /* 0x0002b800011d7983 */ /* 0x000f280000100800 */
[----:B------:R-:W4:Y:S04]  /*30ef0*/  LDL R0, [R1+0x2bc] ;  /* 0x0002bc0001007983 */ /* 0x000f280000100800 */
[----:B------:R-:W-:Y:S04]  /*30f00*/  STL.64 [R1+0x130], R8 ;  /* 0x0001300801007387 */ /* 0x000fe80000100a00 */
[----:B------:R0:W-:Y:S04]  /*30f10*/  STL.64 [R1+0x138], R10 ;  /* 0x0001380a01007387 */ /* 0x0001e80000100a00 */
[----:B0-----:R-:W3:Y:S04]  /*30f20*/  LDL.LU.64 R10, [R1+0x2a60] ;  /* 0x002a6000010a7983 */ /* 0x001ee80000300a00 */
[----:B------:R-:W2:Y:S01]  /*30f30*/  LDL.LU.64 R8, [R1+0x2a58] ;  /* 0x002a580001087983 */ /* 0x000ea20000300a00 */
[----:B------:R-:W-:-:S02]  /*30f40*/  F2FP.F16.E4M3.UNPACK_B R12, R12 ;  /* 0x0000000cff0c723e */ /* 0x000fc400020006ff */
[----:B------:R-:W-:Y:S02]  /*30f50*/  F2FP.F16.E4M3.UNPACK_B R13, R13 ;  /* 0x0000000dff0d723e */ /* 0x000fe400020006ff */
[----:B------:R-:W-:Y:S02]  /*30f60*/  F2FP.F16.E4M3.UNPACK_B R14, R14 ;  /* 0x0000000eff0e723e */ /* 0x000fe400020006ff */
[----:B------:R-:W-:Y:S01]  /*30f70*/  F2FP.F16.E4M3.UNPACK_B R15, R15 ;  /* 0x0000000fff0f723e */ /* 0x000fe200020006ff */
[----:B--2---:R-:W-:Y:S01]  /*30f80*/  HMMA.16816.F32 R16, R16, R8, R24 ;  /* 0x000000081010723c */ /* 0x004fe20000001818 */
[----:B------:R-:W2:Y:S04]  /*30f90*/  LDL.LU.64 R26, [R1+0x2a50] ;  /* 0x002a5000011a7983 */ /* 0x000ea80000300a00 */
[----:B------:R-:W2:Y:S01]  /*30fa0*/  LDL.LU.64 R24, [R1+0x2a48] ;  /* 0x002a480001187983 */ /* 0x000ea20000300a00 */
[----:B---3--:R-:W-:-:S02]  /*30fb0*/  IMAD R10, R10, 0x100, R4 ;  /* 0x000001000a0a7824 */ /* 0x008fc400078e0204 */
[----:B------:R-:W-:-:S15]  /*30fc0*/  IMAD R11, R11, 0x100, R5 ;  /* 0x000001000b0b7824 */ /* 0x000fde00078e0205 */
[----:B------:R-:W-:Y:S04]  /*30fd0*/  STL.64 [R1+0x120], R16 ;  /* 0x0001201001007387 */ /* 0x000fe80000100a00 */
[----:B------:R0:W-:Y:S04]  /*30fe0*/  STL.64 [R1+0x128], R18 ;  /* 0x0001281201007387 */ /* 0x0001e80000100a00 */
[----:B0-----:R-:W3:Y:S04]  /*30ff0*/  LDL.LU R18, [R1+0x560] ;  /* 0x0005600001127983 */ /* 0x001ee80000300800 */
[----:B------:R-:W4:Y:S04]  /*31000*/  LDL.LU R19, [R1+0x588] ;  /* 0x0005880001137983 */ /* 0x000f280000300800 */
[----:B------:R-:W4:Y:S04]  /*31010*/  LDL R16, [R1+0x288] ;  /* 0x0002880001107983 */ /* 0x000f280000100800 */
[----:B------:R-:W4:Y:S01]  /*31020*/  LDL R17, [R1+0x28c] ;  /* 0x00028c0001117983 */ /* 0x000f220000100800 */
[----:B--2---:R-:W-:-:S15]  /*31030*/  HMMA.16816.F32 R24, R12, R2, R24 ;  /* 0x000000020c18723c */ /* 0x004fde0000001818 */
[----:B------:R-:W-:-:S08]  /*31040*/  NOP ;  /* 0x0000000000007918 */ /* 0x000fd00000000000 */
[----:B------:R-:W-:Y:S04]  /*31050*/  STL.64 [R1+0x110], R24 ;  /* 0x0001101801007387 */ /* 0x000fe80000100a00 */
[----:B------:R0:W-:Y:S04]  /*31060*/  STL.64 [R1+0x118], R26 ;  /* 0x0001181a01007387 */ /* 0x0001e80000100a00 */
[----:B0-----:R-:W2:Y:S04]  /*31070*/  LDL.LU.64 R26, [R1+0x2a40] ;  /* 0x002a4000011a7983 */ /* 0x001ea80000300a00 */
[----:B------:R-:W2:Y:S04]  /*31080*/  LDL.LU.64 R24, [R1+0x2a38] ;  /* 0x002a380001187983 */ /* 0x000ea80000300a00 */
[----:B------:R-:W4:Y:S04]  /*31090*/  LDL.LU R2, [R1+0x550] ;  /* 0x0005500001027983 */ /* 0x000f280000300800 */
[----:B------:R-:W4:Y:S04]  /*310a0*/  LDL.LU R3, [R1+0x558] ;  /* 0x0005580001037983 */ /* 0x000f280000300800 */
[----:B------:R-:W2:Y:S04]  /*310b0*/  LDL.LU R4, [R1+0x2a34] ;  /* 0x002a340001047983 */ /* 0x000ea80000300800 */
[----:B------:R-:W2:Y:S01]  /*310c0*/  LDL.LU R5, [R1+0x2a30] ;  /* 0x002a300001057983 */ /* 0x000ea20000300800 */
[----:B---3--:R-:W-:Y:S01]  /*310d0*/  IMAD R18, R18, 0x100, R28 ;  /* 0x0000010012127824 */ /* 0x008fe200078e021c */
[----:B--2---:R-:W-:Y:S01]  /*310e0*/  HMMA.16816.F32 R24, R12, R4, R24 ;  /* 0x000000040c18723c */ /* 0x004fe20000001818 */
[----:B----4-:R-:W-:-:S02]  /*310f0*/  IMAD R2, R2, 0x100, R21 ;  /* 0x0000010002027824 */ /* 0x010fc400078e0215 */
[----:B------:R-:W-:-:S15]  /*31100*/  IMAD R3, R3, 0x100, R20 ;  /* 0x0000010003037824 */ /* 0x000fde00078e0214 */
[----:B------:R-:W-:-:S05]  /*31110*/  NOP ;  /* 0x0000000000007918 */ /* 0x000fca0000000000 */
[----:B------:R-:W-:Y:S04]  /*31120*/  STL.64 [R1+0x100], R24 ;  /* 0x0001001801007387 */ /* 0x000fe80000100a00 */
[----:B------:R0:W-:Y:S04]  /*31130*/  STL.64 [R1+0x108], R26 ;  /* 0x0001081a01007387 */ /* 0x0001e80000100a00 */
[----:B0-----:R-:W2:Y:S04]  /*31140*/  LDL.LU.64 R26, [R1+0x2a28] ;  /* 0x002a2800011a7983 */ /* 0x001ea80000300a00 */
[----:B------:R-:W2:Y:S04]  /*31150*/  LDL.LU.64 R24, [R1+0x2a20] ;  /* 0x002a200001187983 */ /* 0x000ea80000300a00 */
[----:B------:R-:W3:Y:S04]  /*31160*/  LDL.LU R4, [R1+0x58c] ;  /* 0x00058c0001047983 */ /* 0x000ee80000300800 */
[----:B------:R-:W4:Y:S04]  /*31170*/  LDL.LU R5, [R1+0x594] ;  /* 0x0005940001057983 */ /* 0x000f280000300800 */
[----:B------:R-:W2:Y:S04]  /*31180*/  LDL.LU R21, [R1+0x2a18] ;  /* 0x002a180001157983 */ /* 0x000ea80000300800 */
[----:B------:R-:W2:Y:S04]  /*31190*/  LDL.LU R20, [R1+0x2a14] ;  /* 0x002a140001147983 */ /* 0x000ea80000300800 */
[----:B------:R-:W4:Y:S01]  /*311a0*/  LDL.LU R28, [R1+0x2a10] ;  /* 0x002a1000011c7983 */ /* 0x000f220000300800 */
[----:B---3--:R-:W-:-:S02]  /*311b0*/  IMAD R19, R19, 0x100, R4 ;  /* 0x0000010013137824 */ /* 0x008fc400078e0204 */
[----:B----4-:R-:W-:Y:S02]  /*311c0*/  IMAD R28, R28, 0x100, R5 ;  /* 0x000001001c1c7824 */ /* 0x010fe400078e0205 */
[----:B--2---:R-:W-:Y:S01]  /*311d0*/  HMMA.16816.F32 R4, R12, R6, R24 ;  /* 0x000000060c04723c */ /* 0x004fe20000001818 */
[----:B------:R-:W2:Y:S04]  /*311e0*/  LDL.LU.64 R26, [R1+0x2a08] ;  /* 0x002a0800011a7983 */ /* 0x000ea80000300a00 */
[----:B------:R-:W2:-:S15]  /*311f0*/  LDL.LU.64 R24, [R1+0x2a00] ;  /* 0x002a000001187983 */ /* 0x000e9e0000300a00 */
[----:B------:R-:W-:-:S03]  /*31200*/  NOP ;  /* 0x0000000000007918 */ /* 0x000fc60000000000 */
[----:B------:R0:W-:Y:S04]  /*31210*/  STL.64 [R1+0xf0], R4 ;  /* 0x0000f00401007387 */ /* 0x0001e80000100a00 */
[----:B------:R1:W-:Y:S01]  /*31220*/  STL.64 [R1+0xf8], R6 ;  /* 0x0000f80601007387 */ /* 0x0003e20000100a00 */
[----:B0-----:R-:W-:Y:S02]  /*31230*/  F2FP.F16.E4M3.UNPACK_B R4, R10 ;  /* 0x0000000aff04723e */ /* 0x001fe400020006ff */
[----:B------:R-:W-:Y:S01]  /*31240*/  F2FP.F16.E4M3.UNPACK_B R5, R11 ;  /* 0x0000000bff05723e */ /* 0x000fe200020006ff */
[----:B------:R-:W3:Y:S04]  /*31250*/  LDL.LU R10, [R1+0x598] ;  /* 0x00059800010a7983 */ /* 0x000ee80000300800 */
[----:B------:R-:W3:Y:S01]  /*31260*/  LDL.LU R11, [R1+0x59c] ;  /* 0x00059c00010b7983 */ /* 0x000ee20000300800 */
[----:B--2---:R-:W-:Y:S03]  /*31270*/  HMMA.16816.F32 R12, R12, R8, R24 ;  /* 0x000000080c0c723c */ /* 0x004fe60000001818 */
[----:B------:R-:W2:Y:S04]  /*31280*/  LDL.LU.64 R26, [R1+0x29f8] ;  /* 0x0029f800011a7983 */ /* 0x000ea80000300a00 */
[----:B------:R-:W2:Y:S01]  /*31290*/  LDL.LU.64 R24, [R1+0x29f0] ;  /* 0x0029f00001187983 */ /* 0x000ea20000300a00 */
[----:B-1----:R-:W-:-:S02]  /*312a0*/  F2FP.F16.E4M3.UNPACK_B R6, R2 ;  /* 0x00000002ff06723e */ /* 0x002fc400020006ff */
[----:B------:R-:W-:Y:S02]  /*312b0*/  F2FP.F16.E4M3.UNPACK_B R7, R3 ;  /* 0x00000003ff07723e */ /* 0x000fe400020006ff */
[----:B------:R-:W-:Y:S02]  /*312c0*/  F2FP.F16.E4M3.UNPACK_B R16, R16 ;  /* 0x00000010ff10723e */ /* 0x000fe400020006ff */
[----:B------:R-:W-:-:S09]  /*312d0*/  F2FP.F16.E4M3.UNPACK_B R17, R17 ;  /* 0x00000011ff11723e */ /* 0x000fd200020006ff */
[----:B------:R-:W-:Y:S04]  /*312e0*/  STL.64 [R1+0x150], R12 ;  /* 0x0001500c01007387 */ /* 0x000fe80000100a00 */
[----:B------:R-:W-:Y:S01]  /*312f0*/  STL.64 [R1+0x158], R14 ;  /* 0x0001580e01007387 */ /* 0x000fe20000100a00 */
[----:B--2---:R-:W-:-:S15]  /*31300*/  HMMA.16816.F32 R24, R4, R16, R24 ;  /* 0x000000100418723c */ /* 0x004fde0000001818 */
[----:B------:R-:W-:-:S08]  /*31310*/  NOP ;  /* 0x0000000000007918 */ /* 0x000fd00000000000 */
[----:B------:R-:W-:Y:S04]  /*31320*/  STL.64 [R1+0x1d0], R24 ;  /* 0x0001d01801007387 */ /* 0x000fe80000100a00 */
[----:B------:R0:W-:Y:S04]  /*31330*/  STL.64 [R1+0x1d8], R26 ;  /* 0x0001d81a01007387 */ /* 0x0001e80000100a00 */
[----:B0-----:R-:W2:Y:S04]  /*31340*/  LDL.LU.64 R26, [R1+0x29e8] ;  /* 0x0029e800011a7983 */ /* 0x001ea80000300a00 */
[----:B------:R-:W2:Y:S01]  /*31350*/  LDL.LU.64 R24, [R1+0x29e0] ;  /* 0x0029e00001187983 */ /* 0x000ea20000300a00 */
[----:B---3--:R-:W-:Y:S01]  /*31360*/  IMAD R15, R10, 0x100, R11 ;  /* 0x000001000a0f7824 */ /* 0x008fe200078e020b */
[----:B------:R-:W-:-:S02]  /*31370*/  F2FP.F16.E4M3.UNPACK_B R10, R20 ;  /* 0x00000014ff0a723e */ /* 0x000fc400020006ff */
[----:B------:R-:W-:Y:S02]  /*31380*/  F2FP.F16.E4M3.UNPACK_B R11, R21 ;  /* 0x00000015ff0b723e */ /* 0x000fe400020006ff */
[----:B------:R-:W-:Y:S02]  /*31390*/  F2FP.F16.E4M3.UNPACK_B R8, R22 ;  /* 0x00000016ff08723e */ /* 0x000fe400020006ff */
[----:B------:R-:W-:Y:S01]  /*313a0*/  F2FP.F16.E4M3.UNPACK_B R9, R23 ;  /* 0x00000017ff09723e */ /* 0x000fe200020006ff */
[----:B------:R-:W-:Y:S02]  /*313b0*/  STL [R1+0x29a8], R11 ;  /* 0x0029a80b01007387 */ /* 0x000fe40000100800 */
[----:B--2---:R-:W-:Y:S02]  /*313c0*/  HMMA.16816.F32 R20, R4, R10, R24 ;  /* 0x0000000a0414723c */ /* 0x004fe40000001818 */
[----:B------:R-:W2:-:S15]  /*313d0*/  LDL.LU R24, [R1+0x30] ;  /* 0x0000300001187983 */ /* 0x000e9e0000300800 */
[----:B------:R-:W-:-:S06]  /*313e0*/  NOP ;  /* 0x0000000000007918 */ /* 0x000fcc0000000000 */
[----:B------:R-:W-:Y:S04]  /*313f0*/  STL.64 [R1+0x270], R20 ;  /* 0x0002701401007387 */ /* 0x000fe80000100a00 */
[----:B------:R-:W-:Y:S04]  /*31400*/  STL.64 [R1+0x278], R22 ;  /* 0x0002781601007387 */ /* 0x000fe80000100a00 */
[----:B------:R-:W2:Y:S04]  /*31410*/  LDL.LU R25, [R1+0x34] ;  /* 0x0000340001197983 */ /* 0x000ea80000300800 */
[----:B------:R-:W3:Y:S04]  /*31420*/  LDL.LU R26, [R1+0x38] ;  /* 0x00003800011a7983 */ /* 0x000ee80000300800 */
[----:B------:R-:W3:Y:S01]  /*31430*/  LDL.LU R27, [R1+0x3c] ;  /* 0x00003c00011b7983 */ /* 0x000ee20000300800 */
[----:B------:R-:W-:-:S03]  /*31440*/  F2FP.F16.E4M3.UNPACK_B R13, R19 ;  /* 0x00000013ff0d723e */ /* 0x000fc600020006ff */
[----:B---3--:R-:W-:Y:S04]  /*31450*/  STL.64 [R1+0x2930], R26 ;  /* 0x0029301a01007387 */ /* 0x008fe80000100a00 */
[----:B--2---:R0:W-:Y:S04]  /*31460*/  STL.64 [R1+0x2928], R24 ;  /* 0x0029281801007387 */ /* 0x0041e80000100a00 */
[----:B0-----:R-:W2:Y:S04]  /*31470*/  LDL.LU R24, [R1+0x50] ;  /* 0x0000500001187983 */ /* 0x001ea80000300800 */
[----:B------:R-:W2:Y:S04]  /*31480*/  LDL.LU R25, [R1+0x54] ;  /* 0x0000540001197983 */ /* 0x000ea80000300800 */
[----:B------:R-:W3:Y:S04]  /*31490*/  LDL.LU R26, [R1+0x58] ;  /* 0x00005800011a7983 */ /* 0x000ee80000300800 */
[----:B------:R-:W3:Y:S04]  /*314a0*/  LDL.LU R27, [R1+0x5c] ;  /* 0x00005c00011b7983 */ /* 0x000ee80000300800 */
[----:B------:R-:W4:Y:S01]  /*314b0*/  LDL.LU R19, [R1+0x5d4] ;  /* 0x0005d40001137983 */ /* 0x000f220000300800 */
[----:B------:R-:W-:-:S03]  /*314c0*/  F2FP.F16.E4M3.UNPACK_B R12, R18 ;  /* 0x00000012ff0c723e */ /* 0x000fc600020006ff */
[----:B----4-:R-:W-:Y:S04]  /*314d0*/  STL [R1+0x2990], R19 ;  /* 0x0029901301007387 */ /* 0x010fe80000100800 */
[----:B------:R-:W4:Y:S04]  /*314e0*/  LDL.LU R18, [R1+0x5d0] ;  /* 0x0005d00001127983 */ /* 0x000f280000300800 */
[----:B------:R-:W4:Y:S04]  /*314f0*/  LDL.LU R20, [R1+0x5dc] ;  /* 0x0005dc0001147983 */ /* 0x000f280000300800 */
[----:B------:R-:W4:Y:S04]  /*31500*/  LDL.LU R21, [R1+0x5d8] ;  /* 0x0005d80001157983 */ /* 0x000f280000300800 */
[----:B---3--:R-:W-:Y:S04]  /*31510*/  STL.64 [R1+0x2940], R26 ;  /* 0x0029401a01007387 */ /* 0x008fe80000100a00 */
[----:B--2---:R0:W-:Y:S04]  /*31520*/  STL.64 [R1+0x2938], R24 ;  /* 0x0029381801007387 */ /* 0x0041e80000100a00 */
[----:B0-----:R-:W2:Y:S04]  /*31530*/  LDL.LU R24, [R1+0x140] ;  /* 0x0001400001187983 */ /* 0x001ea80000300800 */
[----:B------:R-:W2:Y:S04]  /*31540*/  LDL.LU R25, [R1+0x144] ;  /* 0x0001440001197983 */ /* 0x000ea80000300800 */
[----:B------:R-:W3:Y:S04]  /*31550*/  LDL.LU R26, [R1+0x148] ;  /* 0x00014800011a7983 */ /* 0x000ee80000300800 */
[----:B------:R-:W3:Y:S04]  /*31560*/  LDL.LU R27, [R1+0x14c] ;  /* 0x00014c00011b7983 */ /* 0x000ee80000300800 */
[----:B---3--:R-:W-:Y:S04]  /*31570*/  STL.64 [R1+0x2950], R26 ;  /* 0x0029501a01007387 */ /* 0x008fe80000100a00 */
[----:B--2---:R0:W-:Y:S04]  /*31580*/  STL.64 [R1+0x2948], R24 ;  /* 0x0029481801007387 */ /* 0x0041e80000100a00 */
[----:B0-----:R-:W2:Y:S04]  /*31590*/  LDL.LU R24, [R1+0x160] ;  /* 0x0001600001187983 */ /* 0x001ea80000300800 */
[----:B------:R-:W2:Y:S04]  /*315a0*/  LDL.LU R25, [R1+0x164] ;  /* 0x0001640001197983 */ /* 0x000ea80000300800 */
[----:B------:R-:W3:Y:S04]  /*315b0*/  LDL.LU R26, [R1+0x168] ;  /* 0x00016800011a7983 */ /* 0x000ee80000300800 */
[----:B------:R-:W3:Y:S04]  /*315c0*/  LDL.LU R27, [R1+0x16c] ;  /* 0x00016c00011b7983 */ /* 0x000ee80000300800 */
[----:B------:R-:W4:Y:S04]  /*315d0*/  LDL.LU R19, [R1+0x5ac] ;  /* 0x0005ac0001137983 */ /* 0x000f280000300800 */
[----:B----4-:R-:W-:Y:S04]  /*315e0*/  STL.64 [R1+0x29c8], R18 ;  /* 0x0029c81201007387 */ /* 0x010fe80000100a00 */
[----:B------:R0:W-:Y:S04]  /*315f0*/  STL.64 [R1+0x29c0], R16 ;  /* 0x0029c01001007387 */ /* 0x0001e80000100a00 */
[----:B0-----:R-:W4:Y:S04]  /*31600*/  LDL.LU R16, [R1+0x230] ;  /* 0x0002300001107983 */ /* 0x001f280000300800 */
[----:B------:R-:W4:Y:S04]  /*31610*/  LDL.LU R17, [R1+0x234] ;  /* 0x0002340001117983 */ /* 0x000f280000300800 */
[----:B------:R-:W2:Y:S04]  /*31620*/  LDL.LU R18, [R1+0x238] ;  /* 0x0002380001127983 */ /* 0x000ea80000300800 */
[----:B------:R-:W2:Y:S01]  /*31630*/  LDL.LU R19, [R1+0x23c] ;  /* 0x00023c0001137983 */ /* 0x000ea20000300800 */
[----:B------:R-:W-:-:S02]  /*31640*/  F2FP.F16.E4M3.UNPACK_B R3, R0 ;  /* 0x00000000ff03723e */ /* 0x000fc400020006ff */
[----:B------:R-:W-:Y:S01]  /*31650*/  F2FP.F16.E4M3.UNPACK_B R2, R29 ;  /* 0x0000001dff02723e */ /* 0x000fe200020006ff */
[----:B--2---:R-:W-:Y:S04]  /*31660*/  STL.64 [R1+0x29d8], R18 ;  /* 0x0029d81201007387 */ /* 0x004fe80000100a00 */
[----:B----4-:R0:W-:Y:S04]  /*31670*/  STL.64 [R1+0x29d0], R16 ;  /* 0x0029d01001007387 */ /* 0x0101e80000100a00 */
[----:B0-----:R-:W2:Y:S04]  /*31680*/  LDL.LU R16, [R1+0x260] ;  /* 0x0002600001107983 */ /* 0x001ea80000300800 */
[----:B------:R-:W2:Y:S04]  /*31690*/  LDL.LU R17, [R1+0x264] ;  /* 0x0002640001117983 */ /* 0x000ea80000300800 */
[----:B------:R-:W2:Y:S04]  /*316a0*/  LDL.LU R18, [R1+0x268] ;  /* 0x0002680001127983 */ /* 0x000ea80000300800 */
[----:B------:R-:W2:Y:S04]  /*316b0*/  LDL.LU R19, [R1+0x26c] ;  /* 0x00026c0001137983 */ /* 0x000ea80000300800 */
[----:B------:R-:W4:Y:S04]  /*316c0*/  LDL.LU R0, [R1+0x5b4] ;  /* 0x0005b40001007983 */ /* 0x000f280000300800 */
[----:B------:R-:W4:Y:S04]  /*316d0*/  LDL.LU R29, [R1+0x5bc] ;  /* 0x0005bc00011d7983 */ /* 0x000f280000300800 */
[----:B---3--:R-:W-:Y:S04]  /*316e0*/  STL.64 [R1+0x2960], R26 ;  /* 0x0029601a01007387 */ /* 0x008fe80000100a00 */
[----:B------:R0:W-:Y:S04]  /*316f0*/  STL.64 [R1+0x2958], R24 ;  /* 0x0029581801007387 */ /* 0x0001e80000100a00 */
        /* <DEDUP_REMOVED lines=32> */
[----:B------:R-:W-:Y:S04]  /*31900*/  STL.64 [R1+0x260], R16 ;  /* 0x0002601001007387 */ /* 0x000fe80000100a00 */
[----:B------:R0:W-:Y:S04]  /*31910*/  STL.64 [R1+0x268], R18 ;  /* 0x0002681201007387 */ /* 0x0001e80000100a00 */
[----:B0-----:R-:W4:Y:S04]  /*31920*/  LDL.LU.64 R18, [R1+0x29d8] ;  /* 0x0029d80001127983 */ /* 0x001f280000300a00 */
[----:B------:R-:W4:Y:S01]  /*31930*/  LDL.LU.64 R16, [R1+0x29d0] ;  /* 0x0029d00001107983 */ /* 0x000f220000300a00 */
[----:B------:R-:W-:-:S02]  /*31940*/  F2FP.F16.E4M3.UNPACK_B R14, R28 ;  /* 0x0000001cff0e723e */ /* 0x000fc400020006ff */
[----:B------:R-:W-:Y:S01]  /*31950*/  F2FP.F16.E4M3.UNPACK_B R15, R15 ;  /* 0x0000000fff0f723e */ /* 0x000fe200020006ff */
[----:B----4-:R-:W-:Y:S01]  /*31960*/  HMMA.16816.F32 R4, R4, R2, R16 ;  /* 0x000000020404723c */ /* 0x010fe20000001810 */
[----:B------:R-:W4:Y:S04]  /*31970*/  LDL.LU.64 R18, [R1+0x29c8] ;  /* 0x0029c80001127983 */ /* 0x000f280000300a00 */
[----:B------:R-:W2:-:S15]  /*31980*/  LDL.LU.64 R16, [R1+0x29c0] ;  /* 0x0029c00001107983 */ /* 0x000e9e0000300a00 */
[----:B------:R-:W-:-:S03]  /*31990*/  NOP ;  /* 0x0000000000007918 */ /* 0x000fc60000000000 */
[----:B------:R0:W-:Y:S04]  /*319a0*/  STL.64 [R1+0x1f0], R4 ;  /* 0x0001f00401007387 */ /* 0x0001e80000100a00 */
[----:B------:R1:W-:Y:S04]  /*319b0*/  STL.64 [R1+0x1f8], R6 ;  /* 0x0001f80601007387 */ /* 0x0003e80000100a00 */
[----:B0-----:R-:W3:Y:S04]  /*319c0*/  LDL.LU R4, [R1+0x5a0] ;  /* 0x0005a00001047983 */ /* 0x001ee80000300800 */
[----:B------:R-:W4:Y:S04]  /*319d0*/  LDL.LU R5, [R1+0x5a8] ;  /* 0x0005a80001057983 */ /* 0x000f280000300800 */
[----:B-1----:R-:W4:Y:S04]  /*319e0*/  LDL.LU R6, [R1+0x5b0] ;  /* 0x0005b00001067983 */ /* 0x002f280000300800 */
[----:B------:R-:W4:Y:S01]  /*319f0*/  LDL.LU R7, [R1+0x5b8] ;  /* 0x0005b80001077983 */ /* 0x000f220000300800 */
[----:B--2---:R-:W-:-:S15]  /*31a00*/  HMMA.16816.F32 R24, R12, R16, R24 ;  /* 0x000000100c18723c */ /* 0x004fde0000001818 */
[----:B------:R-:W-:-:S08]  /*31a10*/  NOP ;  /* 0x0000000000007918 */ /* 0x000fd00000000000 */
[----:B------:R-:W-:Y:S01]  /*31a20*/  STL.64 [R1+0x230], R24 ;  /* 0x0002301801007387 */ /* 0x000fe20000100a00 */
[----:B------:R-:W-:-:S03]  /*31a30*/  IMAD.MOV.U32 R28, RZ, RZ, R27 ;  /* 0x000000ffff1c7224 */ /* 0x000fc600078e001b */
[----:B------:R0:W-:Y:S04]  /*31a40*/  STL [R1+0x238], R26 ;  /* 0x0002381a01007387 */ /* 0x0001e80000100800 */
[----:B0-----:R-:W2:Y:S04]  /*31a50*/  LDL.LU.64 R26, [R1+0x29b8] ;  /* 0x0029b800011a7983 */ /* 0x001ea80000300a00 */
[----:B------:R-:W2:Y:S04]  /*31a60*/  LDL.LU.64 R24, [R1+0x29b0] ;  /* 0x0029b00001187983 */ /* 0x000ea80000300a00 */
[----:B------:R0:W-:Y:S01]  /*31a70*/  STL [R1+0x2880], R28 ;  /* 0x0028801c01007387 */ /* 0x0001e20000100800 */
[----:B---3--:R-:W-:-:S03]  /*31a80*/  IMAD R4, R4, 0x100, R11 ;  /* 0x0000010004047824 */ /* 0x008fc600078e020b */
[----:B0-----:R-:W3:Y:S04]  /*31a90*/  LDL.LU R28, [R1+0x5c8] ;  /* 0x0005c800011c7983 */ /* 0x001ee80000300800 */
[----:B------:R-:W2:Y:S02]  /*31aa0*/  LDL.LU R11, [R1+0x29a8] ;  /* 0x0029a800010b7983 */ /* 0x000ea40000300800 */
[----:B--2---:R-:W-:-:S15]  /*31ab0*/  HMMA.16816.F32 R24, R12, R10, R24 ;  /* 0x0000000a0c18723c */ /* 0x004fde0000001818 */
[----:B------:R-:W-:-:S08]  /*31ac0*/  NOP ;  /* 0x0000000000007918 */ /* 0x000fd00000000000 */
[----:B------:R-:W-:Y:S04]  /*31ad0*/  STL.64 [R1+0x220], R24 ;  /* 0x0002201801007387 */ /* 0x000fe80000100a00 */
[----:B------:R0:W-:Y:S04]  /*31ae0*/  STL.64 [R1+0x228], R26 ;  /* 0x0002281a01007387 */ /* 0x0001e80000100a00 */
[----:B0-----:R-:W2:Y:S04]  /*31af0*/  LDL.LU.64 R26, [R1+0x29a0] ;  /* 0x0029a000011a7983 */ /* 0x001ea80000300a00 */
[----:B------:R-:W2:Y:S01]  /*31b00*/  LDL.LU.64 R24, [R1+0x2998] ;  /* 0x0029980001187983 */ /* 0x000ea20000300a00 */
[----:B----4-:R-:W-:-:S02]  /*31b10*/  IMAD R5, R5, 0x100, R19 ;  /* 0x0000010005057824 */ /* 0x010fc400078e0213 */
[----:B------:R-:W-:Y:S01]  /*31b20*/  IMAD R6, R6, 0x100, R0 ;  /* 0x0000010006067824 */ /* 0x000fe200078e0200 */
[----:B------:R-:W4:Y:S04]  /*31b30*/  LDL.LU R19, [R1+0x2990] ;  /* 0x0029900001137983 */ /* 0x000f280000300800 */
[----:B------:R-:W4:Y:S01]  /*31b40*/  LDL.LU R0, [R1+0x298c] ;  /* 0x00298c0001007983 */ /* 0x000f220000300800 */
[----:B------:R-:W-:-:S03]  /*31b50*/  IMAD R7, R7, 0x100, R29 ;  /* 0x0000010007077824 */ /* 0x000fc600078e021d */
[----:B------:R-:W4:Y:S01]  /*31b60*/  LDL.LU R29, [R1+0x2988] ;  /* 0x00298800011d7983 */ /* 0x000f220000300800 */
[----:B--2---:R-:W-:-:S15]  /*31b70*/  HMMA.16816.F32 R24, R12, R8, R24 ;  /* 0x000000080c18723c */ /* 0x004fde0000001818 */
[----:B------:R-:W-:-:S08]  /*31b80*/  NOP ;  /* 0x0000000000007918 */ /* 0x000fd00000000000 */
[----:B------:R-:W-:Y:S04]  /*31b90*/  STL.64 [R1+0x250], R24 ;  /* 0x0002501801007387 */ /* 0x000fe80000100a00 */
[----:B------:R0:W-:Y:S04]  /*31ba0*/  STL.64 [R1+0x258], R26 ;  /* 0x0002581a01007387 */ /* 0x0001e80000100a00 */
[----:B0-----:R-:W2:Y:S04]  /*31bb0*/  LDL.LU.64 R26, [R1+0x2980] ;  /* 0x00298000011a7983 */ /* 0x001ea80000300a00 */
[----:B------:R-:W2:Y:S01]  /*31bc0*/  LDL.LU.64 R24, [R1+0x2978] ;  /* 0x0029780001187983 */ /* 0x000ea20000300a00 */
[----:B------:R-:W-:-:S02]  /*31bd0*/  F2FP.F16.E4M3.UNPACK_B R4, R4 ;  /* 0x00000004ff04723e */ /* 0x000fc400020006ff */
[----:B------:R-:W-:Y:S02]  /*31be0*/  F2FP.F16.E4M3.UNPACK_B R5, R5 ;  /* 0x00000005ff05723e */ /* 0x000fe400020006ff */
[----:B------:R-:W-:Y:S02]  /*31bf0*/  F2FP.F16.E4M3.UNPACK_B R6, R6 ;  /* 0x00000006ff06723e */ /* 0x000fe400020006ff */
[----:B------:R-:W-:Y:S01]  /*31c00*/  F2FP.F16.E4M3.UNPACK_B R7, R7 ;  /* 0x00000007ff07723e */ /* 0x000fe200020006ff */
[----:B--2---:R-:W-:Y:S01]  /*31c10*/  HMMA.16816.F32 R12, R12, R2, R24 ;  /* 0x000000020c0c723c */ /* 0x004fe20000001818 */
[----:B------:R-:W2:Y:S04]  /*31c20*/  LDL.LU.64 R26, [R1+0x2970] ;  /* 0x00297000011a7983 */ /* 0x000ea80000300a00 */
[----:B------:R-:W2:-:S15]  /*31c30*/  LDL.LU.64 R24, [R1+0x2968] ;  /* 0x0029680001187983 */ /* 0x000e9e0000300a00 */
[----:B------:R-:W-:-:S03]  /*31c40*/  NOP ;  /* 0x0000000000007918 */ /* 0x000fc60000000000 */
[----:B------:R0:W-:Y:S04]  /*31c50*/  STL.64 [R1+0x210], R12 ;  /* 0x0002100c01007387 */ /* 0x0001e80000100a00 */
[----:B------:R1:W-:Y:S04]  /*31c60*/  STL.64 [R1+0x218], R14 ;  /* 0x0002180e01007387 */ /* 0x0003e80000100a00 */
[----:B0-----:R-:W3:Y:S04]  /*31c70*/  LDL.LU R13, [R1+0x5c4] ;  /* 0x0005c400010d7983 */ /* 0x001ee80000300800 */
[----:B-1----:R-:W3:Y:S04]  /*31c80*/  LDL.LU R14, [R1+0x5c0] ;  /* 0x0005c000010e7983 */ /* 0x002ee80000300800 */
[----:B------:R-:W4:Y:S01]  /*31c90*/  LDL.LU R15, [R1+0x5cc] ;  /* 0x0005cc00010f7983 */ /* 0x000f220000300800 */
        /* <DEDUP_REMOVED lines=24> */
[----:B0-----:R-:W2:Y:S04]  /*31e20*/  LDL.LU R4, [R1+0x40] ;  /* 0x0000400001047983 */ /* 0x001ea80000300800 */
[----:B------:R-:W2:Y:S04]  /*31e30*/  LDL.LU R5, [R1+0x44] ;  /* 0x0000440001057983 */ /* 0x000ea80000300800 */
[----:B-1----:R-:W2:Y:S04]  /*31e40*/  LDL.LU R6, [R1+0x48] ;  /* 0x0000480001067983 */ /* 0x002ea80000300800 */
[----:B------:R-:W2:Y:S01]  /*31e50*/  LDL.LU R7, [R1+0x4c] ;  /* 0x00004c0001077983 */ /* 0x000ea20000300800 */
[----:B---3--:R-:W-:-:S02]  /*31e60*/  IMAD R12, R14, 0x100, R13 ;  /* 0x000001000e0c7824 */ /* 0x008fc400078e020d */
[----:B----4-:R-:W-:Y:S02]  /*31e70*/  IMAD R13, R28, 0x100, R15 ;  /* 0x000001001c0d7824 */ /* 0x010fe400078e020f */
[----:B------:R-:W-:Y:S02]  /*31e80*/  IMAD R14, R18, 0x100, R19 ;  /* 0x00000100120e7824 */ /* 0x000fe400078e0213 */
[----:B------:R-:W-:Y:S01]  /*31e90*/  IMAD R15, R21, 0x100, R20 ;  /* 0x00000100150f7824 */ /* 0x000fe200078e0214 */
[----:B------:R-:W-:Y:S02]  /*31ea0*/  F2FP.F16.E4M3.UNPACK_B R12, R12 ;  /* 0x0000000cff0c723e */ /* 0x000fe400020006ff */
[----:B------:R-:W-:Y:S02]  /*31eb0*/  F2FP.F16.E4M3.UNPACK_B R13, R13 ;  /* 0x0000000dff0d723e */ /* 0x000fe400020006ff */
[----:B------:R-:W-:Y:S02]  /*31ec0*/  F2FP.F16.E4M3.UNPACK_B R14, R14 ;  /* 0x0000000eff0e723e */ /* 0x000fe400020006ff */
[----:B------:R-:W-:-:S07]  /*31ed0*/  F2FP.F16.E4M3.UNPACK_B R15, R15 ;  /* 0x0000000fff0f723e */ /* 0x000fce00020006ff */
[----:B--2---:R-:W-:-:S15]  /*31ee0*/  HMMA.16816.F32 R4, R12, R16, R4 ;  /* 0x000000100c04723c */ /* 0x004fde0000001804 */
[----:B------:R-:W-:-:S08]  /*31ef0*/  NOP ;  /* 0x0000000000007918 */ /* 0x000fd00000000000 */
[----:B------:R0:W-:Y:S02]  /*31f00*/  STL.64 [R1+0x1b0], R4 ;  /* 0x0001b00401007387 */ /* 0x0001e40000100a00 */
[----:B0-----:R-:W-:Y:S02]  /*31f10*/  IMAD R4, R23, 0x100, R22 ;  /* 0x0000010017047824 */ /* 0x001fe400078e0216 */
[----:B------:R-:W-:Y:S01]  /*31f20*/  HMMA.16816.F32 R20, R12, R10, R24 ;  /* 0x0000000a0c14723c */ /* 0x000fe20000001818 */
[----:B------:R0:W-:Y:S04]  /*31f30*/  STL.64 [R1+0x1b8], R6 ;  /* 0x0001b80601007387 */ /* 0x0001e80000100a00 */
[----:B0-----:R-:W2:Y:S04]  /*31f40*/  LDL.LU R7, [R1+0x5ec] ;  /* 0x0005ec0001077983 */ /* 0x001ea80000300800 */
[----:B------:R-:W2:-:S14]  /*31f50*/  LDL.LU R28, [R1+0x5e8] ;  /* 0x0005e800011c7983 */ /* 0x000e9c0000300800 */
[----:B------:R-:W-:Y:S04]  /*31f60*/  STL.64 [R1+0x1a0], R20 ;  /* 0x0001a01401007387 */ /* 0x000fe80000100a00 */
[----:B------:R-:W-:Y:S04]  /*31f70*/  STL.64 [R1+0x1a8], R22 ;  /* 0x0001a81601007387 */ /* 0x000fe80000100a00 */
[----:B------:R-:W3:Y:S04]  /*31f80*/  LDL.LU R24, [R1+0x5f4] ;  /* 0x0005f40001187983 */ /* 0x000ee80000300800 */
[----:B------:R-:W3:Y:S04]  /*31f90*/  LDL.LU R25, [R1+0x5f0] ;  /* 0x0005f00001197983 */ /* 0x000ee80000300800 */
[----:B------:R-:W4:Y:S04]  /*31fa0*/  LDL.LU R26, [R1+0x5fc] ;  /* 0x0005fc00011a7983 */ /* 0x000f280000300800 */
[----:B------:R-:W4:Y:S04]  /*31fb0*/  LDL.LU R27, [R1+0x5f8] ;  /* 0x0005f800011b7983 */ /* 0x000f280000300800 */
[----:B------:R-:W2:Y:S04]  /*31fc0*/  LDL.LU R19, [R1+0x604] ;  /* 0x0006040001137983 */ /* 0x000ea80000300800 */
[----:B------:R-:W2:Y:S04]  /*31fd0*/  LDL.LU R18, [R1+0x600] ;  /* 0x0006000001127983 */ /* 0x000ea80000300800 */
[----:B--2---:R-:W-:Y:S04]  /*31fe0*/  STL.64 [R1+0x2910], R18 ;  /* 0x0029101201007387 */ /* 0x004fe80000100a00 */
[----:B------:R0:W-:Y:S04]  /*31ff0*/  STL.64 [R1+0x2908], R16 ;  /* 0x0029081001007387 */ /* 0x0001e80000100a00 */
[----:B0-----:R-:W2:Y:S04]  /*32000*/  LDL.LU R16, [R1+0x20] ;  /* 0x0000200001107983 */ /* 0x001ea80000300800 */
[----:B------:R-:W2:Y:S04]  /*32010*/  LDL.LU R17, [R1+0x24] ;  /* 0x0000240001117983 */ /* 0x000ea80000300800 */
[----:B------:R-:W3:Y:S04]  /*32020*/  LDL.LU R18, [R1+0x28] ;  /* 0x0000280001127983 */ /* 0x000ee80000300800 */
[----:B------:R-:W3:Y:S04]  /*32030*/  LDL.LU R19, [R1+0x2c] ;  /* 0x00002c0001137983 */ /* 0x000ee80000300800 */
[----:B---3--:R0:W-:Y:S04]  /*32040*/  STL.64 [R1+0x2920], R18 ;  /* 0x0029201201007387 */ /* 0x0081e80000100a00 */
[----:B--2---:R1:W-:Y:S01]  /*32050*/  STL.64 [R1+0x2918], R16 ;  /* 0x0029181001007387 */ /* 0x0043e20000100a00 */
[----:B0-----:R-:W-:-:S03]  /*32060*/  IMAD.MOV.U32 R18, RZ, RZ, R29 ;  /* 0x000000ffff127224 */ /* 0x001fc600078e001d */
[----:B-1----:R-:W2:Y:S04]  /*32070*/  LDL.LU R16, [R1+0x80] ;  /* 0x0000800001107983 */ /* 0x002ea80000300800 */
[----:B------:R-:W2:Y:S01]  /*32080*/  LDL.LU R17, [R1+0x84] ;  /* 0x0000840001117983 */ /* 0x000ea20000300800 */
[----:B------:R-:W-:-:S03]  /*32090*/  IMAD.MOV.U32 R19, RZ, RZ, R0 ;  /* 0x000000ffff137224 */ /* 0x000fc600078e0000 */
[----:B------:R-:W3:Y:S04]  /*320a0*/  LDL.LU R29, [R1+0x60c] ;  /* 0x00060c00011d7983 */ /* 0x000ee80000300800 */
[----:B------:R-:W3:Y:S04]  /*320b0*/  LDL.LU R0, [R1+0x608] ;  /* 0x0006080001007983 */ /* 0x000ee80000300800 */
[----:B------:R-:W4:Y:S04]  /*320c0*/  LDL.LU R20, [R1+0x60] ;  /* 0x0000600001147983 */ /* 0x000f280000300800 */
[----:B------:R-:W4:Y:S04]  /*320d0*/  LDL.LU R21, [R1+0x64] ;  /* 0x0000640001157983 */ /* 0x000f280000300800 */
[----:B------:R-:W2:Y:S04]  /*320e0*/  LDL.LU R22, [R1+0x68] ;  /* 0x0000680001167983 */ /* 0x000ea80000300800 */
[----:B------:R-:W2:Y:S04]  /*320f0*/  LDL.LU R23, [R1+0x6c] ;  /* 0x00006c0001177983 */ /* 0x000ea80000300800 */
[----:B--2---:R-:W-:Y:S04]  /*32100*/  STL.64 [R1+0x28f0], R22 ;  /* 0x0028f01601007387 */ /* 0x004fe80000100a00 */
[----:B----4-:R0:W-:Y:S04]  /*32110*/  STL.64 [R1+0x28e8], R20 ;  /* 0x0028e81401007387 */ /* 0x0101e80000100a00 */
[----:B0-----:R-:W2:Y:S04]  /*32120*/  LDL.LU R20, [R1+0x70] ;  /* 0x0000700001147983 */ /* 0x001ea80000300800 */
[----:B------:R-:W2:Y:S04]  /*32130*/  LDL.LU R21, [R1+0x74] ;  /* 0x0000740001157983 */ /* 0x000ea80000300800 */
[----:B------:R-:W4:Y:S04]  /*32140*/  LDL.LU R22, [R1+0x78] ;  /* 0x0000780001167983 */ /* 0x000f280000300800 */
[----:B------:R-:W4:Y:S01]  /*32150*/  LDL.LU R23, [R1+0x7c] ;  /* 0x00007c0001177983 */ /* 0x000f220000300800 */
[----:B------:R-:W-:Y:S01]  /*32160*/  HMMA.16816.F32 R16, R12, R8, R16 ;  /* 0x000000080c10723c */ /* 0x000fe20000001810 */
[----:B------:R-:W-:-:S02]  /*32170*/  IMAD R6, R25, 0x100, R24 ;  /* 0x0000010019067824 */ /* 0x000fc400078e0218 */
[----:B------:R-:W-:Y:S02]  /*32180*/  IMAD R5, R28, 0x100, R7 ;  /* 0x000001001c057824 */ /* 0x000fe400078e0207 */
[----:B------:R-:W-:Y:S01]  /*32190*/  IMAD R7, R27, 0x100, R26 ;  /* 0x000001001b077824 */ /* 0x000fe200078e021a */
[----:B----4-:R-:W-:Y:S04]  /*321a0*/  STL.64 [R1+0x2900], R22 ;  /* 0x0029001601007387 */ /* 0x010fe80000100a00 */
[----:B--2---:R0:W-:Y:S04]  /*321b0*/  STL.64 [R1+0x28f8], R20 ;  /* 0x0028f81401007387 */ /* 0x0041e80000100a00 */
[----:B0-----:R-:W2:Y:S04]  /*321c0*/  LDL.LU R20, [R1+0x10] ;  /* 0x0000100001147983 */ /* 0x001ea80000300800 */
[----:B------:R-:W2:Y:S04]  /*321d0*/  LDL.LU R21, [R1+0x14] ;  /* 0x0000140001157983 */ /* 0x000ea80000300800 */
[----:B------:R-:W2:Y:S04]  /*321e0*/  LDL.LU R22, [R1+0x18] ;  /* 0x0000180001167983 */ /* 0x000ea80000300800 */
[----:B------:R-:W2:Y:S04]  /*321f0*/  LDL.LU R23, [R1+0x1c] ;  /* 0x00001c0001177983 */ /* 0x000ea80000300800 */
[----:B------:R-:W4:Y:S04]  /*32200*/  LDL.LU R24, [R1] ;  /* 0x0000000001187983 */ /* 0x000f280000300800 */
[----:B------:R-:W4:Y:S04]  /*32210*/  LDL.LU R25, [R1+0x4] ;  /* 0x0000040001197983 */ /* 0x000f280000300800 */
[----:B------:R-:W4:Y:S04]  /*32220*/  LDL.LU R26, [R1+0x8] ;  /* 0x00000800011a7983 */ /* 0x000f280000300800 */
[----:B------:R-:W4:Y:S04]  /*32230*/  LDL.LU R27, [R1+0xc] ;  /* 0x00000c00011b7983 */ /* 0x000f280000300800 */
[----:B------:R-:W-:Y:S04]  /*32240*/  STL.64 [R1+0x190], R16 ;  /* 0x0001901001007387 */ /* 0x000fe80000100a00 */
[----:B------:R0:W-:Y:S04]  /*32250*/  STL.64 [R1+0x198], R18 ;  /* 0x0001981201007387 */ /* 0x0001e80000100a00 */
[----:B0-----:R-:W3:Y:S04]  /*32260*/  LDL.LU.64 R18, [R1+0x2920] ;  /* 0x0029200001127983 */ /* 0x001ee80000300a00 */
[----:B------:R-:W3:Y:S01]  /*32270*/  LDL.LU.64 R16, [R1+0x2918] ;  /* 0x0029180001107983 */ /* 0x000ee20000300a00 */
[----:B------:R-:W-:-:S02]  /*32280*/  F2FP.F16.E4M3.UNPACK_B R4, R4 ;  /* 0x00000004ff04723e */ /* 0x000fc400020006ff */
[----:B------:R-:W-:Y:S02]  /*32290*/  F2FP.F16.E4M3.UNPACK_B R5, R5 ;  /* 0x00000005ff05723e */ /* 0x000fe400020006ff */
[----:B------:R-:W-:Y:S02]  /*322a0*/  F2FP.F16.E4M3.UNPACK_B R6, R6 ;  /* 0x00000006ff06723e */ /* 0x000fe400020006ff */
[----:B------:R-:W-:Y:S01]  /*322b0*/  F2FP.F16.E4M3.UNPACK_B R7, R7 ;  /* 0x00000007ff07723e */ /* 0x000fe200020006ff */
[----:B---3--:R-:W-:Y:S01]  /*322c0*/  HMMA.16816.F32 R12, R12, R2, R16 ;  /* 0x000000020c0c723c */ /* 0x008fe20000001810 */
[----:B------:R-:W3:Y:S04]  /*322d0*/  LDL.LU.64 R18, [R1+0x2910] ;  /* 0x0029100001127983 */ /* 0x000ee80000300a00 */
[----:B------:R-:W2:-:S15]  /*322e0*/  LDL.LU.64 R16, [R1+0x2908] ;  /* 0x0029080001107983 */ /* 0x000e9e0000300a00 */
[----:B------:R-:W-:-:S03]  /*322f0*/  NOP ;  /* 0x0000000000007918 */ /* 0x000fc60000000000 */
[----:B------:R-:W-:Y:S04]  /*32300*/  STL.64 [R1+0x180], R12 ;  /* 0x0001800c01007387 */ /* 0x000fe80000100a00 */
[----:B------:R0:W-:Y:S04]  /*32310*/  STL.64 [R1+0x188], R14 ;  /* 0x0001880e01007387 */ /* 0x0001e80000100a00 */
[----:B0-----:R-:W4:Y:S04]  /*32320*/  LDL.LU R14, [R1+0x610] ;  /* 0x00061000010e7983 */ /* 0x001f280000300800 */
[----:B------:R-:W4:Y:S04]  /*32330*/  LDL.LU R15, [R1+0x618] ;  /* 0x00061800010f7983 */ /* 0x000f280000300800 */
[----:B------:R-:W4:Y:S01]  /*32340*/  LDL.LU R28, [R1+0x628] ;  /* 0x00062800011c7983 */ /* 0x000f220000300800 */
[----:B------:R-:W-:Y:S01]  /*32350*/  IMAD R13, R0, 0x100, R29 ;  /* 0x00000100000d7824 */ /* 0x000fe200078e021d */
[----:B--2---:R-:W-:Y:S01]  /*32360*/  HMMA.16816.F32 R20, R4, R16, R20 ;  /* 0x000000100414723c */ /* 0x004fe20000001814 */
[----:B---3--:R-:W-:-:S02]  /*32370*/  IMAD R12, R18, 0x100, R19 ;  /* 0x00000100120c7824 */ /* 0x008fc400078e0213 */
[----:B------:R-:W2:Y:S04]  /*32380*/  LDL.LU R19, [R1+0x634] ;  /* 0x0006340001137983 */ /* 0x000ea80000300800 */
[----:B------:R-:W2:-:S15]  /*32390*/  LDL.LU R18, [R1+0x630] ;  /* 0x0006300001127983 */ /* 0x000e9e0000300800 */
[----:B------:R-:W-:-:S01]  /*323a0*/  NOP ;  /* 0x0000000000007918 */ /* 0x000fc20000000000 */
[----:B------:R0:W-:Y:S01]  /*323b0*/  STL.64 [R1+0x170], R20 ;  /* 0x0001701401007387 */ /* 0x0001e20000100a00 */
[----:B------:R-:W-:Y:S02]  /*323c0*/  IMAD.MOV.U32 R29, RZ, RZ, R22 ;  /* 0x000000ffff1d7224 */ /* 0x000fe400078e0016 */
[----:B------:R-:W-:Y:S02]  /*323d0*/  IMAD.MOV.U32 R0, RZ, RZ, R23 ;  /* 0x000000ffff007224 */ /* 0x000fe400078e0017 */
[----:B------:R-:W3:Y:S04]  /*323e0*/  LDL.LU.64 R22, [R1+0x2900] ;  /* 0x0029000001167983 */ /* 0x000ee80000300a00 */
[----:B0-----:R-:W3:Y:S04]  /*323f0*/  LDL.LU.64 R20, [R1+0x28f8] ;  /* 0x0028f80001147983 */ /* 0x001ee80000300a00 */
[----:B------:R0:W-:Y:S04]  /*32400*/  STL [R1+0x276c], R0 ;  /* 0x00276c0001007387 */ /* 0x0001e80000100800 */
[----:B0-----:R-:W2:Y:S04]  /*32410*/  LDL.LU R0, [R1+0x61c] ;  /* 0x00061c0001007983 */ /* 0x001ea80000300800 */
[----:B------:R0:W-:Y:S04]  /*32420*/  STL [R1+0x2768], R29 ;  /* 0x0027681d01007387 */ /* 0x0001e80000100800 */
[----:B0-----:R-:W4:Y:S01]  /*32430*/  LDL.LU R29, [R1+0x614] ;  /* 0x00061400011d7983 */ /* 0x001f220000300800 */
[----:B---3--:R-:W-:-:S15]  /*32440*/  HMMA.16816.F32 R20, R4, R10, R20 ;  /* 0x0000000a0414723c */ /* 0x008fde0000001814 */
[----:B------:R-:W-:-:S08]  /*32450*/  NOP ;  /* 0x0000000000007918 */ /* 0x000fd00000000000 */
[----:B------:R-:W-:Y:S04]  /*32460*/  STL.64 [R1+0x160], R20 ;  /* 0x0001601401007387 */ /* 0x000fe80000100a00 */
[----:B------:R0:W-:Y:S04]  /*32470*/  STL.64 [R1+0x168], R22 ;  /* 0x0001681601007387 */ /* 0x0001e80000100a00 */
[----:B0-----:R-:W3:Y:S04]  /*32480*/  LDL.LU.64 R22, [R1+0x28f0] ;  /* 0x0028f00001167983 */ /* 0x001ee80000300a00 */
[----:B------:R-:W3:Y:S01]  /*32490*/  LDL.LU.64 R20, [R1+0x28e8] ;  /* 0x0028e80001147983 */ /* 0x000ee20000300a00 */
[----:B----4-:R-:W-:-:S02]  /*324a0*/  IMAD R14, R14, 0x100, R29 ;  /* 0x000001000e0e7824 */ /* 0x010fc400078e021d */
[----:B--2---:R-:W-:Y:S01]  /*324b0*/  IMAD R15, R15, 0x100, R0 ;  /* 0x000001000f0f7824 */ /* 0x004fe200078e0200 */
[C---:B---3--:R-:W-:Y:S06]  /*324c0*/  HMMA.16816.F32 R20, R4.reuse, R8, R20 ;  /* 0x000000080414723c */ /* 0x048fec0000001814 */
[----:B------:R-:W-:-:S15]  /*324d0*/  HMMA.16816.F32 R4, R4, R2, R24 ;  /* 0x000000020404723c */ /* 0x000fde0000001818 */
[----:B------:R-:W-:-:S02]  /*324e0*/  NOP ;  /* 0x0000000000007918 */ /* 0x000fc40000000000 */
[----:B------:R0:W-:Y:S01]  /*324f0*/  STL.64 [R1+0x140], R20 ;  /* 0x0001401401007387 */ /* 0x0001e20000100a00 */
[----:B------:R-:W-:Y:S02]  /*32500*/  IMAD.MOV.U32 R0, RZ, RZ, R22 ;  /* 0x000000ffff007224 */ /* 0x000fe400078e0016 */
[----:B------:R-:W-:Y:S02]  /*32510*/  IMAD.MOV.U32 R29, RZ, RZ, R23 ;  /* 0x000000ffff1d7224 */ /* 0x000fe400078e0017 */
[----:B------:R-:W2:Y:S04]  /*32520*/  LDL.LU.64 R22, [R1+0x28e0] ;  /* 0x0028e00001167983 */ /* 0x000ea80000300a00 */
[----:B0-----:R-:W2:Y:S04]  /*32530*/  LDL.LU.64 R20, [R1+0x28d8] ;  /* 0x0028d80001147983 */ /* 0x001ea80000300a00 */
[----:B------:R0:W-:Y:S04]  /*32540*/  STL [R1+0x28c0], R9 ;  /* 0x0028c00901007387 */ /* 0x0001e80000100800 */
[----:B0-----:R-:W3:Y:S04]  /*32550*/  LDL.LU R9, [R1+0x62c] ;  /* 0x00062c0001097983 */ /* 0x001ee80000300800 */
[----:B------:R-:W-:Y:S04]  /*32560*/  STL [R1+0x2774], R29 ;  /* 0x0027741d01007387 */ /* 0x000fe80000100800 */
[----:B------:R-:W-:Y:S04]  /*32570*/  STL [R1+0x2770], R0 ;  /* 0x0027700001007387 */ /* 0x000fe80000100800 */
[----:B------:R-:W4:Y:S04]  /*32580*/  LDL.LU.64 R26, [R1+0x28d0] ;  /* 0x0028d000011a7983 */ /* 0x000f280000300a00 */
[----:B------:R-:W4:Y:S01]  /*32590*/  LDL.LU.64 R24, [R1+0x28c8] ;  /* 0x0028c80001187983 */ /* 0x000f220000300a00 */
[----:B------:R-:W-:-:S02]  /*325a0*/  F2FP.F16.E4M3.UNPACK_B R12, R12 ;  /* 0x0000000cff0c723e */ /* 0x000fc400020006ff */
[----:B------:R-:W-:Y:S02]  /*325b0*/  F2FP.F16.E4M3.UNPACK_B R13, R13 ;  /* 0x0000000dff0d723e */ /* 0x000fe400020006ff */
[----:B------:R-:W-:Y:S02]  /*325c0*/  F2FP.F16.E4M3.UNPACK_B R14, R14 ;  /* 0x0000000eff0e723e */ /* 0x000fe400020006ff */
[----:B------:R-:W-:Y:S01]  /*325d0*/  F2FP.F16.E4M3.UNPACK_B R15, R15 ;  /* 0x0000000fff0f723e */ /* 0x000fe200020006ff */
[----:B------:R-:W-:Y:S04]  /*325e0*/  STL.64 [R1+0xa0], R4 ;  /* 0x0000a00401007387 */ /* 0x000fe80000100a00 */
[----:B------:R0:W-:Y:S04]  /*325f0*/  STL.64 [R1+0xa8], R6 ;  /* 0x0000a80601007387 */ /* 0x0001e80000100a00 */
[----:B0-----:R-:W3:Y:S04]  /*32600*/  LDL.LU R6, [R1+0x624] ;  /* 0x0006240001067983 */ /* 0x001ee80000300800 */
[----:B------:R-:W3:Y:S01]  /*32610*/  LDL.LU R7, [R1+0x620] ;  /* 0x0006200001077983 */ /* 0x000ee20000300800 */
[C---:B--2---:R-:W-:Y:S06]  /*32620*/  HMMA.16816.F32 R20, R12.reuse, R10, R20 ;  /* 0x0000000a0c14723c */ /* 0x044fec0000001814 */
[----:B----4-:R-:W-:-:S15]  /*32630*/  HMMA.16816.F32 R24, R12, R16, R24 ;  /* 0x000000100c18723c */ /* 0x010fde0000001818 */
[----:B------:R-:W-:-:S09]  /*32640*/  NOP ;  /* 0x0000000000007918 */ /* 0x000fd20000000000 */
[----:B------:R-:W-:Y:S02]  /*32650*/  IMAD.MOV.U32 R0, RZ, RZ, R27 ;  /* 0x000000ffff007224 */ /* 0x000fe400078e001b */
[----:B------:R-:W-:Y:S01]  /*32660*/  IMAD.MOV.U32 R29, RZ, RZ, R26 ;  /* 0x000000ffff1d7224 */ /* 0x000fe200078e001a */
[----:B------:R0:W-:Y:S04]  /*32670*/  STL.64 [R1+0x90], R24 ;  /* 0x0000901801007387 */ /* 0x0001e80000100a00 */
[----:B------:R-:W-:Y:S04]  /*32680*/  STL [R1+0x289c], R16 ;  /* 0x00289c1001007387 */ /* 0x000fe80000100800 */
[----:B------:R-:W-:Y:S04]  /*32690*/  STL [R1+0x2898], R17 ;  /* 0x0028981101007387 */ /* 0x000fe80000100800 */
[----:B------:R-:W-:Y:S04]  /*326a0*/  STL [R1+0x27e0], R0 ;  /* 0x0027e00001007387 */ /* 0x000fe80000100800 */
[----:B------:R-:W-:Y:S04]  /*326b0*/  STL [R1+0x27b8], R29 ;  /* 0x0027b81d01007387 */ /* 0x000fe80000100800 */
[----:B------:R-:W-:Y:S04]  /*326c0*/  STL [R1+0x2884], R11 ;  /* 0x0028840b01007387 */ /* 0x000fe80000100800 */
[----:B------:R-:W-:Y:S04]  /*326d0*/  STL.64 [R1+0x60], R20 ;  /* 0x0000601401007387 */ /* 0x000fe80000100a00 */
[----:B------:R-:W-:Y:S04]  /*326e0*/  STL.64 [R1+0x68], R22 ;  /* 0x0000681601007387 */ /* 0x000fe80000100a00 */
        /* <DEDUP_REMOVED lines=16> */
[----:B---3--:R-:W-:-:S03]  /*327f0*/  IMAD R5, R28, 0x100, R9 ;  /* 0x000001001c057824 */ /* 0x008fc600078e0209 */
[----:B------:R-:W3:Y:S04]  /*32800*/  LDL.LU R11, [R1+0x654] ;  /* 0x00065400010b7983 */ /* 0x000ee80000300800 */
[----:B------:R-:W3:Y:S04]  /*32810*/  LDL.LU R28, [R1+0x65c] ;  /* 0x00065c00011c7983 */ /* 0x000ee80000300800 */
[----:B----4-:R-:W-:Y:S04]  /*32820*/  STL.64 [R1+0x2868], R26 ;  /* 0x0028681a01007387 */ /* 0x010fe80000100a00 */
[----:B--2---:R0:W-:Y:S04]  /*32830*/  STL.64 [R1+0x2860], R24 ;  /* 0x0028601801007387 */ /* 0x0041e80000100a00 */
[----:B0-----:R-:W2:Y:S04]  /*32840*/  LDL.LU R24, [R1+0x130] ;  /* 0x0001300001187983 */ /* 0x001ea80000300800 */
[----:B------:R-:W2:Y:S04]  /*32850*/  LDL.LU R25, [R1+0x134] ;  /* 0x0001340001197983 */ /* 0x000ea80000300800 */
[----:B------:R-:W4:Y:S04]  /*32860*/  LDL.LU R26, [R1+0x138] ;  /* 0x00013800011a7983 */ /* 0x000f280000300800 */
[----:B------:R-:W4:Y:S01]  /*32870*/  LDL.LU R27, [R1+0x13c] ;  /* 0x00013c00011b7983 */ /* 0x000f220000300800 */
[----:B------:R-:W-:-:S03]  /*32880*/  IMAD R4, R7, 0x100, R6 ;  /* 0x0000010007047824 */ /* 0x000fc600078e0206 */
[----:B------:R-:W3:Y:S04]  /*32890*/  LDL.LU R9, [R1+0x63c] ;  /* 0x00063c0001097983 */ /* 0x000ee80000300800 */
[----:B------:R-:W3:Y:S04]  /*328a0*/  LDL.LU R7, [R1+0x638] ;  /* 0x0006380001077983 */ /* 0x000ee80000300800 */
[----:B------:R-:W3:Y:S04]  /*328b0*/  LDL.LU R16, [R1+0x644] ;  /* 0x0006440001107983 */ /* 0x000ee80000300800 */
[----:B------:R-:W3:Y:S04]  /*328c0*/  LDL.LU R17, [R1+0x64c] ;  /* 0x00064c0001117983 */ /* 0x000ee80000300800 */
        /* <DEDUP_REMOVED lines=18> */
[----:B------:R-:W-:-:S02]  /*329f0*/  IMAD R6, R18, 0x100, R19 ;  /* 0x0000010012067824 */ /* 0x000fc400078e0213 */
[----:B---3--:R-:W-:Y:S01]  /*32a00*/  IMAD R7, R7, 0x100, R9 ;  /* 0x0000010007077824 */ /* 0x008fe200078e0209 */
[----:B----4-:R-:W-:Y:S04]  /*32a10*/  STL.64 [R1+0x28b8], R26 ;  /* 0x0028b81a01007387 */ /* 0x010fe80000100a00 */
[----:B--2---:R0:W-:Y:S04]  /*32a20*/  STL.64 [R1+0x28b0], R24 ;  /* 0x0028b01801007387 */ /* 0x0041e80000100a00 */
[----:B0-----:R-:W2:Y:S04]  /*32a30*/  LDL.LU R24, [R1+0xc0] ;  /* 0x0000c00001187983 */ /* 0x001ea80000300800 */
[----:B------:R-:W2:Y:S04]  /*32a40*/  LDL.LU R25, [R1+0xc4] ;  /* 0x0000c40001197983 */ /* 0x000ea80000300800 */
[----:B------:R-:W2:Y:S04]  /*32a50*/  LDL.LU R26, [R1+0xc8] ;  /* 0x0000c800011a7983 */ /* 0x000ea80000300800 */
[----:B------:R-:W2:Y:S04]  /*32a60*/  LDL.LU R27, [R1+0xcc] ;  /* 0x0000cc00011b7983 */ /* 0x000ea80000300800 */
[----:B------:R-:W3:Y:S04]  /*32a70*/  LDL.LU R20, [R1+0x674] ;  /* 0x0006740001147983 */ /* 0x000ee80000300800 */
[----:B------:R-:W3:Y:S04]  /*32a80*/  LDL.LU R21, [R1+0x670] ;  /* 0x0006700001157983 */ /* 0x000ee80000300800 */
[----:B------:R-:W4:Y:S04]  /*32a90*/  LDL.LU R22, [R1+0x67c] ;  /* 0x00067c0001167983 */ /* 0x000f280000300800 */
[----:B------:R-:W4:Y:S04]  /*32aa0*/  LDL.LU R23, [R1+0x678] ;  /* 0x0006780001177983 */ /* 0x000f280000300800 */
[----:B------:R-:W4:Y:S04]  /*32ab0*/  LDL.LU R29, [R1+0x684] ;  /* 0x00068400011d7983 */ /* 0x000f280000300800 */
[----:B------:R-:W4:Y:S04]  /*32ac0*/  LDL.LU R18, [R1+0x680] ;  /* 0x0006800001127983 */ /* 0x000f280000300800 */
[----:B------:R-:W3:Y:S04]  /*32ad0*/  LDL.LU R0, [R1+0x68c] ;  /* 0x00068c0001007983 */ /* 0x000ee80000300800 */
[----:B------:R-:W3:Y:S04]  /*32ae0*/  LDL.LU R19, [R1+0x688] ;  /* 0x0006880001137983 */ /* 0x000ee80000300800 */
[----:B------:R-:W2:Y:S02]  /*32af0*/  LDL.LU R9, [R1+0x28c0] ;  /* 0x0028c00001097983 */ /* 0x000ea40000300800 */
        /* <DEDUP_REMOVED lines=12> */
[----:B0-----:R-:W4:Y:S04]  /*32bc0*/  LDL.LU R12, [R1+0x640] ;  /* 0x00064000010c7983 */ /* 0x001f280000300800 */
[----:B------:R-:W3:Y:S04]  /*32bd0*/  LDL.LU R13, [R1+0x648] ;  /* 0x00064800010d7983 */ /* 0x000ee80000300800 */
[----:B-1----:R-:W2:Y:S04]  /*32be0*/  LDL.LU R14, [R1+0x650] ;  /* 0x00065000010e7983 */ /* 0x002ea80000300800 */
[----:B------:R-:W2:Y:S01]  /*32bf0*/  LDL.LU R15, [R1+0x658] ;  /* 0x00065800010f7983 */ /* 0x000ea20000300800 */
[----:B------:R-:W-:-:S02]  /*32c00*/  F2FP.F16.E4M3.UNPACK_B R4, R4 ;  /* 0x00000004ff04723e */ /* 0x000fc400020006ff */
[----:B------:R-:W-:Y:S01]  /*32c10*/  F2FP.F16.E4M3.UNPACK_B R5, R5 ;  /* 0x00000005ff05723e */ /* 0x000fe200020006ff */
[----:B----4-:R-:W-:Y:S02]  /*32c20*/  IMAD R12, R12, 0x100, R16 ;  /* 0x000001000c0c7824 */ /* 0x010fe400078e0210 */
[----:B---3--:R-:W-:Y:S01]  /*32c30*/  IMAD R13, R13, 0x100, R17 ;  /* 0x000001000d0d7824 */ /* 0x008fe200078e0211 */
[----:B------:R-:W3:Y:S04]  /*32c40*/  LDL.LU R16, [R1+0x289c] ;  /* 0x00289c0001107983 */ /* 0x000ee80000300800 */
[----:B------:R-:W3:Y:S01]  /*32c50*/  LDL.LU R17, [R1+0x2898] ;  /* 0x0028980001117983 */ /* 0x000ee20000300800 */
[----:B------:R-:W-:Y:S02]  /*32c60*/  F2FP.F16.E4M3.UNPACK_B R6, R6 ;  /* 0x00000006ff06723e */ /* 0x000fe400020006ff */
[----:B------:R-:W-:Y:S01]  /*32c70*/  F2FP.F16.E4M3.UNPACK_B R7, R7 ;  /* 0x00000007ff07723e */ /* 0x000fe200020006ff */
[----:B--2---:R-:W-:-:S06]  /*32c80*/  IMAD R14, R14, 0x100, R11 ;  /* 0x000001000e0e7824 */ /* 0x004fcc00078e020b */
[----:B---3--:R-:W-:-:S15]  /*32c90*/  HMMA.16816.F32 R24, R4, R16, R24 ;  /* 0x000000100418723c */ /* 0x008fde0000001818 */
[----:B------:R-:W-:-:S08]  /*32ca0*/  NOP ;  /* 0x0000000000007918 */ /* 0x000fd00000000000 */
[----:B------:R-:W-:Y:S04]  /*32cb0*/  STL.64 [R1+0x40], R24 ;  /* 0x0000401801007387 */ /* 0x000fe80000100a00 */
[----:B------:R0:W-:Y:S04]  /*32cc0*/  STL.64 [R1+0x48], R26 ;  /* 0x0000481a01007387 */ /* 0x0001e80000100a00 */
[----:B0-----:R-:W2:Y:S04]  /*32cd0*/  LDL.LU.64 R26, [R1+0x2890] ;  /* 0x00289000011a7983 */ /* 0x001ea80000300a00 */
[----:B------:R-:W2:Y:S04]  /*32ce0*/  LDL.LU.64 R24, [R1+0x2888] ;  /* 0x0028880001187983 */ /* 0x000ea80000300a00 */
[----:B------:R-:W2:Y:S01]  /*32cf0*/  LDL.LU R11, [R1+0x2884] ;  /* 0x00288400010b7983 */ /* 0x000ea20000300800 */
[----:B------:R-:W-:-:S03]  /*32d00*/  IMAD R15, R15, 0x100, R28 ;  /* 0x000001000f0f7824 */ /* 0x000fc600078e021c */
[----:B------:R-:W3:Y:S01]  /*32d10*/  LDL.LU R28, [R1+0x2880] ;  /* 0x00288000011c7983 */ /* 0x000ee20000300800 */
        /* <DEDUP_REMOVED lines=22> */
[----:B0-----:R-:W4:Y:S04]  /*32e80*/  LDL.LU R4, [R1+0x664] ;  /* 0x0006640001047983 */ /* 0x001f280000300800 */
[----:B------:R-:W4:Y:S04]  /*32e90*/  LDL.LU R5, [R1+0x660] ;  /* 0x0006600001057983 */ /* 0x000f280000300800 */
[----:B-1----:R-:W3:Y:S04]  /*32ea0*/  LDL.LU R6, [R1+0x66c] ;  /* 0x00066c0001067983 */ /* 0x002ee80000300800 */
        /* <DEDUP_REMOVED lines=9> */
[----:B------:R0:W-:Y:S04]  /*32f40*/  STL [R1+0x26b4], R24 ;  /* 0x0026b41801007387 */ /* 0x0001e80000100800 */
[----:B------:R1:W-:Y:S04]  /*32f50*/  STL [R1+0x26b0], R25 ;  /* 0x0026b01901007387 */ /* 0x0003e80000100800 */
[----:B------:R2:W-:Y:S04]  /*32f60*/  STL [R1+0x2668], R26 ;  /* 0x0026681a01007387 */ /* 0x0005e80000100800 */
[----:B------:R3:W-:Y:S04]  /*32f70*/  STL [R1+0x2664], R27 ;  /* 0x0026641b01007387 */ /* 0x0007e80000100800 */
[----:B0-----:R-:W3:Y:S04]  /*32f80*/  LDL.LU R24, [R1+0x230] ;  /* 0x0002300001187983 */ /* 0x001ee80000300800 */
[----:B-1----:R-:W3:Y:S04]  /*32f90*/  LDL.LU R25, [R1+0x234] ;  /* 0x0002340001197983 */ /* 0x002ee80000300800 */
[----:B--2---:R-:W2:Y:S01]  /*32fa0*/  LDL.LU R26, [R1+0x238] ;  /* 0x00023800011a7983 */ /* 0x004ea20000300800 */
[----:B----4-:R-:W-:-:S02]  /*32fb0*/  IMAD R4, R5, 0x100, R4 ;  /* 0x0000010005047824 */ /* 0x010fc400078e0204 */
[----:B------:R-:W-:Y:S02]  /*32fc0*/  IMAD R19, R19, 0x100, R0 ;  /* 0x0000010013137824 */ /* 0x000fe400078e0200 */
[----:B---3--:R-:W-:Y:S02]  /*32fd0*/  IMAD R5, R7, 0x100, R6 ;  /* 0x0000010007057824 */ /* 0x008fe400078e0206 */
[----:B------:R-:W-:Y:S01]  /*32fe0*/  IMAD.MOV.U32 R27, RZ, RZ, R28 ;  /* 0x000000ffff1b7224 */ /* 0x000fe200078e001c */
[----:B------:R-:W3:Y:S01]  /*32ff0*/  LDL.LU R0, [R1+0x694] ;  /* 0x0006940001007983 */ /* 0x000ee20000300800 */
[----:B------:R-:W-:-:S03]  /*33000*/  IMAD R6, R21, 0x100, R20 ;  /* 0x0000010015067824 */ /* 0x000fc600078e0214 */
[----:B------:R-:W3:Y:S04]  /*33010*/  LDL.LU R28, [R1+0x690] ;  /* 0x00069000011c7983 */ /* 0x000ee80000300800 */
[----:B------:R-:W4:Y:S01]  /*33020*/  LDL.LU R20, [R1+0xf0] ;  /* 0x0000f00001147983 */ /* 0x000f220000300800 */
[----:B------:R-:W-:-:S03]  /*33030*/  IMAD R7, R23, 0x100, R22 ;  /* 0x0000010017077824 */ /* 0x000fc600078e0216 */
[----:B------:R-:W4:Y:S04]  /*33040*/  LDL.LU R21, [R1+0xf4] ;  /* 0x0000f40001157983 */ /* 0x000f280000300800 */
[----:B------:R-:W4:Y:S04]  /*33050*/  LDL.LU R22, [R1+0xf8] ;  /* 0x0000f80001167983 */ /* 0x000f280000300800 */
[----:B------:R-:W4:Y:S04]  /*33060*/  LDL.LU R23, [R1+0xfc] ;  /* 0x0000fc0001177983 */ /* 0x000f280000300800 */
[----:B--2---:R-:W-:Y:S04]  /*33070*/  STL.64 [R1+0x2808], R26 ;  /* 0x0028081a01007387 */ /* 0x004fe80000100a00 */
[----:B------:R0:W-:Y:S04]  /*33080*/  STL.64 [R1+0x2800], R24 ;  /* 0x0028001801007387 */ /* 0x0001e80000100a00 */
[----:B0-----:R-:W2:Y:S04]  /*33090*/  LDL.LU R24, [R1+0x260] ;  /* 0x0002600001187983 */ /* 0x001ea80000300800 */
[----:B------:R-:W2:Y:S04]  /*330a0*/  LDL.LU R25, [R1+0x264] ;  /* 0x0002640001197983 */ /* 0x000ea80000300800 */
[----:B------:R-:W3:Y:S04]  /*330b0*/  LDL.LU R26, [R1+0x268] ;  /* 0x00026800011a7983 */ /* 0x000ee80000300800 */
[----:B------:R-:W3:Y:S04]  /*330c0*/  LDL.LU R27, [R1+0x26c] ;  /* 0x00026c00011b7983 */ /* 0x000ee80000300800 */
[----:B------:R-:W4:Y:S04]  /*330d0*/  LDL.LU R16, [R1+0x288] ;  /* 0x0002880001107983 */ /* 0x000f280000300800 */
        /* <DEDUP_REMOVED lines=15> */
[----:B----4-:R-:W-:Y:S01]  /*331d0*/  HMMA.16816.F32 R20, R12, R8, R20 ;  /* 0x000000080c14723c */ /* 0x010fe20000001814 */
[----:B------:R-:W-:-:S02]  /*331e0*/  IMAD R18, R18, 0x100, R29 ;  /* 0x0000010012127824 */ /* 0x000fc400078e021d */
[----:B------:R-:W-:Y:S01]  /*331f0*/  IMAD R28, R28, 0x100, R0 ;  /* 0x000001001c1c7824 */ /* 0x000fe200078e0200 */
        /* <DEDUP_REMOVED lines=9> */
[----:B------:R-:W3:Y:S04]  /*33290*/  LDL.LU R9, [R1+0x2ac] ;  /* 0x0002ac0001097983 */ /* 0x000ee80000300800 */
[----:B------:R-:W-:Y:S04]  /*332a0*/  STL.64 [R1+0x2678], R22 ;  /* 0x0026781601007387 */ /* 0x000fe80000100a00 */
[----:B------:R0:W-:Y:S04]  /*332b0*/  STL.64 [R1+0x2670], R20 ;  /* 0x0026701401007387 */ /* 0x0001e80000100a00 */
[----:B0-----:R-:W3:Y:S04]  /*332c0*/  LDL.LU R20, [R1+0x1f0] ;  /* 0x0001f00001147983 */ /* 0x001ee80000300800 */
[----:B------:R-:W3:Y:S04]  /*332d0*/  LDL.LU R21, [R1+0x1f4] ;  /* 0x0001f40001157983 */ /* 0x000ee80000300800 */
[----:B------:R-:W3:Y:S04]  /*332e0*/  LDL.LU R22, [R1+0x1f8] ;  /* 0x0001f80001167983 */ /* 0x000ee80000300800 */
[----:B------:R-:W3:Y:S01]  /*332f0*/  LDL.LU R23, [R1+0x1fc] ;  /* 0x0001fc0001177983 */ /* 0x000ee20000300800 */
[----:B--2---:R-:W-:Y:S03]  /*33300*/  HMMA.16816.F32 R12, R12, R2, R24 ;  /* 0x000000020c0c723c */ /* 0x004fe60000001818 */
[----:B------:R-:W2:Y:S04]  /*33310*/  LDL.LU.64 R26, [R1+0x2838] ;  /* 0x00283800011a7983 */ /* 0x000ea80000300a00 */
[----:B------:R-:W2:Y:S01]  /*33320*/  LDL.LU.64 R24, [R1+0x2830] ;  /* 0x0028300001187983 */ /* 0x000ea20000300a00 */
[----:B------:R-:W-:-:S02]  /*33330*/  F2FP.F16.E4M3.UNPACK_B R16, R16.H1 ;  /* 0x00000010ff10723e */ /* 0x000fc400030006ff */
[----:B------:R-:W-:Y:S02]  /*33340*/  F2FP.F16.E4M3.UNPACK_B R17, R17.H1 ;  /* 0x00000011ff11723e */ /* 0x000fe400030006ff */
[----:B------:R-:W-:Y:S02]  /*33350*/  F2FP.F16.E4M3.UNPACK_B R4, R4 ;  /* 0x00000004ff04723e */ /* 0x000fe400020006ff */
[----:B------:R-:W-:Y:S02]  /*33360*/  F2FP.F16.E4M3.UNPACK_B R5, R5 ;  /* 0x00000005ff05723e */ /* 0x000fe400020006ff */
[----:B------:R-:W-:Y:S02]  /*33370*/  F2FP.F16.E4M3.UNPACK_B R6, R6 ;  /* 0x00000006ff06723e */ /* 0x000fe400020006ff */
[----:B------:R-:W-:-:S05]  /*33380*/  F2FP.F16.E4M3.UNPACK_B R7, R7 ;  /* 0x00000007ff07723e */ /* 0x000fca00020006ff */
[----:B------:R-:W-:Y:S04]  /*33390*/  STL.64 [R1], R12 ;  /* 0x0000000c01007387 */ /* 0x000fe80000100a00 */
[----:B------:R0:W-:Y:S04]  /*333a0*/  STL.64 [R1+0x8], R14 ;  /* 0x0000080e01007387 */ /* 0x0001e80000100a00 */
[----:B0-----:R-:W3:Y:S04]  /*333b0*/  LDL.LU R14, [R1+0x69c] ;  /* 0x00069c00010e7983 */ /* 0x001ee80000300800 */
[----:B------:R-:W3:Y:S04]  /*333c0*/  LDL.LU R15, [R1+0x698] ;  /* 0x00069800010f7983 */ /* 0x000ee80000300800 */
[----:B------:R-:W3:Y:S04]  /*333d0*/  LDL.LU R2, [R1+0x2b8] ;  /* 0x0002b80001027983 */ /* 0x000ee80000300800 */
[----:B------:R-:W3:Y:S01]  /*333e0*/  LDL.LU R3, [R1+0x2bc] ;  /* 0x0002bc0001037983 */ /* 0x000ee20000300800 */
[----:B--2---:R-:W-:-:S15]  /*333f0*/  HMMA.16816.F32 R24, R4, R16, R24 ;  /* 0x000000100418723c */ /* 0x004fde0000001818 */
[----:B------:R-:W-:-:S08]  /*33400*/  NOP ;  /* 0x0000000000007918 */ /* 0x000fd00000000000 */
[----:B------:R-:W-:Y:S04]  /*33410*/  STL.64 [R1+0xb0], R24 ;  /* 0x0000b01801007387 */ /* 0x000fe80000100a00 */
[----:B------:R0:W-:Y:S04]  /*33420*/  STL.64 [R1+0xb8], R26 ;  /* 0x0000b81a01007387 */ /* 0x0001e80000100a00 */
[----:B0-----:R-:W2:Y:S04]  /*33430*/  LDL.LU.64 R26, [R1+0x2828] ;  /* 0x00282800011a7983 */ /* 0x001ea80000300a00 */
[----:B------:R-:W2:Y:S01]  /*33440*/  LDL.LU.64 R24, [R1+0x2820] ;  /* 0x0028200001187983 */ /* 0x000ea20000300a00 */
[----:B------:R-:W-:-:S02]  /*33450*/  F2FP.F16.E4M3.UNPACK_B R10, R10.H1 ;  /* 0x0000000aff0a723e */ /* 0x000fc400030006ff */
[----:B------:R-:W-:-:S07]  /*33460*/  F2FP.F16.E4M3.UNPACK_B R11, R11.H1 ;  /* 0x0000000bff0b723e */ /* 0x000fce00030006ff */
[----:B--2---:R-:W-:-:S15]  /*33470*/  HMMA.16816.F32 R24, R4, R10, R24 ;  /* 0x0000000a0418723c */ /* 0x004fde0000001818 */
[----:B------:R-:W-:-:S08]  /*33480*/  NOP ;  /* 0x0000000000007918 */ /* 0x000fd00000000000 */
[----:B------:R-:W-:Y:S04]  /*33490*/  STL.64 [R1+0x270], R24 ;  /* 0x0002701801007387 */ /* 0x000fe80000100a00 */
[----:B------:R0:W-:Y:S04]  /*334a0*/  STL.64 [R1+0x278], R26 ;  /* 0x0002781a01007387 */ /* 0x0001e80000100a00 */
[----:B0-----:R-:W2:Y:S04]  /*334b0*/  LDL.LU.64 R26, [R1+0x2818] ;  /* 0x00281800011a7983 */ /* 0x001ea80000300a00 */
[----:B------:R-:W2:Y:S01]  /*334c0*/  LDL.LU.64 R24, [R1+0x2810] ;  /* 0x0028100001187983 */ /* 0x000ea20000300a00 */
[----:B----4-:R-:W-:-:S02]  /*334d0*/  F2FP.F16.E4M3.UNPACK_B R8, R8.H1 ;  /* 0x00000008ff08723e */ /* 0x010fc400030006ff */
[----:B---3--:R-:W-:-:S07]  /*334e0*/  F2FP.F16.E4M3.UNPACK_B R9, R9.H1 ;  /* 0x00000009ff09723e */ /* 0x008fce00030006ff */
[----:B--2---:R-:W-:-:S15]  /*334f0*/  HMMA.16816.F32 R24, R4, R8, R24 ;  /* 0x000000080418723c */ /* 0x004fde0000001818 */
[----:B------:R-:W-:-:S08]  /*33500*/  NOP ;  /* 0x0000000000007918 */ /* 0x000fd00000000000 */
[----:B------:R-:W-:Y:S04]  /*33510*/  STL.64 [R1+0x260], R24 ;  /* 0x0002601801007387 */ /* 0x000fe80000100a00 */
[----:B------:R0:W-:Y:S04]  /*33520*/  STL.64 [R1+0x268], R26 ;  /* 0x0002681a01007387 */ /* 0x0001e80000100a00 */
[----:B0-----:R-:W2:Y:S04]  /*33530*/  LDL.LU.64 R26, [R1+0x2808] ;  /* 0x00280800011a7983 */ /* 0x001ea80000300a00 */
[----:B------:R-:W2:Y:S01]  /*33540*/  LDL.LU.64 R24, [R1+0x2800] ;  /* 0x0028000001187983 */ /* 0x000ea20000300a00 */
[----:B------:R-:W-:Y:S01]  /*33550*/  IMAD R15, R15, 0x100, R14 ;  /* 0x000001000f0f7824 */ /* 0x000fe200078e020e */
[----:B------:R-:W-:-:S02]  /*33560*/  F2FP.F16.E4M3.UNPACK_B R2, R2.H1 ;  /* 0x00000002ff02723e */ /* 0x000fc400030006ff */
[----:B------:R-:W-:Y:S02]  /*33570*/  F2FP.F16.E4M3.UNPACK_B R3, R3.H1 ;  /* 0x00000003ff03723e */ /* 0x000fe400030006ff */
[----:B------:R-:W-:Y:S02]  /*33580*/  F2FP.F16.E4M3.UNPACK_B R12, R18 ;  /* 0x00000012ff0c723e */ /* 0x000fe400020006ff */
[----:B------:R-:W-:Y:S02]  /*33590*/  F2FP.F16.E4M3.UNPACK_B R13, R19 ;  /* 0x00000013ff0d723e */ /* 0x000fe400020006ff */
[----:B------:R-:W-:Y:S02]  /*335a0*/  F2FP.F16.E4M3.UNPACK_B R14, R28 ;  /* 0x0000001cff0e723e */ /* 0x000fe400020006ff */
[----:B------:R-:W-:Y:S01]  /*335b0*/  F2FP.F16.E4M3.UNPACK_B R15, R15 ;  /* 0x0000000fff0f723e */ /* 0x000fe200020006ff */
[----:B------:R-:W-:Y:S01]  /*335c0*/  HMMA.16816.F32 R4, R4, R2, R20 ;  /* 0x000000020404723c */ /* 0x000fe20000001814 */
[----:B------:R-:W-:Y:S04]  /*335d0*/  STL [R1+0x27e8], R8 ;  /* 0x0027e80801007387 */ /* 0x000fe80000100800 */
[----:B------:R-:W-:Y:S01]  /*335e0*/  STL [R1+0x27e4], R9 ;  /* 0x0027e40901007387 */ /* 0x000fe20000100800 */
[----:B--2---:R-:W-:-:S15]  /*335f0*/  HMMA.16816.F32 R20, R12, R16, R24 ;  /* 0x000000100c14723c */ /* 0x004fde0000001818 */
[----:B------:R-:W-:-:S08]  /*33600*/  NOP ;  /* 0x0000000000007918 */ /* 0x000fd00000000000 */
[----:B------:R0:W-:Y:S01]  /*33610*/  STL.64 [R1+0xd0], R20 ;  /* 0x0000d01401007387 */ /* 0x0001e20000100a00 */
[----:B------:R-:W-:-:S03]  /*33620*/  IMAD.MOV.U32 R28, RZ, RZ, R23 ;  /* 0x000000ffff1c7224 */ /* 0x000fc600078e0017 */
[----:B------:R-:W-:Y:S04]  /*33630*/  STL.64 [R1+0xc0], R4 ;  /* 0x0000c00401007387 */ /* 0x000fe80000100a00 */
[----:B------:R-:W-:Y:S04]  /*33640*/  STL.64 [R1+0xc8], R6 ;  /* 0x0000c80601007387 */ /* 0x000fe80000100a00 */
[----:B------:R1:W-:Y:S04]  /*33650*/  STL [R1+0xd8], R22 ;  /* 0x0000d81601007387 */ /* 0x0003e80000100800 */
[----:B------:R-:W-:Y:S04]  /*33660*/  STL [R1+0x2660], R28 ;  /* 0x0026601c01007387 */ /* 0x000fe80000100800 */
[----:B0-----:R-:W2:Y:S04]  /*33670*/  LDL.LU R20, [R1+0x6e4] ;  /* 0x0006e40001147983 */ /* 0x001ea80000300800 */
[----:B------:R-:W2:Y:S04]  /*33680*/  LDL.LU R21, [R1+0x6e0] ;  /* 0x0006e00001157983 */ /* 0x000ea80000300800 */
[----:B-1----:R-:W3:Y:S04]  /*33690*/  LDL.LU R22, [R1+0x6ec] ;  /* 0x0006ec0001167983 */ /* 0x002ee80000300800 */
        /* <DEDUP_REMOVED lines=8> */
[----:B------:R-:W2:Y:S04]  /*33720*/  LDL.LU R19, [R1+0x6dc] ;  /* 0x0006dc0001137983 */ /* 0x000ea80000300800 */
[----:B------:R-:W2:Y:S01]  /*33730*/  LDL.LU R18, [R1+0x6d8] ;  /* 0x0006d80001127983 */ /* 0x000ea20000300800 */
[----:B------:R-:W-:-:S03]  /*33740*/  IMAD R4, R0, 0x100, R29 ;  /* 0x0000010000047824 */ /* 0x000fc600078e021d */
[----:B--2---:R-:W-:Y:S04]  /*33750*/  STL.64 [R1+0x27c8], R18 ;  /* 0x0027c81201007387 */ /* 0x004fe80000100a00 */
[----:B------:R0:W-:Y:S04]  /*33760*/  STL.64 [R1+0x27c0], R16 ;  /* 0x0027c01001007387 */ /* 0x0001e80000100a00 */
[----:B0-----:R-:W2:Y:S04]  /*33770*/  LDL.LU R16, [R1+0x210] ;  /* 0x0002100001107983 */ /* 0x001ea80000300800 */
[----:B------:R-:W2:Y:S04]  /*33780*/  LDL.LU R17, [R1+0x214] ;  /* 0x0002140001117983 */ /* 0x000ea80000300800 */
[----:B------:R-:W3:Y:S04]  /*33790*/  LDL.LU R18, [R1+0x218] ;  /* 0x0002180001127983 */ /* 0x000ee80000300800 */
[----:B------:R-:W3:Y:S04]  /*337a0*/  LDL.LU R19, [R1+0x21c] ;  /* 0x00021c0001137983 */ /* 0x000ee80000300800 */
[----:B------:R-:W4:Y:S04]  /*337b0*/  LDL.LU R8, [R1+0x6ac] ;  /* 0x0006ac0001087983 */ /* 0x000f280000300800 */
[----:B------:R-:W2:Y:S04]  /*337c0*/  LDL.LU R5, [R1+0x6a8] ;  /* 0x0006a80001057983 */ /* 0x000ea80000300800 */
[----:B------:R-:W4:Y:S04]  /*337d0*/  LDL.LU R9, [R1+0x6b4] ;  /* 0x0006b40001097983 */ /* 0x000f280000300800 */
[----:B------:R-:W3:Y:S04]  /*337e0*/  LDL.LU R6, [R1+0x6b0] ;  /* 0x0006b00001067983 */ /* 0x000ee80000300800 */
[----:B------:R-:W4:Y:S04]  /*337f0*/  LDL.LU R0, [R1+0x6bc] ;  /* 0x0006bc0001007983 */ /* 0x000f280000300800 */
[----:B------:R-:W3:Y:S04]  /*33800*/  LDL.LU R7, [R1+0x6b8] ;  /* 0x0006b80001077983 */ /* 0x000ee80000300800 */
[----:B---3--:R-:W-:Y:S04]  /*33810*/  STL.64 [R1+0x27f8], R6 ;  /* 0x0027f80601007387 */ /* 0x008fe80000100a00 */
[----:B--2---:R0:W-:Y:S04]  /*33820*/  STL.64 [R1+0x27f0], R4 ;  /* 0x0027f00401007387 */ /* 0x0041e80000100a00 */
[----:B0-----:R-:W2:Y:S04]  /*33830*/  LDL.LU R4, [R1+0x220] ;  /* 0x0002200001047983 */ /* 0x001ea80000300800 */
[----:B------:R-:W2:Y:S04]  /*33840*/  LDL.LU R5, [R1+0x224] ;  /* 0x0002240001057983 */ /* 0x000ea80000300800 */
[----:B------:R-:W2:Y:S04]  /*33850*/  LDL.LU R6, [R1+0x228] ;  /* 0x0002280001067983 */ /* 0x000ea80000300800 */
[----:B------:R-:W2:Y:S04]  /*33860*/  LDL.LU R7, [R1+0x22c] ;  /* 0x00022c0001077983 */ /* 0x000ea80000300800 */
[----:B------:R-:W-:Y:S04]  /*33870*/  STL.64 [R1+0x27d8], R18 ;  /* 0x0027d81201007387 */ /* 0x000fe80000100a00 */
[----:B------:R0:W-:Y:S04]  /*33880*/  STL.64 [R1+0x27d0], R16 ;  /* 0x0027d01001007387 */ /* 0x0001e80000100a00 */
[----:B0-----:R-:W3:Y:S04]  /*33890*/  LDL.LU R16, [R1+0x250] ;  /* 0x0002500001107983 */ /* 0x001ee80000300800 */
[----:B------:R-:W3:Y:S04]  /*338a0*/  LDL.LU R17, [R1+0x254] ;  /* 0x0002540001117983 */ /* 0x000ee80000300800 */
[----:B------:R-:W3:Y:S04]  /*338b0*/  LDL.LU R18, [R1+0x258] ;  /* 0x0002580001127983 */ /* 0x000ee80000300800 */
[----:B------:R-:W3:Y:S04]  /*338c0*/  LDL.LU R19, [R1+0x25c] ;  /* 0x00025c0001137983 */ /* 0x000ee80000300800 */
[----:B------:R-:W-:Y:S04]  /*338d0*/  STL.64 [R1+0x2790], R22 ;  /* 0x0027901601007387 */ /* 0x000fe80000100a00 */
[----:B------:R0:W-:Y:S04]  /*338e0*/  STL.64 [R1+0x2788], R20 ;  /* 0x0027881401007387 */ /* 0x0001e80000100a00 */
[----:B0-----:R-:W4:Y:S04]  /*338f0*/  LDL.LU R20, [R1+0x1e0] ;  /* 0x0001e00001147983 */ /* 0x001f280000300800 */
[----:B------:R-:W4:Y:S04]  /*33900*/  LDL.LU R21, [R1+0x1e4] ;  /* 0x0001e40001157983 */ /* 0x000f280000300800 */
[----:B------:R-:W2:Y:S04]  /*33910*/  LDL.LU R22, [R1+0x1e8] ;  /* 0x0001e80001167983 */ /* 0x000ea80000300800 */
[----:B------:R-:W2:Y:S04]  /*33920*/  LDL.LU R23, [R1+0x1ec] ;  /* 0x0001ec0001177983 */ /* 0x000ea80000300800 */
[----:B------:R-:W3:Y:S04]  /*33930*/  LDL.LU R29, [R1+0x6c4] ;  /* 0x0006c400011d7983 */ /* 0x000ee80000300800 */
[----:B--2---:R-:W-:Y:S04]  /*33940*/  STL.64 [R1+0x27a0], R22 ;  /* 0x0027a01601007387 */ /* 0x004fe80000100a00 */
[----:B----4-:R0:W-:Y:S04]  /*33950*/  STL.64 [R1+0x2798], R20 ;  /* 0x0027981401007387 */ /* 0x0101e80000100a00 */
        /* <DEDUP_REMOVED lines=9> */
[----:B------:R-:W2:Y:S04]  /*339f0*/  LDL.LU R22, [R1+0x208] ;  /* 0x0002080001167983 */ /* 0x000ea80000300800 */
[----:B------:R-:W2:Y:S04]  /*33a00*/  LDL.LU R23, [R1+0x20c] ;  /* 0x00020c0001177983 */ /* 0x000ea80000300800 */
[----:B------:R-:W4:Y:S04]  /*33a10*/  LDL.LU R27, [R1+0x6f4] ;  /* 0x0006f400011b7983 */ /* 0x000f280000300800 */
[----:B------:R-:W4:Y:S04]  /*33a20*/  LDL.LU R26, [R1+0x6f0] ;  /* 0x0006f000011a7983 */ /* 0x000f280000300800 */
[----:B------:R-:W4:Y:S04]  /*33a30*/  LDL.LU R25, [R1+0x6fc] ;  /* 0x0006fc0001197983 */ /* 0x000f280000300800 */
[----:B------:R-:W4:Y:S04]  /*33a40*/  LDL.LU R24, [R1+0x6f8] ;  /* 0x0006f80001187983 */ /* 0x000f280000300800 */
[----:B------:R-:W-:Y:S04]  /*33a50*/  STL.64 [R1+0xe0], R4 ;  /* 0x0000e00401007387 */ /* 0x000fe80000100a00 */
[----:B------:R0:W-:Y:S04]  /*33a60*/  STL.64 [R1+0xe8], R6 ;  /* 0x0000e80601007387 */ /* 0x0001e80000100a00 */
[----:B0-----:R-:W3:Y:S04]  /*33a70*/  LDL.LU.64 R6, [R1+0x27f8] ;  /* 0x0027f80001067983 */ /* 0x001ee80000300a00 */
[----:B------:R-:W2:Y:S01]  /*33a80*/  LDL.LU.64 R4, [R1+0x27f0] ;  /* 0x0027f00001047983 */ /* 0x000ea20000300a00 */
[----:B---3--:R-:W-:-:S02]  /*33a90*/  IMAD R6, R6, 0x100, R9 ;  /* 0x0000010006067824 */ /* 0x008fc400078e0209 */
[----:B--2---:R-:W-:Y:S02]  /*33aa0*/  IMAD R5, R5, 0x100, R8 ;  /* 0x0000010005057824 */ /* 0x004fe400078e0208 */
[----:B------:R-:W2:Y:S04]  /*33ab0*/  LDL.LU R8, [R1+0x27e8] ;  /* 0x0027e80001087983 */ /* 0x000ea80000300800 */
        /* <DEDUP_REMOVED lines=11> */
[----:B------:R-:W-:Y:S01]  /*33b70*/  F2FP.F16.E4M3.UNPACK_B R6, R6 ;  /* 0x00000006ff06723e */ /* 0x000fe200020006ff */
[----:B--2---:R-:W-:Y:S01]  /*33b80*/  HMMA.16816.F32 R12, R12, R2, R16 ;  /* 0x000000020c0c723c */ /* 0x004fe20000001810 */
[----:B------:R-:W2:Y:S04]  /*33b90*/  LDL.LU.64 R18, [R1+0x27c8] ;  /* 0x0027c80001127983 */ /* 0x000ea80000300a00 */
[----:B------:R-:W4:-:S15]  /*33ba0*/  LDL.LU.64 R16, [R1+0x27c0] ;  /* 0x0027c00001107983 */ /* 0x000f1e0000300a00 */
[----:B------:R-:W-:-:S03]  /*33bb0*/  NOP ;  /* 0x0000000000007918 */ /* 0x000fc60000000000 */
[----:B------:R0:W-:Y:S04]  /*33bc0*/  STL.64 [R1+0x1f0], R12 ;  /* 0x0001f00c01007387 */ /* 0x0001e80000100a00 */
[----:B------:R1:W-:Y:S04]  /*33bd0*/  STL.64 [R1+0x1f8], R14 ;  /* 0x0001f80e01007387 */ /* 0x0003e80000100a00 */
[----:B0-----:R-:W3:Y:S01]  /*33be0*/  LDL.LU R12, [R1+0x6c0] ;  /* 0x0006c000010c7983 */ /* 0x001ee20000300800 */
[----:B------:R-:W-:-:S03]  /*33bf0*/  F2FP.F16.E4M3.UNPACK_B R7, R7 ;  /* 0x00000007ff07723e */ /* 0x000fc600020006ff */
[----:B------:R-:W2:Y:S04]  /*33c00*/  LDL.LU R13, [R1+0x6cc] ;  /* 0x0006cc00010d7983 */ /* 0x000ea80000300800 */
[----:B-1----:R-:W2:Y:S04]  /*33c10*/  LDL.LU R14, [R1+0x6c8] ;  /* 0x0006c800010e7983 */ /* 0x002ea80000300800 */
[----:B------:R-:W2:Y:S01]  /*33c20*/  LDL.LU R15, [R1+0x6d4] ;  /* 0x0006d400010f7983 */ /* 0x000ea20000300800 */
[----:B----4-:R-:W-:Y:S01]  /*33c30*/  HMMA.16816.F32 R20, R4, R16, R20 ;  /* 0x000000100414723c */ /* 0x010fe20000001814 */
[----:B---3--:R-:W-:-:S02]  /*33c40*/  IMAD R12, R12, 0x100, R29 ;  /* 0x000001000c0c7824 */ /* 0x008fc400078e021d */
[----:B------:R-:W3:-:S15]  /*33c50*/  LDL.LU R29, [R1+0x27b8] ;  /* 0x0027b800011d7983 */ /* 0x000ede0000300800 */
[----:B------:R-:W-:-:S05]  /*33c60*/  NOP ;  /* 0x0000000000007918 */ /* 0x000fca0000000000 */
[----:B------:R-:W-:Y:S04]  /*33c70*/  STL.64 [R1+0x1d0], R20 ;  /* 0x0001d01401007387 */ /* 0x000fe80000100a00 */
[----:B------:R0:W-:Y:S04]  /*33c80*/  STL.64 [R1+0x1d8], R22 ;  /* 0x0001d81601007387 */ /* 0x0001e80000100a00 */
[----:B0-----:R-:W4:Y:S04]  /*33c90*/  LDL.LU.64 R22, [R1+0x27b0] ;  /* 0x0027b00001167983 */ /* 0x001f280000300a00 */
[----:B------:R-:W4:Y:S02]  /*33ca0*/  LDL.LU.64 R20, [R1+0x27a8] ;  /* 0x0027a80001147983 */ /* 0x000f240000300a00 */
[----:B----4-:R-:W-:-:S15]  /*33cb0*/  HMMA.16816.F32 R20, R4, R10, R20 ;  /* 0x0000000a0414723c */ /* 0x010fde0000001814 */
[----:B------:R-:W-:-:S08]  /*33cc0*/  NOP ;  /* 0x0000000000007918 */ /* 0x000fd00000000000 */
        /* <DEDUP_REMOVED lines=10> */
[----:B----4-:R-:W-:Y:S02]  /*33d70*/  HMMA.16816.F32 R4, R4, R2, R20 ;  /* 0x000000020404723c */ /* 0x010fe40000001814 */
[----:B------:R-:W4:Y:S04]  /*33d80*/  LDL.LU.64 R22, [R1+0x2780] ;  /* 0x0027800001167983 */ /* 0x000f280000300a00 */
[----:B------:R-:W3:-:S15]  /*33d90*/  LDL.LU.64 R20, [R1+0x2778] ;  /* 0x0027780001147983 */ /* 0x000ede0000300a00 */
[----:B------:R-:W-:-:S02]  /*33da0*/  NOP ;  /* 0x0000000000007918 */ /* 0x000fc40000000000 */
[----:B------:R0:W-:Y:S04]  /*33db0*/  STL.64 [R1+0x1c0], R4 ;  /* 0x0001c00401007387 */ /* 0x0001e80000100a00 */
[----:B------:R1:W-:Y:S04]  /*33dc0*/  STL.64 [R1+0x1c8], R6 ;  /* 0x0001c80601007387 */ /* 0x0003e80000100a00 */
[----:B0-----:R-:W4:Y:S04]  /*33dd0*/  LDL.LU R4, [R1+0x1b0] ;  /* 0x0001b00001047983 */ /* 0x001f280000300800 */
[----:B------:R-:W4:Y:S04]  /*33de0*/  LDL.LU R5, [R1+0x1b4] ;  /* 0x0001b40001057983 */ /* 0x000f280000300800 */
[----:B-1----:R-:W4:Y:S04]  /*33df0*/  LDL.LU R6, [R1+0x1b8] ;  /* 0x0001b80001067983 */ /* 0x002f280000300800 */
[----:B------:R-:W4:Y:S01]  /*33e00*/  LDL.LU R7, [R1+0x1bc] ;  /* 0x0001bc0001077983 */ /* 0x000f220000300800 */
[----:B--2---:R-:W-:-:S02]  /*33e10*/  IMAD R13, R14, 0x100, R13 ;  /* 0x000001000e0d7824 */ /* 0x004fc400078e020d */
[----:B------:R-:W-:Y:S02]  /*33e20*/  IMAD R14, R28, 0x100, R15 ;  /* 0x000001001c0e7824 */ /* 0x000fe400078e020f */
[----:B------:R-:W-:Y:S01]  /*33e30*/  IMAD R15, R18, 0x100, R19 ;  /* 0x00000100120f7824 */ /* 0x000fe200078e0213 */
[----:B------:R-:W-:Y:S02]  /*33e40*/  F2FP.F16.E4M3.UNPACK_B R12, R12 ;  /* 0x0000000cff0c723e */ /* 0x000fe400020006ff */
[----:B------:R-:W-:Y:S02]  /*33e50*/  F2FP.F16.E4M3.UNPACK_B R13, R13 ;  /* 0x0000000dff0d723e */ /* 0x000fe400020006ff */
[----:B------:R-:W-:Y:S02]  /*33e60*/  F2FP.F16.E4M3.UNPACK_B R14, R14 ;  /* 0x0000000eff0e723e */ /* 0x000fe400020006ff */
[----:B------:R-:W-:Y:S01]  /*33e70*/  F2FP.F16.E4M3.UNPACK_B R15, R15 ;  /* 0x0000000fff0f723e */ /* 0x000fe200020006ff */
[----:B------:R0:W-:Y:S04]  /*33e80*/  STL [R1+0x2754], R16 ;  /* 0x0027541001007387 */ /* 0x0001e80000100800 */
[----:B------:R1:W-:Y:S02]  /*33e90*/  STL [R1+0x2750], R17 ;  /* 0x0027501101007387 */ /* 0x0003e40000100800 */
[----:B----4-:R-:W-:-:S15]  /*33ea0*/  HMMA.16816.F32 R4, R12, R16, R4 ;  /* 0x000000100c04723c */ /* 0x010fde0000001804 */
[----:B------:R-:W-:-:S08]  /*33eb0*/  NOP ;  /* 0x0000000000007918 */ /* 0x000fd00000000000 */
[----:B------:R3:W-:Y:S04]  /*33ec0*/  STL.64 [R1+0x1b0], R4 ;  /* 0x0001b00401007387 */ /* 0x0007e80000100a00 */
[----:B------:R-:W-:Y:S04]  /*33ed0*/  STL.64 [R1+0x1b8], R6 ;  /* 0x0001b80601007387 */ /* 0x000fe80000100a00 */
[----:B0-----:R-:W2:Y:S04]  /*33ee0*/  LDL.LU R16, [R1+0x1a0] ;  /* 0x0001a00001107983 */ /* 0x001ea80000300800 */
[----:B-1----:R-:W2:Y:S04]  /*33ef0*/  LDL.LU R17, [R1+0x1a4] ;  /* 0x0001a40001117983 */ /* 0x002ea80000300800 */
[----:B------:R-:W2:Y:S04]  /*33f00*/  LDL.LU R18, [R1+0x1a8] ;  /* 0x0001a80001127983 */ /* 0x000ea80000300800 */
[----:B------:R-:W2:Y:S04]  /*33f10*/  LDL.LU R19, [R1+0x1ac] ;  /* 0x0001ac0001137983 */ /* 0x000ea80000300800 */
[----:B------:R-:W-:Y:S01]  /*33f20*/  STL [R1+0x2738], R11 ;  /* 0x0027380b01007387 */ /* 0x000fe20000100800 */
[----:B---3--:R-:W-:-:S02]  /*33f30*/  IMAD R4, R21, 0x100, R20 ;  /* 0x0000010015047824 */ /* 0x008fc400078e0214 */
[----:B------:R-:W-:Y:S01]  /*33f40*/  IMAD R5, R23, 0x100, R22 ;  /* 0x0000010017057824 */ /* 0x000fe200078e0216 */
[----:B--2---:R-:W-:-:S15]  /*33f50*/  HMMA.16816.F32 R16, R12, R10, R16 ;  /* 0x0000000a0c10723c */ /* 0x004fde0000001810 */
[----:B------:R-:W-:-:S08]  /*33f60*/  NOP ;  /* 0x0000000000007918 */ /* 0x000fd00000000000 */
[----:B------:R-:W-:Y:S04]  /*33f70*/  STL.64 [R1+0x1a0], R16 ;  /* 0x0001a01001007387 */ /* 0x000fe80000100a00 */
[----:B------:R0:W-:Y:S04]  /*33f80*/  STL.64 [R1+0x1a8], R18 ;  /* 0x0001a81201007387 */ /* 0x0001e80000100a00 */
[----:B0-----:R-:W2:Y:S04]  /*33f90*/  LDL.LU R19, [R1+0x724] ;  /* 0x0007240001137983 */ /* 0x001ea80000300800 */
[----:B------:R-:W2:Y:S04]  /*33fa0*/  LDL.LU R18, [R1+0x720] ;  /* 0x0007200001127983 */ /* 0x000ea80000300800 */
[----:B------:R-:W3:Y:S04]  /*33fb0*/  LDL.LU R20, [R1+0x72c] ;  /* 0x00072c0001147983 */ /* 0x000ee80000300800 */
[----:B------:R-:W3:Y:S04]  /*33fc0*/  LDL.LU R21, [R1+0x728] ;  /* 0x0007280001157983 */ /* 0x000ee80000300800 */
[----:B------:R-:W4:Y:S04]  /*33fd0*/  LDL.LU R22, [R1+0x734] ;  /* 0x0007340001167983 */ /* 0x000f280000300800 */
[----:B------:R-:W4:Y:S04]  /*33fe0*/  LDL.LU R23, [R1+0x730] ;  /* 0x0007300001177983 */ /* 0x000f280000300800 */
[----:B----4-:R-:W-:Y:S04]  /*33ff0*/  STL.64 [R1+0x26f0], R22 ;  /* 0x0026f01601007387 */ /* 0x010fe80000100a00 */
[----:B---3--:R0:W-:Y:S04]  /*34000*/  STL.64 [R1+0x26e8], R20 ;  /* 0x0026e81401007387 */ /* 0x0081e80000100a00 */
[----:B0-----:R-:W3:Y:S04]  /*34010*/  LDL.LU R20, [R1+0x60] ;  /* 0x0000600001147983 */ /* 0x001ee80000300800 */
[----:B------:R-:W3:Y:S04]  /*34020*/  LDL.LU R21, [R1+0x64] ;  /* 0x0000640001157983 */ /* 0x000ee80000300800 */
[----:B------:R-:W4:Y:S04]  /*34030*/  LDL.LU R22, [R1+0x68] ;  /* 0x0000680001167983 */ /* 0x000f280000300800 */
[----:B------:R-:W4:Y:S04]  /*34040*/  LDL.LU R23, [R1+0x6c] ;  /* 0x00006c0001177983 */ /* 0x000f280000300800 */
[----:B----4-:R-:W-:Y:S04]  /*34050*/  STL.64 [R1+0x2700], R22 ;  /* 0x0027001601007387 */ /* 0x010fe80000100a00 */
[----:B---3--:R0:W-:Y:S04]  /*34060*/  STL.64 [R1+0x26f8], R20 ;  /* 0x0026f81401007387 */ /* 0x0081e80000100a00 */
[----:B0-----:R-:W3:Y:S04]  /*34070*/  LDL.LU R20, [R1+0x90] ;  /* 0x0000900001147983 */ /* 0x001ee80000300800 */
[----:B------:R-:W3:Y:S01]  /*34080*/  LDL.LU R21, [R1+0x94] ;  /* 0x0000940001157983 */ /* 0x000ee20000300800 */
[----:B------:R-:W-:-:S02]  /*34090*/  IMAD.MOV.U32 R22, RZ, RZ, R29 ;  /* 0x000000ffff167224 */ /* 0x000fc400078e001d */
[----:B------:R-:W-:Y:S01]  /*340a0*/  IMAD.MOV.U32 R23, RZ, RZ, R0 ;  /* 0x000000ffff177224 */ /* 0x000fe200078e0000 */
[----:B------:R-:W4:Y:S04]  /*340b0*/  LDL.LU R29, [R1+0x2774] ;  /* 0x00277400011d7983 */ /* 0x000f280000300800 */
[----:B------:R-:W4:Y:S04]  /*340c0*/  LDL.LU R0, [R1+0x2770] ;  /* 0x0027700001007983 */ /* 0x000f280000300800 */
[----:B------:R-:W4:Y:S04]  /*340d0*/  LDL.LU R11, [R1+0x714] ;  /* 0x00071400010b7983 */ /* 0x000f280000300800 */
[----:B------:R-:W4:Y:S04]  /*340e0*/  LDL.LU R28, [R1+0x718] ;  /* 0x00071800011c7983 */ /* 0x000f280000300800 */
[----:B------:R-:W-:Y:S01]  /*340f0*/  STL.64 [R1+0x2710], R22 ;  /* 0x0027101601007387 */ /* 0x000fe20000100a00 */
[----:B------:R-:W-:-:S02]  /*34100*/  IMAD R7, R24, 0x100, R25 ;  /* 0x0000010018077824 */ /* 0x000fc400078e0219 */
[----:B------:R-:W-:Y:S01]  /*34110*/  IMAD R6, R26, 0x100, R27 ;  /* 0x000001001a067824 */ /* 0x000fe200078e021b */
[----:B---3--:R0:W-:Y:S04]  /*34120*/  STL.64 [R1+0x2708], R20 ;  /* 0x0027081401007387 */ /* 0x0081e80000100a00 */
[----:B0-----:R-:W3:Y:S04]  /*34130*/  LDL.LU R20, [R1+0xa0] ;  /* 0x0000a00001147983 */ /* 0x001ee80000300800 */
[----:B------:R-:W3:Y:S04]  /*34140*/  LDL.LU R21, [R1+0xa4] ;  /* 0x0000a40001157983 */ /* 0x000ee80000300800 */
[----:B------:R-:W4:Y:S04]  /*34150*/  LDL.LU R22, [R1+0xa8] ;  /* 0x0000a80001167983 */ /* 0x000f280000300800 */
[----:B------:R-:W4:Y:S04]  /*34160*/  LDL.LU R23, [R1+0xac] ;  /* 0x0000ac0001177983 */ /* 0x000f280000300800 */
[----:B------:R-:W3:Y:S04]  /*34170*/  LDL.LU R24, [R1+0x190] ;  /* 0x0001900001187983 */ /* 0x000ee80000300800 */
[----:B------:R-:W3:Y:S04]  /*34180*/  LDL.LU R25, [R1+0x194] ;  /* 0x0001940001197983 */ /* 0x000ee80000300800 */
[----:B------:R-:W3:Y:S04]  /*34190*/  LDL.LU R26, [R1+0x198] ;  /* 0x00019800011a7983 */ /* 0x000ee80000300800 */
[----:B------:R-:W3:Y:S04]  /*341a0*/  LDL.LU R27, [R1+0x19c] ;  /* 0x00019c00011b7983 */ /* 0x000ee80000300800 */
[----:B------:R-:W4:Y:S04]  /*341b0*/  LDL.LU R16, [R1+0x704] ;  /* 0x0007040001107983 */ /* 0x000f280000300800 */
[----:B------:R-:W4:Y:S04]  /*341c0*/  LDL.LU R17, [R1+0x70c] ;  /* 0x00070c0001117983 */ /* 0x000f280000300800 */
[----:B--2---:R-:W-:Y:S04]  /*341d0*/  STL.64 [R1+0x2760], R18 ;  /* 0x0027601201007387 */ /* 0x004fe80000100a00 */
[----:B----4-:R0:W-:Y:S04]  /*341e0*/  STL.64 [R1+0x2758], R16 ;  /* 0x0027581001007387 */ /* 0x0101e80000100a00 */
[----:B0-----:R-:W2:Y:S04]  /*341f0*/  LDL.LU R16, [R1+0x180] ;  /* 0x0001800001107983 */ /* 0x001ea80000300800 */
[----:B------:R-:W2:Y:S04]  /*34200*/  LDL.LU R17, [R1+0x184] ;  /* 0x0001840001117983 */ /* 0x000ea80000300800 */
[----:B------:R-:W2:Y:S04]  /*34210*/  LDL.LU R18, [R1+0x188] ;  /* 0x0001880001127983 */ /* 0x000ea80000300800 */
[----:B------:R-:W2:Y:S04]  /*34220*/  LDL.LU R19, [R1+0x18c] ;  /* 0x00018c0001137983 */ /* 0x000ea80000300800 */
[----:B------:R-:W-:Y:S04]  /*34230*/  STL.64 [R1+0x2720], R22 ;  /* 0x0027201601007387 */ /* 0x000fe80000100a00 */
[----:B---3--:R0:W-:Y:S04]  /*34240*/  STL.64 [R1+0x2718], R20 ;  /* 0x0027181401007387 */ /* 0x0081e80000100a00 */
[----:B0-----:R-:W3:Y:S04]  /*34250*/  LDL.LU R20, [R1+0x140] ;  /* 0x0001400001147983 */ /* 0x001ee80000300800 */
[----:B------:R-:W3:Y:S01]  /*34260*/  LDL.LU R21, [R1+0x144] ;  /* 0x0001440001157983 */ /* 0x000ee20000300800 */
[----:B------:R-:W-:-:S02]  /*34270*/  IMAD.MOV.U32 R22, RZ, RZ, R0 ;  /* 0x000000ffff167224 */ /* 0x000fc400078e0000 */
[----:B------:R-:W-:Y:S01]  /*34280*/  IMAD.MOV.U32 R23, RZ, RZ, R29 ;  /* 0x000000ffff177224 */ /* 0x000fe200078e001d */
[----:B------:R-:W4:Y:S04]  /*34290*/  LDL.LU R0, [R1+0x276c] ;  /* 0x00276c0001007983 */ /* 0x000f280000300800 */
[----:B------:R-:W4:Y:S04]  /*342a0*/  LDL.LU R29, [R1+0x2768] ;  /* 0x00276800011d7983 */ /* 0x000f280000300800 */
[----:B------:R-:W-:Y:S01]  /*342b0*/  STL.64 [R1+0x2730], R22 ;  /* 0x0027301601007387 */ /* 0x000fe20000100a00 */
[C---:B------:R-:W-:Y:S03]  /*342c0*/  HMMA.16816.F32 R24, R12.reuse, R8, R24 ;  /* 0x000000080c18723c */ /* 0x040fe60000001818 */
[----:B---3--:R0:W-:Y:S04]  /*342d0*/  STL.64 [R1+0x2728], R20 ;  /* 0x0027281401007387 */ /* 0x0081e80000100a00 */
[----:B0-----:R-:W3:Y:S04]  /*342e0*/  LDL.LU R20, [R1+0x160] ;  /* 0x0001600001147983 */ /* 0x001ee80000300800 */
[----:B------:R-:W3:Y:S04]  /*342f0*/  LDL.LU R21, [R1+0x164] ;  /* 0x0001640001157983 */ /* 0x000ee80000300800 */
[----:B------:R-:W4:Y:S04]  /*34300*/  LDL.LU R22, [R1+0x168] ;  /* 0x0001680001167983 */ /* 0x000f280000300800 */
[----:B------:R-:W4:Y:S01]  /*34310*/  LDL.LU R23, [R1+0x16c] ;  /* 0x00016c0001177983 */ /* 0x000f220000300800 */
[----:B--2---:R-:W-:Y:S03]  /*34320*/  HMMA.16816.F32 R12, R12, R2, R16 ;  /* 0x000000020c0c723c */ /* 0x004fe60000001810 */
[----:B----4-:R0:W-:Y:S04]  /*34330*/  STL.64 [R1+0x2748], R22 ;  /* 0x0027481601007387 */ /* 0x0101e80000100a00 */
[----:B---3--:R1:W-:Y:S01]  /*34340*/  STL.64 [R1+0x2740], R20 ;  /* 0x0027401401007387 */ /* 0x0083e20000100a00 */
[----:B0-----:R-:W-:-:S03]  /*34350*/  IMAD.MOV.U32 R22, RZ, RZ, R29 ;  /* 0x000000ffff167224 */ /* 0x001fc600078e001d */
[----:B-1----:R-:W2:Y:S04]  /*34360*/  LDL.LU R20, [R1+0x170] ;  /* 0x0001700001147983 */ /* 0x002ea80000300800 */
[----:B------:R-:W2:Y:S01]  /*34370*/  LDL.LU R21, [R1+0x174] ;  /* 0x0001740001157983 */ /* 0x000ea20000300800 */
[----:B------:R-:W-:-:S03]  /*34380*/  IMAD.MOV.U32 R23, RZ, RZ, R0 ;  /* 0x000000ffff177224 */ /* 0x000fc600078e0000 */
[----:B------:R-:W3:Y:S04]  /*34390*/  LDL.LU R29, [R1+0x73c] ;  /* 0x00073c00011d7983 */ /* 0x000ee80000300800 */
[----:B------:R-:W3:Y:S04]  /*343a0*/  LDL.LU R0, [R1+0x738] ;  /* 0x0007380001007983 */ /* 0x000ee80000300800 */
[----:B------:R0:W-:Y:S04]  /*343b0*/  STL.64 [R1+0x190], R24 ;  /* 0x0001901801007387 */ /* 0x0001e80000100a00 */
[----:B------:R1:W-:Y:S04]  /*343c0*/  STL.64 [R1+0x198], R26 ;  /* 0x0001981a01007387 */ /* 0x0003e80000100a00 */
[----:B0-----:R-:W4:Y:S04]  /*343d0*/  LDL.LU R24, [R1+0x20] ;  /* 0x0000200001187983 */ /* 0x001f280000300800 */
[----:B------:R-:W4:Y:S04]  /*343e0*/  LDL.LU R25, [R1+0x24] ;  /* 0x0000240001197983 */ /* 0x000f280000300800 */
[----:B-1----:R-:W4:Y:S04]  /*343f0*/  LDL.LU R26, [R1+0x28] ;  /* 0x00002800011a7983 */ /* 0x002f280000300800 */
[----:B------:R-:W4:Y:S04]  /*34400*/  LDL.LU R27, [R1+0x2c] ;  /* 0x00002c00011b7983 */ /* 0x000f280000300800 */
[----:B------:R-:W4:Y:S04]  /*34410*/  LDL.LU.64 R18, [R1+0x2760] ;  /* 0x0027600001127983 */ /* 0x000f280000300a00 */
[----:B------:R-:W2:Y:S04]  /*34420*/  LDL.LU.64 R16, [R1+0x2758] ;  /* 0x0027580001107983 */ /* 0x000ea80000300a00 */
[----:B------:R0:W-:Y:S04]  /*34430*/  STL.64 [R1+0x180], R12 ;  /* 0x0001800c01007387 */ /* 0x0001e80000100a00 */
[----:B------:R1:W-:Y:S04]  /*34440*/  STL.64 [R1+0x188], R14 ;  /* 0x0001880e01007387 */ /* 0x0003e80000100a00 */
[----:B0-----:R-:W2:Y:S04]  /*34450*/  LDL.LU R12, [R1+0x700] ;  /* 0x00070000010c7983 */ /* 0x001ea80000300800 */
[----:B------:R-:W3:Y:S04]  /*34460*/  LDL.LU R13, [R1+0x708] ;  /* 0x00070800010d7983 */ /* 0x000ee80000300800 */
[----:B-1----:R-:W4:Y:S04]  /*34470*/  LDL.LU R14, [R1+0x710] ;  /* 0x00071000010e7983 */ /* 0x002f280000300800 */
[----:B------:R-:W4:Y:S01]  /*34480*/  LDL.LU R15, [R1+0x71c] ;  /* 0x00071c00010f7983 */ /* 0x000f220000300800 */
[----:B------:R-:W-:-:S02]  /*34490*/  F2FP.F16.E4M3.UNPACK_B R4, R4 ;  /* 0x00000004ff04723e */ /* 0x000fc400020006ff */
[----:B------:R-:W-:Y:S01]  /*344a0*/  F2FP.F16.E4M3.UNPACK_B R5, R5 ;  /* 0x00000005ff05723e */ /* 0x000fe200020006ff */
[----:B--2---:R-:W-:Y:S02]  /*344b0*/  IMAD R12, R12, 0x100, R16 ;  /* 0x000001000c0c7824 */ /* 0x004fe400078e0210 */
[----:B---3--:R-:W-:Y:S01]  /*344c0*/  IMAD R13, R13, 0x100, R17 ;  /* 0x000001000d0d7824 */ /* 0x008fe200078e0211 */
[----:B------:R-:W2:Y:S04]  /*344d0*/  LDL.LU R16, [R1+0x2754] ;  /* 0x0027540001107983 */ /* 0x000ea80000300800 */
[----:B------:R-:W2:Y:S01]  /*344e0*/  LDL.LU R17, [R1+0x2750] ;  /* 0x0027500001117983 */ /* 0x000ea20000300800 */
[----:B------:R-:W-:Y:S02]  /*344f0*/  F2FP.F16.E4M3.UNPACK_B R6, R6 ;  /* 0x00000006ff06723e */ /* 0x000fe400020006ff */
[----:B------:R-:W-:Y:S01]  /*34500*/  F2FP.F16.E4M3.UNPACK_B R7, R7 ;  /* 0x00000007ff07723e */ /* 0x000fe200020006ff */
[----:B----4-:R-:W-:-:S06]  /*34510*/  IMAD R14, R14, 0x100, R11 ;  /* 0x000001000e0e7824 */ /* 0x010fcc00078e020b */
[----:B--2---:R-:W-:-:S15]  /*34520*/  HMMA.16816.F32 R20, R4, R16, R20 ;  /* 0x000000100414723c */ /* 0x004fde0000001814 */
[----:B------:R-:W-:-:S08]  /*34530*/  NOP ;  /* 0x0000000000007918 */ /* 0x000fd00000000000 */
[----:B------:R-:W-:Y:S04]  /*34540*/  STL.64 [R1+0x170], R20 ;  /* 0x0001701401007387 */ /* 0x000fe80000100a00 */
[----:B------:R0:W-:Y:S04]  /*34550*/  STL.64 [R1+0x178], R22 ;  /* 0x0001781601007387 */ /* 0x0001e80000100a00 */
[----:B0-----:R-:W2:Y:S04]  /*34560*/  LDL.LU.64 R22, [R1+0x2748] ;  /* 0x0027480001167983 */ /* 0x001ea80000300a00 */
[----:B------:R-:W2:Y:S04]  /*34570*/  LDL.LU.64 R20, [R1+0x2740] ;  /* 0x0027400001147983 */ /* 0x000ea80000300a00 */
[----:B------:R-:W2:Y:S01]  /*34580*/  LDL.LU R11, [R1+0x2738] ;  /* 0x00273800010b7983 */ /* 0x000ea20000300800 */
[----:B------:R-:W-:-:S03]  /*34590*/  IMAD R15, R28, 0x100, R15 ;  /* 0x000001001c0f7824 */ /* 0x000fc600078e020f */
[----:B------:R-:W3:Y:S01]  /*345a0*/  LDL R28, [R1+0x1d7c] ;  /* 0x001d7c00011c7983 */ /* 0x000ee20000100800 */
        /* <DEDUP_REMOVED lines=24> */
[----:B-1----:R-:W4:Y:S04]  /*34730*/  LDL.LU R6, [R1+0x58] ;  /* 0x0000580001067983 */ /* 0x002f280000300800 */
[----:B------:R-:W4:Y:S01]  /*34740*/  LDL.LU R7, [R1+0x5c] ;  /* 0x00005c0001077983 */ /* 0x000f220000300800 */
[----:B--2---:R-:W-:-:S15]  /*34750*/  HMMA.16816.F32 R20, R12, R16, R20 ;  /* 0x000000100c14723c */ /* 0x004fde0000001814 */
[----:B------:R-:W-:-:S08]  /*34760*/  NOP ;  /* 0x0000000000007918 */ /* 0x000fd00000000000 */
[----:B------:R-:W-:Y:S04]  /*34770*/  STL.64 [R1+0x110], R20 ;  /* 0x0001101401007387 */ /* 0x000fe80000100a00 */
[----:B------:R0:W-:Y:S04]  /*34780*/  STL.64 [R1+0x118], R22 ;  /* 0x0001181601007387 */ /* 0x0001e80000100a00 */
[----:B0-----:R-:W2:Y:S04]  /*34790*/  LDL.LU.64 R22, [R1+0x2700] ;  /* 0x0027000001167983 */ /* 0x001ea80000300a00 */
[----:B------:R-:W2:Y:S01]  /*347a0*/  LDL.LU.64 R20, [R1+0x26f8] ;  /* 0x0026f80001147983 */ /* 0x000ea20000300a00 */
[C---:B----4-:R-:W-:Y:S06]  /*347b0*/  HMMA.16816.F32 R4, R12.reuse, R8, R4 ;  /* 0x000000080c04723c */ /* 0x050fec0000001804 */
[----:B--2---:R-:W-:-:S15]  /*347c0*/  HMMA.16816.F32 R20, R12, R10, R20 ;  /* 0x0000000a0c14723c */ /* 0x004fde0000001814 */
[----:B------:R-:W-:-:S08]  /*347d0*/  NOP ;  /* 0x0000000000007918 */ /* 0x000fd00000000000 */
[----:B------:R-:W-:Y:S04]  /*347e0*/  STL.64 [R1+0x100], R20 ;  /* 0x0001001401007387 */ /* 0x000fe80000100a00 */
[----:B------:R0:W-:Y:S04]  /*347f0*/  STL.64 [R1+0x108], R22 ;  /* 0x0001081601007387 */ /* 0x0001e80000100a00 */
[----:B0-----:R-:W2:Y:S04]  /*34800*/  LDL.LU.64 R22, [R1+0x26f0] ;  /* 0x0026f00001167983 */ /* 0x001ea80000300a00 */
[----:B------:R-:W4:Y:S04]  /*34810*/  LDL.LU.64 R20, [R1+0x26e8] ;  /* 0x0026e80001147983 */ /* 0x000f280000300a00 */
[----:B------:R-:W-:Y:S04]  /*34820*/  STL.64 [R1+0x26c0], R10 ;  /* 0x0026c00a01007387 */ /* 0x000fe80000100a00 */
[----:B------:R-:W-:Y:S04]  /*34830*/  STL.64 [R1+0x26b8], R8 ;  /* 0x0026b80801007387 */ /* 0x000fe80000100a00 */
[----:B---3--:R-:W0:Y:S04]  /*34840*/  LDSM.16.M88.4 R8, [R28+UR4] ;  /* 0x000000041c08783b */ /* 0x008e280008000200 */
[----:B------:R-:W-:Y:S04]  /*34850*/  STL.64 [R1+0xf0], R4 ;  /* 0x0000f00401007387 */ /* 0x000fe80000100a00 */
[----:B------:R1:W-:Y:S02]  /*34860*/  STL.64 [R1+0xf8], R6 ;  /* 0x0000f80601007387 */ /* 0x0003e40000100a00 */
[----:B-1----:R-:W-:-:S02]  /*34870*/  IMAD R7, R0, 0x100, R29 ;  /* 0x0000010000077824 */ /* 0x002fc400078e021d */
[----:B0-----:R-:W-:Y:S01]  /*34880*/  STL.64 [R1+0x2f0], R8 ;  /* 0x0002f00801007387 */ /* 0x001fe20000100a00 */
[----:B------:R-:W-:-:S03]  /*34890*/  IMAD.MOV.U32 R29, RZ, RZ, R10 ;  /* 0x000000ffff1d7224 */ /* 0x000fc600078e000a */
[----:B------:R0:W-:Y:S01]  /*348a0*/  STL.64 [R1+0x2f8], R10 ;  /* 0x0002f80a01007387 */ /* 0x0001e20000100a00 */
[----:B------:R-:W-:Y:S02]  /*348b0*/  IMAD.MOV.U32 R0, RZ, RZ, R11 ;  /* 0x000000ffff007224 */ /* 0x000fe400078e000b */
[----:B0-----:R-:W-:Y:S03]  /*348c0*/  HMMA.16816.F32 R8, R12, R2, R24 ;  /* 0x000000020c08723c */ /* 0x001fe60000001818 */
[----:B------:R-:W-:Y:S04]  /*348d0*/  STL [R1+0x22bc], R0 ;  /* 0x0022bc0001007387 */ /* 0x000fe80000100800 */
[----:B------:R-:W-:Y:S01]  /*348e0*/  STL [R1+0x22b8], R29 ;  /* 0x0022b81d01007387 */ /* 0x000fe20000100800 */
[----:B----4-:R-:W-:-:S03]  /*348f0*/  IMAD R5, R21, 0x100, R20 ;  /* 0x0000010015057824 */ /* 0x010fc600078e0214 */
[----:B------:R-:W3:-:S12]  /*34900*/  LDL.LU R20, [R1+0x10] ;  /* 0x0000100001147983 */ /* 0x000ed80000300800 */
[----:B------:R-:W-:Y:S04]  /*34910*/  STL.64 [R1+0xa0], R8 ;  /* 0x0000a00801007387 */ /* 0x000fe80000100a00 */
[----:B------:R-:W-:Y:S01]  /*34920*/  STL.64 [R1+0xa8], R10 ;  /* 0x0000a80a01007387 */ /* 0x000fe20000100a00 */
[----:B--2---:R-:W-:-:S03]  /*34930*/  IMAD R6, R23, 0x100, R22 ;  /* 0x0000010017067824 */ /* 0x004fc600078e0216 */
[----:B------:R-:W3:Y:S04]  /*34940*/  LDL.LU R21, [R1+0x14] ;  /* 0x0000140001157983 */ /* 0x000ee80000300800 */
[----:B------:R-:W2:Y:S04]  /*34950*/  LDL.LU R22, [R1+0x18] ;  /* 0x0000180001167983 */ /* 0x000ea80000300800 */
[----:B------:R-:W2:Y:S04]  /*34960*/  LDL.LU R23, [R1+0x1c] ;  /* 0x00001c0001177983 */ /* 0x000ea80000300800 */
[----:B--2---:R-:W-:Y:S04]  /*34970*/  STL.64 [R1+0x2688], R22 ;  /* 0x0026881601007387 */ /* 0x004fe80000100a00 */
[----:B---3--:R0:W-:Y:S04]  /*34980*/  STL.64 [R1+0x2680], R20 ;  /* 0x0026801401007387 */ /* 0x0081e80000100a00 */
[----:B0-----:R-:W2:Y:S04]  /*34990*/  LDL.LU R20, [R1+0x30] ;  /* 0x0000300001147983 */ /* 0x001ea80000300800 */
[----:B------:R-:W2:Y:S04]  /*349a0*/  LDL.LU R21, [R1+0x34] ;  /* 0x0000340001157983 */ /* 0x000ea80000300800 */
[----:B------:R-:W3:Y:S04]  /*349b0*/  LDL.LU R22, [R1+0x38] ;  /* 0x0000380001167983 */ /* 0x000ee80000300800 */
[----:B------:R-:W3:Y:S04]  /*349c0*/  LDL.LU R23, [R1+0x3c] ;  /* 0x00003c0001177983 */ /* 0x000ee80000300800 */
[----:B------:R-:W4:Y:S04]  /*349d0*/  LDL.LU R8, [R1+0x40] ;  /* 0x0000400001087983 */ /* 0x000f280000300800 */
[----:B------:R-:W4:Y:S04]  /*349e0*/  LDL.LU R9, [R1+0x44] ;  /* 0x0000440001097983 */ /* 0x000f280000300800 */
[----:B------:R-:W2:Y:S04]  /*349f0*/  LDL.LU R10, [R1+0x48] ;  /* 0x00004800010a7983 */ /* 0x000ea80000300800 */
[----:B------:R-:W2:Y:S04]  /*34a00*/  LDL.LU R11, [R1+0x4c] ;  /* 0x00004c00010b7983 */ /* 0x000ea80000300800 */
[----:B--2---:R0:W-:Y:S04]  /*34a10*/  STL.64 [R1+0x26d0], R10 ;  /* 0x0026d00a01007387 */ /* 0x0041e80000100a00 */
[----:B0-----:R-:W2:Y:S04]  /*34a20*/  LDL.LU R10, [R1+0x74c] ;  /* 0x00074c00010a7983 */ /* 0x001ea80000300800 */
[----:B------:R-:W2:Y:S04]  /*34a30*/  LDL.LU R11, [R1+0x748] ;  /* 0x00074800010b7983 */ /* 0x000ea80000300800 */
[----:B----4-:R0:W-:Y:S04]  /*34a40*/  STL.64 [R1+0x26c8], R8 ;  /* 0x0026c80801007387 */ /* 0x0101e80000100a00 */
[----:B0-----:R-:W4:Y:S04]  /*34a50*/  LDL.LU R8, [R1+0x744] ;  /* 0x0007440001087983 */ /* 0x001f280000300800 */
[----:B------:R-:W4:Y:S04]  /*34a60*/  LDL.LU R9, [R1+0x740] ;  /* 0x0007400001097983 */ /* 0x000f280000300800 */
[----:B--2---:R-:W-:Y:S04]  /*34a70*/  STL.64 [R1+0x26e0], R10 ;  /* 0x0026e00a01007387 */ /* 0x004fe80000100a00 */
[----:B----4-:R-:W-:Y:S04]  /*34a80*/  STL.64 [R1+0x26d8], R8 ;  /* 0x0026d80801007387 */ /* 0x010fe80000100a00 */
[----:B------:R-:W2:Y:S04]  /*34a90*/  LDL.LU R24, [R1+0x754] ;  /* 0x0007540001187983 */ /* 0x000ea80000300800 */
[----:B------:R-:W4:Y:S04]  /*34aa0*/  LDL.LU R25, [R1+0x75c] ;  /* 0x00075c0001197983 */ /* 0x000f280000300800 */
[----:B---3--:R-:W-:Y:S04]  /*34ab0*/  STL.64 [R1+0x2698], R22 ;  /* 0x0026981601007387 */ /* 0x008fe80000100a00 */
[----:B------:R0:W-:Y:S04]  /*34ac0*/  STL.64 [R1+0x2690], R20 ;  /* 0x0026901401007387 */ /* 0x0001e80000100a00 */
[----:B------:R-:W1:Y:S04]  /*34ad0*/  LDSM.16.M88.4 R8, [R28+UR4+0x400] ;  /* 0x000400041c08783b */ /* 0x000e680008000200 */
[----:B0-----:R-:W3:Y:S04]  /*34ae0*/  LDL.LU R20, [R1+0x70] ;  /* 0x0000700001147983 */ /* 0x001ee80000300800 */
[----:B------:R-:W3:Y:S04]  /*34af0*/  LDL.LU R21, [R1+0x74] ;  /* 0x0000740001157983 */ /* 0x000ee80000300800 */
[----:B------:R-:W2:Y:S04]  /*34b00*/  LDL.LU R22, [R1+0x78] ;  /* 0x0000780001167983 */ /* 0x000ea80000300800 */
[----:B------:R-:W2:Y:S01]  /*34b10*/  LDL.LU R23, [R1+0x7c] ;  /* 0x00007c0001177983 */ /* 0x000ea20000300800 */
[----:B------:R-:W-:Y:S01]  /*34b20*/  IMAD R4, R18, 0x100, R19 ;  /* 0x0000010012047824 */ /* 0x000fe200078e0213 */
[----:B------:R-:W-:-:S02]  /*34b30*/  F2FP.F16.E4M3.UNPACK_B R14, R6 ;  /* 0x00000006ff0e723e */ /* 0x000fc400020006ff */
[----:B------:R-:W-:Y:S01]  /*34b40*/  F2FP.F16.E4M3.UNPACK_B R15, R7 ;  /* 0x00000007ff0f723e */ /* 0x000fe200020006ff */
[----:B-1----:R-:W-:Y:S02]  /*34b50*/  IMAD.MOV.U32 R29, RZ, RZ, R8 ;  /* 0x000000ffff1d7224 */ /* 0x002fe400078e0008 */
[----:B------:R-:W-:Y:S01]  /*34b60*/  IMAD.MOV.U32 R0, RZ, RZ, R9 ;  /* 0x000000ffff007224 */ /* 0x000fe200078e0009 */
[----:B--2---:R-:W-:Y:S04]  /*34b70*/  STL.64 [R1+0x26a8], R22 ;  /* 0x0026a81601007387 */ /* 0x004fe80000100a00 */
[----:B---3--:R0:W-:Y:S04]  /*34b80*/  STL.64 [R1+0x26a0], R20 ;  /* 0x0026a01401007387 */ /* 0x0081e80000100a00 */
        /* <DEDUP_REMOVED lines=8> */
[----:B------:R-:W4:Y:S04]  /*34c10*/  LDL.LU R6, [R1+0x750] ;  /* 0x0007500001067983 */ /* 0x000f280000300800 */
[----:B------:R-:W2:Y:S04]  /*34c20*/  LDL.LU R7, [R1+0x758] ;  /* 0x0007580001077983 */ /* 0x000ea80000300800 */
[----:B------:R0:W-:Y:S04]  /*34c30*/  STL.64 [R1+0x308], R10 ;  /* 0x0003080a01007387 */ /* 0x0001e80000100a00 */
[----:B0-----:R-:W3:Y:S04]  /*34c40*/  LDL.LU.64 R10, [R1+0x26e0] ;  /* 0x0026e000010a7983 */ /* 0x001ee80000300a00 */
[----:B------:R-:W4:Y:S01]  /*34c50*/  LDL.LU.64 R8, [R1+0x26d8] ;  /* 0x0026d80001087983 */ /* 0x000f220000300a00 */
[----:B------:R-:W-:-:S02]  /*34c60*/  F2FP.F16.E4M3.UNPACK_B R12, R4 ;  /* 0x00000004ff0c723e */ /* 0x000fc400020006ff */
[----:B------:R-:W-:Y:S01]  /*34c70*/  F2FP.F16.E4M3.UNPACK_B R13, R5 ;  /* 0x00000005ff0d723e */ /* 0x000fe200020006ff */
[----:B---3--:R-:W-:Y:S02]  /*34c80*/  IMAD R5, R11, 0x100, R10 ;  /* 0x000001000b057824 */ /* 0x008fe400078e020a */
[----:B----4-:R-:W-:Y:S02]  /*34c90*/  IMAD R4, R9, 0x100, R8 ;  /* 0x0000010009047824 */ /* 0x010fe400078e0208 */
[----:B------:R-:W0:Y:S04]  /*34ca0*/  LDSM.16.M88.4 R8, [R28+UR4+0x800] ;  /* 0x000800041c08783b */ /* 0x000e280008000200 */
[----:B0-----:R-:W-:Y:S04]  /*34cb0*/  STL.64 [R1+0x310], R8 ;  /* 0x0003100801007387 */ /* 0x001fe80000100a00 */
[----:B------:R-:W-:Y:S04]  /*34cc0*/  STL.64 [R1+0x318], R10 ;  /* 0x0003180a01007387 */ /* 0x000fe80000100a00 */
[----:B------:R-:W0:Y:S04]  /*34cd0*/  LDSM.16.M88.4 R8, [R28+UR4+0xc00] ;  /* 0x000c00041c08783b */ /* 0x000e280008000200 */
[----:B0-----:R-:W-:Y:S04]  /*34ce0*/  STL.64 [R1+0x320], R8 ;  /* 0x0003200801007387 */ /* 0x001fe80000100a00 */
[----:B------:R0:W-:Y:S01]  /*34cf0*/  STL.64 [R1+0x328], R10 ;  /* 0x0003280a01007387 */ /* 0x0001e20000100a00 */
[----:B------:R-:W-:-:S03]  /*34d00*/  IMAD.MOV.U32 R28, RZ, RZ, R9 ;  /* 0x000000ffff1c7224 */ /* 0x000fc600078e0009 */
[----:B0-----:R-:W3:Y:S04]  /*34d10*/  LDL.LU.64 R10, [R1+0x26d0] ;  /* 0x0026d000010a7983 */ /* 0x001ee80000300a00 */
[----:B------:R-:W3:Y:S02]  /*34d20*/  LDL.LU.64 R8, [R1+0x26c8] ;  /* 0x0026c80001087983 */ /* 0x000ee40000300a00 */
[----:B---3--:R-:W-:-:S15]  /*34d30*/  HMMA.16816.F32 R8, R12, R16, R8 ;  /* 0x000000100c08723c */ /* 0x008fde0000001808 */
[----:B------:R-:W-:-:S08]  /*34d40*/  NOP ;  /* 0x0000000000007918 */ /* 0x000fd00000000000 */
[----:B------:R-:W-:Y:S04]  /*34d50*/  STL.64 [R1+0x90], R8 ;  /* 0x0000900801007387 */ /* 0x000fe80000100a00 */
[----:B------:R0:W-:Y:S04]  /*34d60*/  STL.64 [R1+0x98], R10 ;  /* 0x0000980a01007387 */ /* 0x0001e80000100a00 */
[----:B0-----:R-:W3:Y:S04]  /*34d70*/  LDL.LU.64 R10, [R1+0x26c0] ;  /* 0x0026c000010a7983 */ /* 0x001ee80000300a00 */
[----:B------:R-:W4:Y:S01]  /*34d80*/  LDL.LU.64 R8, [R1+0x26b8] ;  /* 0x0026b80001087983 */ /* 0x000f220000300a00 */
[----:B------:R-:W-:-:S02]  /*34d90*/  IMAD R6, R6, 0x100, R24 ;  /* 0x0000010006067824 */ /* 0x000fc400078e0218 */
[----:B--2---:R-:W-:Y:S01]  /*34da0*/  IMAD R7, R7, 0x100, R25 ;  /* 0x0000010007077824 */ /* 0x004fe200078e0219 */
[----:B------:R-:W2:Y:S04]  /*34db0*/  LDL.LU R24, [R1+0x26b4] ;  /* 0x0026b40001187983 */ /* 0x000ea80000300800 */
[----:B------:R-:W2:Y:S01]  /*34dc0*/  LDL.LU R25, [R1+0x26b0] ;  /* 0x0026b00001197983 */ /* 0x000ea20000300800 */
[----:B---3--:R-:W-:-:S15]  /*34dd0*/  HMMA.16816.F32 R20, R12, R10, R20 ;  /* 0x0000000a0c14723c */ /* 0x008fde0000001814 */
        /* <DEDUP_REMOVED lines=19> */
[----:B------:R0:W-:Y:S04]  /*34f10*/  STL.64 [R1+0x60], R12 ;  /* 0x0000600c01007387 */ /* 0x0001e80000100a00 */
[----:B------:R1:W-:Y:S04]  /*34f20*/  STL.64 [R1+0x68], R14 ;  /* 0x0000680e01007387 */ /* 0x0003e80000100a00 */
[----:B0-----:R-:W4:Y:S04]  /*34f30*/  LDL.LU R12, [R1+0x760] ;  /* 0x00076000010c7983 */ /* 0x001f280000300800 */
[----:B------:R-:W2:Y:S04]  /*34f40*/  LDL.LU R13, [R1+0x768] ;  /* 0x00076800010d7983 */ /* 0x000ea80000300800 */
[----:B-1----:R-:W2:Y:S04]  /*34f50*/  LDL.LU R14, [R1+0x770] ;  /* 0x00077000010e7983 */ /* 0x002ea80000300800 */
[----:B------:R-:W2:Y:S01]  /*34f60*/  LDL.LU R15, [R1+0x778] ;  /* 0x00077800010f7983 */ /* 0x000ea20000300800 */
[----:B---3--:R-:W-:-:S15]  /*34f70*/  HMMA.16816.F32 R20, R4, R16, R20 ;  /* 0x000000100414723c */ /* 0x008fde0000001814 */
[----:B------:R-:W-:-:S08]  /*34f80*/  NOP ;  /* 0x0000000000007918 */ /* 0x000fd00000000000 */
[----:B------:R-:W-:Y:S04]  /*34f90*/  STL.64 [R1+0x50], R20 ;  /* 0x0000501401007387 */ /* 0x000fe80000100a00 */
[----:B------:R0:W-:Y:S01]  /*34fa0*/  STL.64 [R1+0x58], R22 ;  /* 0x0000581601007387 */ /* 0x0001e20000100a00 */
[----:B----4-:R-:W-:-:S03]  /*34fb0*/  IMAD R12, R12, 0x100, R26 ;  /* 0x000001000c0c7824 */ /* 0x010fc600078e021a */
[----:B0-----:R-:W3:Y:S04]  /*34fc0*/  LDL.LU.64 R22, [R1+0x2678] ;  /* 0x0026780001167983 */ /* 0x001ee80000300a00 */
[----:B------:R-:W3:Y:S04]  /*34fd0*/  LDL.LU.64 R20, [R1+0x2670] ;  /* 0x0026700001147983 */ /* 0x000ee80000300a00 */
[----:B------:R-:W4:Y:S04]  /*34fe0*/  LDL R16, [R1+0x2f0] ;  /* 0x0002f00001107983 */ /* 0x000f280000100800 */
[----:B------:R-:W4:Y:S04]  /*34ff0*/  LDL R17, [R1+0x2f4] ;  /* 0x0002f40001117983 */ /* 0x000f280000100800 */
[----:B------:R-:W3:Y:S01]  /*35000*/  LDL.LU R26, [R1+0x2668] ;  /* 0x00266800011a7983 */ /* 0x000ee20000300800 */
[----:B--2---:R-:W-:-:S03]  /*35010*/  IMAD R13, R13, 0x100, R27 ;  /* 0x000001000d0d7824 */ /* 0x004fc600078e021b */
[----:B------:R-:W3:Y:S02]  /*35020*/  LDL.LU R27, [R1+0x2664] ;  /* 0x00266400011b7983 */ /* 0x000ee40000300800 */
[----:B---3--:R-:W-:Y:S02]  /*35030*/  HMMA.16816.F32 R24, R4, R10, R24 ;  /* 0x0000000a0418723c */ /* 0x008fe40000001818 */
[----:B------:R-:W2:Y:S04]  /*35040*/  LDL.LU R10, [R1+0x774] ;  /* 0x00077400010a7983 */ /* 0x000ea80000300800 */
[----:B------:R-:W3:-:S15]  /*35050*/  LDL.LU R11, [R1+0x77c] ;  /* 0x00077c00010b7983 */ /* 0x000ede0000300800 */
[----:B------:R-:W-:-:S02]  /*35060*/  NOP ;  /* 0x0000000000007918 */ /* 0x000fc40000000000 */
[----:B------:R0:W-:Y:S04]  /*35070*/  STL.64 [R1+0x40], R24 ;  /* 0x0000401801007387 */ /* 0x0001e80000100a00 */
[----:B------:R1:W-:Y:S04]  /*35080*/  STL.64 [R1+0x48], R26 ;  /* 0x0000481a01007387 */ /* 0x0003e80000100a00 */
[----:B0-----:R-:W4:Y:S04]  /*35090*/  LDL.LU R24, [R1+0x784] ;  /* 0x0007840001187983 */ /* 0x001f280000300800 */
[----:B------:R-:W4:Y:S04]  /*350a0*/  LDL.LU R25, [R1+0x780] ;  /* 0x0007800001197983 */ /* 0x000f280000300800 */
[----:B-1----:R-:W3:Y:S04]  /*350b0*/  LDL.LU R26, [R1+0x78c] ;  /* 0x00078c00011a7983 */ /* 0x002ee80000300800 */
[----:B------:R-:W3:Y:S01]  /*350c0*/  LDL.LU R27, [R1+0x794] ;  /* 0x00079400011b7983 */ /* 0x000ee20000300800 */
[----:B--2---:R-:W-:-:S02]  /*350d0*/  IMAD R14, R14, 0x100, R10 ;  /* 0x000001000e0e7824 */ /* 0x004fc400078e020a */
[----:B----4-:R-:W-:Y:S02]  /*350e0*/  IMAD R10, R25, 0x100, R24 ;  /* 0x00000100190a7824 */ /* 0x010fe400078e0218 */
[----:B---3--:R-:W-:Y:S02]  /*350f0*/  IMAD R18, R18, 0x100, R26 ;  /* 0x0000010012127824 */ /* 0x008fe400078e021a */
[----:B------:R-:W-:Y:S02]  /*35100*/  IMAD R19, R19, 0x100, R27 ;  /* 0x0000010013137824 */ /* 0x000fe400078e021b */
[----:B------:R-:W-:Y:S01]  /*35110*/  HMMA.16816.F32 R24, R4, R8, R20 ;  /* 0x000000080418723c */ /* 0x000fe20000001814 */
[----:B------:R-:W2:Y:S04]  /*35120*/  LDL.LU R20, [R1] ;  /* 0x0000000001147983 */ /* 0x000ea80000300800 */
[----:B------:R-:W2:Y:S04]  /*35130*/  LDL.LU R21, [R1+0x4] ;  /* 0x0000040001157983 */ /* 0x000ea80000300800 */
[----:B------:R-:W2:Y:S04]  /*35140*/  LDL.LU R22, [R1+0x8] ;  /* 0x0000080001167983 */ /* 0x000ea80000300800 */
[----:B------:R-:W2:Y:S01]  /*35150*/  LDL.LU R23, [R1+0xc] ;  /* 0x00000c0001177983 */ /* 0x000ea20000300800 */
[----:B------:R-:W-:-:S09]  /*35160*/  IMAD R15, R15, 0x100, R11 ;  /* 0x000001000f0f7824 */ /* 0x000fd200078e020b */
[----:B------:R-:W-:Y:S04]  /*35170*/  STL [R1+0x248c], R24 ;  /* 0x00248c1801007387 */ /* 0x000fe80000100800 */
[----:B------:R0:W-:Y:S04]  /*35180*/  STL [R1+0x2488], R25 ;  /* 0x0024881901007387 */ /* 0x0001e80000100800 */
[----:B------:R-:W-:Y:S04]  /*35190*/  STL [R1+0x2484], R26 ;  /* 0x0024841a01007387 */ /* 0x000fe80000100800 */
[----:B------:R-:W-:Y:S04]  /*351a0*/  STL [R1+0x2480], R27 ;  /* 0x0024801b01007387 */ /* 0x000fe80000100800 */
[----:B------:R-:W3:Y:S04]  /*351b0*/  LDL.LU R9, [R1+0x79c] ;  /* 0x00079c0001097983 */ /* 0x000ee80000300800 */
[----:B------:R-:W3:Y:S01]  /*351c0*/  LDL.LU R11, [R1+0x798] ;  /* 0x00079800010b7983 */ /* 0x000ee20000300800 */
[----:B--2---:R-:W-:Y:S03]  /*351d0*/  HMMA.16816.F32 R20, R4, R2, R20 ;  /* 0x000000020414723c */ /* 0x004fe60000001814 */
[----:B------:R-:W2:Y:S04]  /*351e0*/  LDL R5, [R1+0x310] ;  /* 0x0003100001057983 */ /* 0x000ea80000100800 */
[----:B------:R-:W4:Y:S04]  /*351f0*/  LDL R2, [R1+0x314] ;  /* 0x0003140001027983 */ /* 0x000f280000100800 */
[----:B------:R-:W3:Y:S04]  /*35200*/  LDL R3, [R1+0x320] ;  /* 0x0003200001037983 */ /* 0x000ee80000100800 */
[----:B0-----:R-:W2:Y:S04]  /*35210*/  LDL.LU R25, [R1+0x7a4] ;  /* 0x0007a40001197983 */ /* 0x001ea80000300800 */
[----:B------:R-:W2:Y:S04]  /*35220*/  LDL.LU R24, [R1+0x7a0] ;  /* 0x0007a00001187983 */ /* 0x000ea80000300800 */
        /* <DEDUP_REMOVED lines=15> */
[----:B------:R-:W2:Y:S04]  /*35320*/  LDL.LU R26, [R1+0x278] ;  /* 0x00027800011a7983 */ /* 0x000ea80000300800 */
[----:B------:R-:W2:Y:S04]  /*35330*/  LDL.LU R27, [R1+0x27c] ;  /* 0x00027c00011b7983 */ /* 0x000ea80000300800 */
[----:B------:R0:W-:Y:S04]  /*35340*/  STL [R1+0x247c], R20 ;  /* 0x00247c1401007387 */ /* 0x0001e80000100800 */
[----:B------:R1:W-:Y:S04]  /*35350*/  STL [R1+0x2478], R21 ;  /* 0x0024781501007387 */ /* 0x0003e80000100800 */
[----:B------:R4:W-:Y:S04]  /*35360*/  STL [R1+0x2474], R22 ;  /* 0x0024741601007387 */ /* 0x0009e80000100800 */
[----:B------:R3:W-:Y:S04]  /*35370*/  STL [R1+0x2470], R23 ;  /* 0x0024701701007387 */ /* 0x0007e80000100800 */
[----:B0-----:R-:W2:Y:S04]  /*35380*/  LDL.LU R20, [R1+0xb0] ;  /* 0x0000b00001147983 */ /* 0x001ea80000300800 */
[----:B-1----:R-:W2:Y:S04]  /*35390*/  LDL.LU R21, [R1+0xb4] ;  /* 0x0000b40001157983 */ /* 0x002ea80000300800 */
[----:B----4-:R-:W4:Y:S04]  /*353a0*/  LDL.LU R22, [R1+0xb8] ;  /* 0x0000b80001167983 */ /* 0x010f280000300800 */
[----:B---3--:R-:W4:Y:S01]  /*353b0*/  LDL.LU R23, [R1+0xbc] ;  /* 0x0000bc0001177983 */ /* 0x008f220000300800 */
[----:B------:R-:W-:-:S02]  /*353c0*/  F2FP.F16.E4M3.UNPACK_B R12, R12 ;  /* 0x0000000cff0c723e */ /* 0x000fc400020006ff */
[----:B------:R-:W-:Y:S02]  /*353d0*/  F2FP.F16.E4M3.UNPACK_B R13, R13 ;  /* 0x0000000dff0d723e */ /* 0x000fe400020006ff */
[----:B------:R-:W-:Y:S02]  /*353e0*/  F2FP.F16.E4M3.UNPACK_B R14, R14 ;  /* 0x0000000eff0e723e */ /* 0x000fe400020006ff */
[----:B------:R-:W-:Y:S02]  /*353f0*/  F2FP.F16.E4M3.UNPACK_B R15, R15 ;  /* 0x0000000fff0f723e */ /* 0x000fe400020006ff */
[----:B------:R-:W-:Y:S02]  /*35400*/  F2FP.F16.E4M3.UNPACK_B R16, R16 ;  /* 0x00000010ff10723e */ /* 0x000fe400020006ff */
[----:B------:R-:W-:Y:S02]  /*35410*/  F2FP.F16.E4M3.UNPACK_B R17, R17 ;  /* 0x00000011ff11723e */ /* 0x000fe400020006ff */
[----:B------:R-:W-:-:S02]  /*35420*/  F2FP.F16.E4M3.UNPACK_B R6, R29 ;  /* 0x0000001dff06723e */ /* 0x000fc400020006ff */
[----:B------:R-:W-:Y:S01]  /*35430*/  F2FP.F16.E4M3.UNPACK_B R7, R0 ;  /* 0x00000000ff07723e */ /* 0x000fe200020006ff */
[----:B------:R-:W-:Y:S01]  /*35440*/  STL [R1+0x2490], R29 ;  /* 0x0024901d01007387 */ /* 0x000fe20000100800 */
[----:B------:R-:W-:-:S03]  /*35450*/  F2FP.F16.E4M3.UNPACK_B R4, R5 ;  /* 0x00000005ff04723e */ /* 0x000fc600020006ff */
[----:B------:R-:W-:Y:S01]  /*35460*/  STL [R1+0x24a8], R0 ;  /* 0x0024a80001007387 */ /* 0x000fe20000100800 */
[----:B------:R-:W-:Y:S02]  /*35470*/  F2FP.F16.E4M3.UNPACK_B R5, R2 ;  /* 0x00000002ff05723e */ /* 0x000fe400020006ff */
[----:B------:R-:W-:Y:S02]  /*35480*/  F2FP.F16.E4M3.UNPACK_B R2, R3 ;  /* 0x00000003ff02723e */ /* 0x000fe400020006ff */
[----:B------:R-:W-:Y:S01]  /*35490*/  F2FP.F16.E4M3.UNPACK_B R3, R28 ;  /* 0x0000001cff03723e */ /* 0x000fe200020006ff */
[C---:B--2---:R-:W-:Y:S06]  /*354a0*/  HMMA.16816.F32 R24, R12.reuse, R6, R24 ;  /* 0x000000060c18723c */ /* 0x044fec0000001818 */
[----:B----4-:R-:W-:-:S15]  /*354b0*/  HMMA.16816.F32 R20, R12, R16, R20 ;  /* 0x000000100c14723c */ /* 0x010fde0000001814 */
[----:B------:R-:W-:-:S08]  /*354c0*/  NOP ;  /* 0x0000000000007918 */ /* 0x000fd00000000000 */
[----:B------:R0:W-:Y:S04]  /*354d0*/  STL.64 [R1], R20 ;  /* 0x0000001401007387 */ /* 0x0001e80000100a00 */
[----:B------:R1:W-:Y:S04]  /*354e0*/  STL.64 [R1+0x8], R22 ;  /* 0x0000081601007387 */ /* 0x0003e80000100a00 */
[----:B------:R-:W2:Y:S01]  /*354f0*/  LDL.LU R28, [R1+0x2660] ;  /* 0x00266000011c7983 */ /* 0x000ea20000300800 */
[----:B0-----:R-:W-:Y:S02]  /*35500*/  IMAD.MOV.U32 R20, RZ, RZ, R24 ;  /* 0x000000ffff147224 */ /* 0x001fe400078e0018 */
[----:B-1----:R-:W-:-:S02]  /*35510*/  IMAD.MOV.U32 R22, RZ, RZ, R26 ;  /* 0x000000ffff167224 */ /* 0x002fc400078e001a */
[----:B------:R-:W-:Y:S02]  /*35520*/  IMAD.MOV.U32 R23, RZ, RZ, R27 ;  /* 0x000000ffff177224 */ /* 0x000fe400078e001b */
[----:B------:R-:W-:Y:S01]  /*35530*/  IMAD.MOV.U32 R21, RZ, RZ, R25 ;  /* 0x000000ffff157224 */ /* 0x000fe200078e0019 */
[----:B------:R-:W3:Y:S04]  /*35540*/  LDL.LU.64 R26, [R1+0x2658] ;  /* 0x00265800011a7983 */ /* 0x000ee80000300a00 */
[----:B------:R-:W3:Y:S04]  /*35550*/  LDL.LU.64 R24, [R1+0x2650] ;  /* 0x0026500001187983 */ /* 0x000ee80000300a00 */
[----:B------:R-:W-:Y:S04]  /*35560*/  STL.64 [R1+0x24a0], R22 ;  /* 0x0024a01601007387 */ /* 0x000fe80000100a00 */
[----:B------:R0:W-:Y:S04]  /*35570*/  STL.64 [R1+0x2498], R20 ;  /* 0x0024981401007387 */ /* 0x0001e80000100a00 */
[----:B0-----:R-:W4:Y:S04]  /*35580*/  LDL.LU R20, [R1+0xd0] ;  /* 0x0000d00001147983 */ /* 0x001f280000300800 */
[----:B------:R-:W4:Y:S04]  /*35590*/  LDL.LU R21, [R1+0xd4] ;  /* 0x0000d40001157983 */ /* 0x000f280000300800 */
[----:B------:R-:W4:Y:S01]  /*355a0*/  LDL.LU R22, [R1+0xd8] ;  /* 0x0000d80001167983 */ /* 0x000f220000300800 */
[----:B---3--:R-:W-:Y:S01]  /*355b0*/  HMMA.16816.F32 R24, R12, R4, R24 ;  /* 0x000000040c18723c */ /* 0x008fe20000001818 */
[----:B--2---:R-:W-:-:S15]  /*355c0*/  IMAD.MOV.U32 R23, RZ, RZ, R28 ;  /* 0x000000ffff177224 */ /* 0x004fde00078e001c */
[----:B------:R-:W-:-:S07]  /*355d0*/  NOP ;  /* 0x0000000000007918 */ /* 0x000fce0000000000 */
[----:B------:R-:W-:Y:S04]  /*355e0*/  STL.64 [R1+0x230], R24 ;  /* 0x0002301801007387 */ /* 0x000fe80000100a00 */
[----:B------:R0:W-:Y:S01]  /*355f0*/  STL [R1+0x238], R26 ;  /* 0x0002381a01007387 */ /* 0x0001e20000100800 */
[----:B------:R-:W-:-:S03]  /*35600*/  IMAD.MOV.U32 R28, RZ, RZ, R27 ;  /* 0x000000ffff1c7224 */ /* 0x000fc600078e001b */
[----:B0-----:R-:W2:Y:S04]  /*35610*/  LDL.LU.64 R26, [R1+0x2648] ;  /* 0x00264800011a7983 */ /* 0x001ea80000300a00 */
[----:B------:R-:W2:Y:S01]  /*35620*/  LDL.LU.64 R24, [R1+0x2640] ;  /* 0x0026400001187983 */ /* 0x000ea20000300a00 */
[----:B------:R-:W-:Y:S01]  /*35630*/  IMAD R11, R11, 0x100, R9 ;  /* 0x000001000b0b7824 */ /* 0x000fe200078e0209 */
[----:B------:R-:W-:Y:S02]  /*35640*/  F2FP.F16.E4M3.UNPACK_B R8, R10 ;  /* 0x0000000aff08723e */ /* 0x000fe400020006ff */
[----:B------:R-:W-:Y:S02]  /*35650*/  F2FP.F16.E4M3.UNPACK_B R9, R18 ;  /* 0x00000012ff09723e */ /* 0x000fe400020006ff */
[----:B------:R-:W-:-:S02]  /*35660*/  F2FP.F16.E4M3.UNPACK_B R10, R19 ;  /* 0x00000013ff0a723e */ /* 0x000fc400020006ff */
[----:B------:R-:W-:-:S07]  /*35670*/  F2FP.F16.E4M3.UNPACK_B R11, R11 ;  /* 0x0000000bff0b723e */ /* 0x000fce00020006ff */
[----:B----4-:R-:W-:Y:S01]  /*35680*/  HMMA.16816.F32 R20, R8, R16, R20 ;  /* 0x000000100814723c */ /* 0x010fe20000001814 */
[----:B------:R-:W-:Y:S04]  /*35690*/  STL [R1+0x261c], R4 ;  /* 0x00261c0401007387 */ /* 0x000fe80000100800 */
[----:B------:R-:W-:Y:S04]  /*356a0*/  STL [R1+0x2618], R5 ;  /* 0x0026180501007387 */ /* 0x000fe80000100800 */
[----:B------:R-:W-:Y:S01]  /*356b0*/  STL [R1+0x2458], R28 ;  /* 0x0024581c01007387 */ /* 0x000fe20000100800 */
[----:B--2---:R-:W-:Y:S03]  /*356c0*/  HMMA.16816.F32 R12, R12, R2, R24 ;  /* 0x000000020c0c723c */ /* 0x004fe60000001818 */
[----:B------:R-:W2:Y:S04]  /*356d0*/  LDL.LU.64 R24, [R1+0x2638] ;  /* 0x0026380001187983 */ /* 0x000ea80000300a00 */
[----:B------:R-:W-:-:S15]  /*356e0*/  STL [R1+0x2620], R3 ;  /* 0x0026200301007387 */ /* 0x000fde0000100800 */
[----:B------:R-:W-:-:S01]  /*356f0*/  NOP ;  /* 0x0000000000007918 */ /* 0x000fc20000000000 */
[----:B------:R-:W-:Y:S04]  /*35700*/  STL.64 [R1+0x30], R12 ;  /* 0x0000300c01007387 */ /* 0x000fe80000100a00 */
[----:B------:R-:W-:Y:S04]  /*35710*/  STL.64 [R1+0x38], R14 ;  /* 0x0000380e01007387 */ /* 0x000fe80000100a00 */
[----:B------:R-:W-:Y:S04]  /*35720*/  STL [R1+0x25f0], R17 ;  /* 0x0025f01101007387 */ /* 0x000fe80000100800 */
[----:B------:R0:W-:Y:S04]  /*35730*/  STL.64 [R1+0x20], R20 ;  /* 0x0000201401007387 */ /* 0x0001e80000100a00 */
[----:B------:R1:W-:Y:S04]  /*35740*/  STL.64 [R1+0x28], R22 ;  /* 0x0000281601007387 */ /* 0x0003e80000100a00 */
[----:B0-----:R-:W3:Y:S04]  /*35750*/  LDL.LU R20, [R1+0x1b0] ;  /* 0x0001b00001147983 */ /* 0x001ee80000300800 */
[----:B------:R-:W3:Y:S04]  /*35760*/  LDL.LU R21, [R1+0x1b4] ;  /* 0x0001b40001157983 */ /* 0x000ee80000300800 */
[----:B-1----:R-:W4:Y:S04]  /*35770*/  LDL.LU R22, [R1+0x1b8] ;  /* 0x0001b80001167983 */ /* 0x002f280000300800 */
[----:B------:R-:W4:Y:S04]  /*35780*/  LDL.LU R23, [R1+0x1bc] ;  /* 0x0001bc0001177983 */ /* 0x000f280000300800 */
[----:B----4-:R-:W-:Y:S04]  /*35790*/  STL.64 [R1+0x25b8], R22 ;  /* 0x0025b81601007387 */ /* 0x010fe80000100a00 */
[----:B---3--:R0:W-:Y:S04]  /*357a0*/  STL.64 [R1+0x25b0], R20 ;  /* 0x0025b01401007387 */ /* 0x0081e80000100a00 */
[----:B0-----:R-:W3:Y:S04]  /*357b0*/  LDL.LU R20, [R1+0x1c0] ;  /* 0x0001c00001147983 */ /* 0x001ee80000300800 */
[----:B------:R-:W3:Y:S04]  /*357c0*/  LDL.LU R21, [R1+0x1c4] ;  /* 0x0001c40001157983 */ /* 0x000ee80000300800 */
[----:B------:R-:W4:Y:S04]  /*357d0*/  LDL.LU R22, [R1+0x1c8] ;  /* 0x0001c80001167983 */ /* 0x000f280000300800 */
[----:B------:R-:W4:Y:S04]  /*357e0*/  LDL.LU R23, [R1+0x1cc] ;  /* 0x0001cc0001177983 */ /* 0x000f280000300800 */
[----:B------:R-:W2:Y:S04]  /*357f0*/  LDL.LU R19, [R1+0x7dc] ;  /* 0x0007dc0001137983 */ /* 0x000ea80000300800 */
[----:B------:R-:W2:Y:S04]  /*35800*/  LDL.LU R0, [R1+0x7d8] ;  /* 0x0007d80001007983 */ /* 0x000ea80000300800 */
[----:B----4-:R-:W-:Y:S04]  /*35810*/  STL.64 [R1+0x25c8], R22 ;  /* 0x0025c81601007387 */ /* 0x010fe80000100a00 */
[----:B---3--:R0:W-:Y:S04]  /*35820*/  STL.64 [R1+0x25c0], R20 ;  /* 0x0025c01401007387 */ /* 0x0081e80000100a00 */
[----:B0-----:R-:W3:Y:S04]  /*35830*/  LDL.LU R20, [R1+0x1e0] ;  /* 0x0001e00001147983 */ /* 0x001ee80000300800 */
[----:B------:R-:W3:Y:S04]  /*35840*/  LDL.LU R21, [R1+0x1e4] ;  /* 0x0001e40001157983 */ /* 0x000ee80000300800 */
[----:B------:R-:W4:Y:S04]  /*35850*/  LDL.LU R22, [R1+0x1e8] ;  /* 0x0001e80001167983 */ /* 0x000f280000300800 */
[----:B------:R-:W4:Y:S04]  /*35860*/  LDL.LU R23, [R1+0x1ec] ;  /* 0x0001ec0001177983 */ /* 0x000f280000300800 */
[----:B------:R-:W3:Y:S04]  /*35870*/  LDL.LU R3, [R1+0x7ac] ;  /* 0x0007ac0001037983 */ /* 0x000ee80000300800 */
[----:B------:R-:W4:Y:S04]  /*35880*/  LDL.LU R13, [R1+0x7a8] ;  /* 0x0007a800010d7983 */ /* 0x000f280000300800 */
[----:B------:R-:W3:Y:S04]  /*35890*/  LDL.LU R4, [R1+0x7b4] ;  /* 0x0007b40001047983 */ /* 0x000ee80000300800 */
[----:B------:R-:W4:Y:S04]  /*358a0*/  LDL.LU R14, [R1+0x7b0] ;  /* 0x0007b000010e7983 */ /* 0x000f280000300800 */
[----:B------:R-:W3:Y:S04]  /*358b0*/  LDL.LU R5, [R1+0x7bc] ;  /* 0x0007bc0001057983 */ /* 0x000ee80000300800 */
[----:B------:R-:W4:Y:S01]  /*358c0*/  LDL.LU R15, [R1+0x7b8] ;  /* 0x0007b800010f7983 */ /* 0x000f220000300800 */
[----:B--2---:R-:W-:-:S03]  /*358d0*/  IMAD R12, R24, 0x100, R25 ;  /* 0x00000100180c7824 */ /* 0x004fc600078e0219 */
[----:B----4-:R-:W-:Y:S04]  /*358e0*/  STL.64 [R1+0x2630], R14 ;  /* 0x0026300e01007387 */ /* 0x010fe80000100a00 */
[----:B------:R0:W-:Y:S04]  /*358f0*/  STL.64 [R1+0x2628], R12 ;  /* 0x0026280c01007387 */ /* 0x0001e80000100a00 */
[----:B0-----:R-:W2:Y:S04]  /*35900*/  LDL.LU R12, [R1+0xe0] ;  /* 0x0000e000010c7983 */ /* 0x001ea80000300800 */
[----:B------:R-:W2:Y:S04]  /*35910*/  LDL.LU R13, [R1+0xe4] ;  /* 0x0000e400010d7983 */ /* 0x000ea80000300800 */
[----:B------:R-:W2:Y:S04]  /*35920*/  LDL.LU R14, [R1+0xe8] ;  /* 0x0000e800010e7983 */ /* 0x000ea80000300800 */
[----:B------:R-:W2:Y:S04]  /*35930*/  LDL.LU R15, [R1+0xec] ;  /* 0x0000ec00010f7983 */ /* 0x000ea80000300800 */
[----:B------:R-:W4:Y:S04]  /*35940*/  LDL.LU R17, [R1+0x7c4] ;  /* 0x0007c40001117983 */ /* 0x000f280000300800 */
[----:B------:R-:W4:Y:S04]  /*35950*/  LDL.LU R28, [R1+0x7c8] ;  /* 0x0007c800011c7983 */ /* 0x000f280000300800 */
[----:B------:R-:W-:Y:S04]  /*35960*/  STL.64 [R1+0x25d8], R22 ;  /* 0x0025d81601007387 */ /* 0x000fe80000100a00 */
[----:B---3--:R0:W-:Y:S04]  /*35970*/  STL.64 [R1+0x25d0], R20 ;  /* 0x0025d01401007387 */ /* 0x0081e80000100a00 */
[----:B0-----:R-:W3:Y:S04]  /*35980*/  LDL.LU R20, [R1+0x200] ;  /* 0x0002000001147983 */ /* 0x001ee80000300800 */
        /* <DEDUP_REMOVED lines=26> */
[----:B------:R-:W3:Y:S04]  /*35b30*/  LDL.LU R26, [R1+0x1a8] ;  /* 0x0001a800011a7983 */ /* 0x000ee80000300800 */
[----:B------:R-:W3:Y:S04]  /*35b40*/  LDL.LU R27, [R1+0x1ac] ;  /* 0x0001ac00011b7983 */ /* 0x000ee80000300800 */
[----:B------:R-:W-:Y:S04]  /*35b50*/  STL.64 [R1+0x10], R12 ;  /* 0x0000100c01007387 */ /* 0x000fe80000100a00 */
[----:B------:R0:W-:Y:S04]  /*35b60*/  STL.64 [R1+0x18], R14 ;  /* 0x0000180e01007387 */ /* 0x0001e80000100a00 */
[----:B0-----:R-:W4:Y:S04]  /*35b70*/  LDL.LU.64 R14, [R1+0x2630] ;  /* 0x00263000010e7983 */ /* 0x001f280000300a00 */
[----:B------:R-:W2:Y:S01]  /*35b80*/  LDL.LU.64 R12, [R1+0x2628] ;  /* 0x00262800010c7983 */ /* 0x000ea20000300a00 */
[----:B----4-:R-:W-:-:S02]  /*35b90*/  IMAD R14, R14, 0x100, R4 ;  /* 0x000001000e0e7824 */ /* 0x010fc400078e0204 */
[----:B--2---:R-:W-:Y:S02]  /*35ba0*/  IMAD R13, R13, 0x100, R3 ;  /* 0x000001000d0d7824 */ /* 0x004fe400078e0203 */
[----:B------:R-:W-:Y:S01]  /*35bb0*/  IMAD R15, R15, 0x100, R5 ;  /* 0x000001000f0f7824 */ /* 0x000fe200078e0205 */
[----:B------:R-:W2:Y:S04]  /*35bc0*/  LDL.LU R3, [R1+0x2620] ;  /* 0x0026200001037983 */ /* 0x000ea80000300800 */
[----:B------:R-:W4:Y:S04]  /*35bd0*/  LDL.LU R4, [R1+0x261c] ;  /* 0x00261c0001047983 */ /* 0x000f280000300800 */
[----:B------:R-:W4:Y:S02]  /*35be0*/  LDL.LU R5, [R1+0x2618] ;  /* 0x0026180001057983 */ /* 0x000f240000300800 */
[----:B----4-:R-:W-:-:S15]  /*35bf0*/  HMMA.16816.F32 R20, R8, R4, R20 ;  /* 0x000000040814723c */ /* 0x010fde0000001814 */
        /* <DEDUP_REMOVED lines=16> */
[----:B------:R-:W-:Y:S02]  /*35d00*/  F2FP.F16.E4M3.UNPACK_B R13, R13 ;  /* 0x0000000dff0d723e */ /* 0x000fe400020006ff */
[----:B------:R-:W-:Y:S01]  /*35d10*/  F2FP.F16.E4M3.UNPACK_B R14, R14 ;  /* 0x0000000eff0e723e */ /* 0x000fe200020006ff */
[----:B----4-:R-:W-:Y:S02]  /*35d20*/  IMAD R8, R8, 0x100, R17 ;  /* 0x0000010008087824 */ /* 0x010fe400078e0211 */
[----:B------:R-:W2:Y:S01]  /*35d30*/  LDL.LU R17, [R1+0x25f0] ;  /* 0x0025f00001117983 */ /* 0x000ea20000300800 */
[----:B------:R-:W-:Y:S01]  /*35d40*/  F2FP.F16.E4M3.UNPACK_B R15, R15 ;  /* 0x0000000fff0f723e */ /* 0x000fe200020006ff */
[----:B---3--:R-:W-:-:S06]  /*35d50*/  IMAD R9, R28, 0x100, R9 ;  /* 0x000001001c097824 */ /* 0x008fcc00078e0209 */
[----:B--2---:R-:W-:-:S15]  /*35d60*/  HMMA.16816.F32 R20, R12, R16, R20 ;  /* 0x000000100c14723c */ /* 0x004fde0000001814 */
[----:B------:R-:W-:-:S08]  /*35d70*/  NOP ;  /* 0x0000000000007918 */ /* 0x000fd00000000000 */
[----:B------:R-:W-:Y:S04]  /*35d80*/  STL [R1+0xe0], R20 ;  /* 0x0000e01401007387 */ /* 0x000fe80000100800 */
[----:B------:R0:W-:Y:S01]  /*35d90*/  STL.64 [R1+0xe8], R22 ;  /* 0x0000e81601007387 */ /* 0x0001e20000100a00 */
[----:B------:R-:W-:-:S03]  /*35da0*/  IMAD.MOV.U32 R28, RZ, RZ, R21 ;  /* 0x000000ffff1c7224 */ /* 0x000fc600078e0015 */
[----:B0-----:R-:W2:Y:S04]  /*35db0*/  LDL.LU.64 R22, [R1+0x25e8] ;  /* 0x0025e80001167983 */ /* 0x001ea80000300a00 */
[----:B------:R-:W2:Y:S04]  /*35dc0*/  LDL.LU.64 R20, [R1+0x25e0] ;  /* 0x0025e00001147983 */ /* 0x000ea80000300a00 */
[----:B------:R-:W-:Y:S01]  /*35dd0*/  STL [R1+0x24ac], R28 ;  /* 0x0024ac1c01007387 */ /* 0x000fe20000100800 */
        /* <DEDUP_REMOVED lines=11> */
[----:B------:R-:W2:Y:S04]  /*35e90*/  LDL.LU.64 R20, [R1+0x25c0] ;  /* 0x0025c00001147983 */ /* 0x000ea80000300a00 */
[----:B------:R-:W-:Y:S04]  /*35ea0*/  STL [R1+0x25a4], R4 ;  /* 0x0025a40401007387 */ /* 0x000fe80000100800 */
[----:B------:R-:W-:Y:S01]  /*35eb0*/  STL [R1+0x25a0], R5 ;  /* 0x0025a00501007387 */ /* 0x000fe20000100800 */
[----:B------:R-:W-:-:S02]  /*35ec0*/  IMAD R10, R11, 0x100, R10 ;  /* 0x000001000b0a7824 */ /* 0x000fc400078e020a */
[----:B------:R-:W-:Y:S01]  /*35ed0*/  IMAD R11, R0, 0x100, R19 ;  /* 0x00000100000b7824 */ /* 0x000fe200078e0213 */
[----:B------:R-:W-:Y:S01]  /*35ee0*/  F2FP.F16.E4M3.UNPACK_B R8, R8 ;  /* 0x00000008ff08723e */ /* 0x000fe200020006ff */
[----:B--2---:R-:W-:Y:S01]  /*35ef0*/  HMMA.16816.F32 R12, R12, R2, R20 ;  /* 0x000000020c0c723c */ /* 0x004fe20000001814 */
[----:B------:R-:W2:Y:S04]  /*35f00*/  LDL.LU.64 R22, [R1+0x25b8] ;  /* 0x0025b80001167983 */ /* 0x000ea80000300a00 */
[----:B------:R-:W2:Y:S01]  /*35f10*/  LDL.LU.64 R20, [R1+0x25b0] ;  /* 0x0025b00001147983 */ /* 0x000ea20000300a00 */
[----:B------:R-:W-:Y:S02]  /*35f20*/  F2FP.F16.E4M3.UNPACK_B R9, R9 ;  /* 0x00000009ff09723e */ /* 0x000fe400020006ff */
[----:B------:R-:W-:-:S02]  /*35f30*/  F2FP.F16.E4M3.UNPACK_B R10, R10 ;  /* 0x0000000aff0a723e */ /* 0x000fc400020006ff */
[----:B------:R-:W-:Y:S01]  /*35f40*/  F2FP.F16.E4M3.UNPACK_B R11, R11 ;  /* 0x0000000bff0b723e */ /* 0x000fe200020006ff */
[----:B------:R-:W-:-:S12]  /*35f50*/  STL [R1+0x25a8], R3 ;  /* 0x0025a80301007387 */ /* 0x000fd80000100800 */
[----:B------:R0:W-:Y:S04]  /*35f60*/  STL.64 [R1+0x1d0], R12 ;  /* 0x0001d00c01007387 */ /* 0x0001e80000100a00 */
[----:B------:R-:W-:Y:S04]  /*35f70*/  STL.64 [R1+0x1d8], R14 ;  /* 0x0001d80e01007387 */ /* 0x000fe80000100a00 */
[----:B------:R-:W-:Y:S01]  /*35f80*/  STL [R1+0x2578], R17 ;  /* 0x0025781101007387 */ /* 0x000fe20000100800 */
[----:B0-----:R-:W-:Y:S01]  /*35f90*/  IMAD R12, R18, 0x100, R29 ;  /* 0x00000100120c7824 */ /* 0x001fe200078e021d */
[----:B--2---:R-:W-:-:S15]  /*35fa0*/  HMMA.16816.F32 R20, R8, R16, R20 ;  /* 0x000000100814723c */ /* 0x004fde0000001814 */
[----:B------:R-:W-:-:S08]  /*35fb0*/  NOP ;  /* 0x0000000000007918 */ /* 0x000fd00000000000 */
[----:B------:R-:W-:Y:S04]  /*35fc0*/  STL.64 [R1+0x1c0], R20 ;  /* 0x0001c01401007387 */ /* 0x000fe80000100a00 */
[----:B------:R0:W-:Y:S04]  /*35fd0*/  STL.64 [R1+0x1c8], R22 ;  /* 0x0001c81601007387 */ /* 0x0001e80000100a00 */
[----:B------:R-:W2:Y:S04]  /*35fe0*/  LDL.LU R29, [R1+0x824] ;  /* 0x00082400011d7983 */ /* 0x000ea80000300800 */
[----:B------:R-:W3:Y:S01]  /*35ff0*/  LDL.LU R18, [R1+0x820] ;  /* 0x0008200001127983 */ /* 0x000ee20000300800 */
[----:B0-----:R-:W-:-:S15]  /*36000*/  HMMA.16816.F32 R20, R8, R6, R24 ;  /* 0x000000060814723c */ /* 0x001fde0000001818 */
[----:B------:R-:W-:-:S08]  /*36010*/  NOP ;  /* 0x0000000000007918 */ /* 0x000fd00000000000 */
[----:B------:R0:W-:Y:S04]  /*36020*/  STL.64 [R1+0x1b0], R20 ;  /* 0x0001b01401007387 */ /* 0x0001e80000100a00 */
[----:B------:R1:W-:Y:S04]  /*36030*/  STL.64 [R1+0x1b8], R22 ;  /* 0x0001b81601007387 */ /* 0x0003e80000100a00 */
[----:B0-----:R-:W4:Y:S04]  /*36040*/  LDL.LU R20, [R1+0x100] ;  /* 0x0001000001147983 */ /* 0x001f280000300800 */
[----:B------:R-:W4:Y:S04]  /*36050*/  LDL.LU R21, [R1+0x104] ;  /* 0x0001040001157983 */ /* 0x000f280000300800 */
[----:B-1----:R-:W2:Y:S04]  /*36060*/  LDL.LU R22, [R1+0x108] ;  /* 0x0001080001167983 */ /* 0x002ea80000300800 */
[----:B------:R-:W2:Y:S04]  /*36070*/  LDL.LU R23, [R1+0x10c] ;  /* 0x00010c0001177983 */ /* 0x000ea80000300800 */
[----:B------:R-:W3:Y:S04]  /*36080*/  LDL.LU R28, [R1+0x810] ;  /* 0x00081000011c7983 */ /* 0x000ee80000300800 */
[----:B------:R-:W3:Y:S04]  /*36090*/  LDL.LU R19, [R1+0x81c] ;  /* 0x00081c0001137983 */ /* 0x000ee80000300800 */
[----:B------:R-:W3:Y:S04]  /*360a0*/  LDL.LU R0, [R1+0x818] ;  /* 0x0008180001007983 */ /* 0x000ee80000300800 */
[----:B--2---:R-:W-:Y:S04]  /*360b0*/  STL.64 [R1+0x2540], R22 ;  /* 0x0025401601007387 */ /* 0x004fe80000100a00 */
[----:B----4-:R0:W-:Y:S04]  /*360c0*/  STL.64 [R1+0x2538], R20 ;  /* 0x0025381401007387 */ /* 0x0101e80000100a00 */
[----:B0-----:R-:W2:Y:S04]  /*360d0*/  LDL.LU R20, [R1+0x120] ;  /* 0x0001200001147983 */ /* 0x001ea80000300800 */
[----:B------:R-:W2:Y:S04]  /*360e0*/  LDL.LU R21, [R1+0x124] ;  /* 0x0001240001157983 */ /* 0x000ea80000300800 */
[----:B------:R-:W4:Y:S04]  /*360f0*/  LDL.LU R22, [R1+0x128] ;  /* 0x0001280001167983 */ /* 0x000f280000300800 */
[----:B------:R-:W4:Y:S04]  /*36100*/  LDL.LU R23, [R1+0x12c] ;  /* 0x00012c0001177983 */ /* 0x000f280000300800 */
[----:B------:R-:W2:Y:S04]  /*36110*/  LDL.LU R17, [R1+0x804] ;  /* 0x0008040001117983 */ /* 0x000ea80000300800 */
[----:B---3--:R-:W-:Y:S04]  /*36120*/  STL.64 [R1+0x2588], R18 ;  /* 0x0025881201007387 */ /* 0x008fe80000100a00 */
[----:B--2---:R0:W-:Y:S04]  /*36130*/  STL.64 [R1+0x2580], R16 ;  /* 0x0025801001007387 */ /* 0x0041e80000100a00 */
        /* <DEDUP_REMOVED lines=14> */
[----:B------:R-:W2:Y:S04]  /*36220*/  LDL.LU R18, [R1+0x198] ;  /* 0x0001980001127983 */ /* 0x000ea80000300800 */
[----:B------:R-:W2:Y:S04]  /*36230*/  LDL.LU R19, [R1+0x19c] ;  /* 0x00019c0001137983 */ /* 0x000ea80000300800 */
[----:B----4-:R-:W-:Y:S04]  /*36240*/  STL.64 [R1+0x2550], R22 ;  /* 0x0025501601007387 */ /* 0x010fe80000100a00 */
[----:B------:R0:W-:Y:S04]  /*36250*/  STL.64 [R1+0x2548], R20 ;  /* 0x0025481401007387 */ /* 0x0001e80000100a00 */
[----:B0-----:R-:W3:Y:S04]  /*36260*/  LDL.LU R20, [R1+0x130] ;  /* 0x0001300001147983 */ /* 0x001ee80000300800 */
        /* <DEDUP_REMOVED lines=8> */
[----:B------:R-:W4:Y:S01]  /*362f0*/  LDL.LU R23, [R1+0x15c] ;  /* 0x00015c0001177983 */ /* 0x000f220000300800 */
[----:B------:R-:W-:-:S02]  /*36300*/  IMAD R13, R13, 0x100, R3 ;  /* 0x000001000d0d7824 */ /* 0x000fc400078e0203 */
[----:B------:R-:W-:Y:S02]  /*36310*/  IMAD R14, R14, 0x100, R4 ;  /* 0x000001000e0e7824 */ /* 0x000fe400078e0204 */
[----:B------:R-:W-:Y:S01]  /*36320*/  IMAD R15, R15, 0x100, R5 ;  /* 0x000001000f0f7824 */ /* 0x000fe200078e0205 */
[----:B----4-:R-:W-:Y:S04]  /*36330*/  STL.64 [R1+0x2570], R22 ;  /* 0x0025701601007387 */ /* 0x010fe80000100a00 */
[----:B---3--:R0:W-:Y:S04]  /*36340*/  STL.64 [R1+0x2568], R20 ;  /* 0x0025681401007387 */ /* 0x0081e80000100a00 */
[----:B0-----:R-:W3:Y:S04]  /*36350*/  LDL.LU R20, [R1+0x170] ;  /* 0x0001700001147983 */ /* 0x001ee80000300800 */
[----:B------:R-:W3:Y:S04]  /*36360*/  LDL.LU R21, [R1+0x174] ;  /* 0x0001740001157983 */ /* 0x000ee80000300800 */
[----:B------:R-:W3:Y:S04]  /*36370*/  LDL.LU R22, [R1+0x178] ;  /* 0x0001780001167983 */ /* 0x000ee80000300800 */
[----:B------:R-:W3:Y:S04]  /*36380*/  LDL.LU R23, [R1+0x17c] ;  /* 0x00017c0001177983 */ /* 0x000ee80000300800 */
[----:B------:R-:W4:Y:S04]  /*36390*/  LDL.LU R27, [R1+0x82c] ;  /* 0x00082c00011b7983 */ /* 0x000f280000300800 */
[----:B------:R-:W4:Y:S04]  /*363a0*/  LDL.LU R26, [R1+0x828] ;  /* 0x00082800011a7983 */ /* 0x000f280000300800 */
[----:B------:R-:W4:Y:S04]  /*363b0*/  LDL.LU R25, [R1+0x834] ;  /* 0x0008340001197983 */ /* 0x000f280000300800 */
[----:B------:R-:W4:Y:S04]  /*363c0*/  LDL.LU R24, [R1+0x830] ;  /* 0x0008300001187983 */ /* 0x000f280000300800 */
[----:B------:R-:W3:Y:S04]  /*363d0*/  LDL.LU R3, [R1+0x25a8] ;  /* 0x0025a80001037983 */ /* 0x000ee80000300800 */
[----:B------:R-:W2:Y:S04]  /*363e0*/  LDL.LU R4, [R1+0x25a4] ;  /* 0x0025a40001047983 */ /* 0x000ea80000300800 */
[----:B------:R-:W2:Y:S02]  /*363f0*/  LDL.LU R5, [R1+0x25a0] ;  /* 0x0025a00001057983 */ /* 0x000ea40000300800 */
[----:B--2---:R-:W-:-:S15]  /*36400*/  HMMA.16816.F32 R16, R8, R4, R16 ;  /* 0x000000040810723c */ /* 0x004fde0000001810 */
[----:B------:R-:W-:-:S08]  /*36410*/  NOP ;  /* 0x0000000000007918 */ /* 0x000fd00000000000 */
[----:B------:R-:W-:Y:S04]  /*36420*/  STL.64 [R1+0x1f0], R16 ;  /* 0x0001f01001007387 */ /* 0x000fe80000100a00 */
[----:B------:R0:W-:Y:S04]  /*36430*/  STL.64 [R1+0x1f8], R18 ;  /* 0x0001f81201007387 */ /* 0x0001e80000100a00 */
[----:B0-----:R-:W3:Y:S04]  /*36440*/  LDL.LU.64 R18, [R1+0x2598] ;  /* 0x0025980001127983 */ /* 0x001ee80000300a00 */
[----:B------:R-:W3:Y:S02]  /*36450*/  LDL.LU.64 R16, [R1+0x2590] ;  /* 0x0025900001107983 */ /* 0x000ee40000300a00 */
[----:B---3--:R-:W-:Y:S02]  /*36460*/  HMMA.16816.F32 R8, R8, R2, R16 ;  /* 0x000000020808723c */ /* 0x008fe40000001810 */
[----:B------:R-:W2:Y:S04]  /*36470*/  LDL.LU.64 R18, [R1+0x2588] ;  /* 0x0025880001127983 */ /* 0x000ea80000300a00 */
[----:B------:R-:W3:-:S15]  /*36480*/  LDL.LU.64 R16, [R1+0x2580] ;  /* 0x0025800001107983 */ /* 0x000ede0000300a00 */
[----:B------:R-:W-:-:S02]  /*36490*/  NOP ;  /* 0x0000000000007918 */ /* 0x000fc40000000000 */
[----:B------:R0:W-:Y:S04]  /*364a0*/  STL.64 [R1+0x1a0], R8 ;  /* 0x0001a00801007387 */ /* 0x0001e80000100a00 */
[----:B------:R1:W-:Y:S04]  /*364b0*/  STL.64 [R1+0x1a8], R10 ;  /* 0x0001a80a01007387 */ /* 0x0003e80000100a00 */
[----:B0-----:R-:W3:Y:S04]  /*364c0*/  LDL.LU R8, [R1+0x800] ;  /* 0x0008000001087983 */ /* 0x001ee80000300800 */
[----:B------:R-:W4:Y:S04]  /*364d0*/  LDL.LU R9, [R1+0x80c] ;  /* 0x00080c0001097983 */ /* 0x000f280000300800 */
[----:B-1----:R-:W4:Y:S04]  /*364e0*/  LDL.LU R10, [R1+0x808] ;  /* 0x00080800010a7983 */ /* 0x002f280000300800 */
[----:B------:R-:W2:Y:S01]  /*364f0*/  LDL.LU R11, [R1+0x814] ;  /* 0x00081400010b7983 */ /* 0x000ea20000300800 */
[----:B------:R-:W-:-:S02]  /*36500*/  F2FP.F16.E4M3.UNPACK_B R12, R12 ;  /* 0x0000000cff0c723e */ /* 0x000fc400020006ff */
[----:B------:R-:W-:Y:S02]  /*36510*/  F2FP.F16.E4M3.UNPACK_B R13, R13 ;  /* 0x0000000dff0d723e */ /* 0x000fe400020006ff */
[----:B------:R-:W-:Y:S01]  /*36520*/  F2FP.F16.E4M3.UNPACK_B R14, R14 ;  /* 0x0000000eff0e723e */ /* 0x000fe200020006ff */
[----:B---3--:R-:W-:Y:S02]  /*36530*/  IMAD R8, R8, 0x100, R17 ;  /* 0x0000010008087824 */ /* 0x008fe400078e0211 */
[----:B------:R-:W3:Y:S01]  /*36540*/  LDL.LU R17, [R1+0x2578] ;  /* 0x0025780001117983 */ /* 0x000ee20000300800 */
        /* <DEDUP_REMOVED lines=18> */
[----:B------:R-:W3:Y:S04]  /*36670*/  LDL.LU.64 R20, [R1+0x2548] ;  /* 0x0025480001147983 */ /* 0x000ee80000300a00 */
[----:B------:R-:W-:Y:S01]  /*36680*/  STL [R1+0x2530], R5 ;  /* 0x0025300501007387 */ /* 0x000fe20000100800 */
[----:B---3--:R-:W-:Y:S03]  /*36690*/  HMMA.16816.F32 R12, R12, R2, R20 ;  /* 0x000000020c0c723c */ /* 0x008fe60000001814 */
[----:B------:R-:W3:Y:S04]  /*366a0*/  LDL.LU.64 R22, [R1+0x2540] ;  /* 0x0025400001167983 */ /* 0x000ee80000300a00 */
[----:B------:R-:W3:-:S15]  /*366b0*/  LDL.LU.64 R20, [R1+0x2538] ;  /* 0x0025380001147983 */ /* 0x000ede0000300a00 */
[----:B------:R-:W-:-:S01]  /*366c0*/  NOP ;  /* 0x0000000000007918 */ /* 0x000fc20000000000 */
[----:B------:R0:W-:Y:S04]  /*366d0*/  STL.64 [R1+0x170], R12 ;  /* 0x0001700c01007387 */ /* 0x0001e80000100a00 */
[----:B------:R1:W-:Y:S04]  /*366e0*/  STL.64 [R1+0x178], R14 ;  /* 0x0001780e01007387 */ /* 0x0003e80000100a00 */
[----:B0-----:R-:W3:Y:S04]  /*366f0*/  LDL.LU R12, [R1+0x110] ;  /* 0x00011000010c7983 */ /* 0x001ee80000300800 */
[----:B------:R-:W3:Y:S04]  /*36700*/  LDL.LU R13, [R1+0x114] ;  /* 0x00011400010d7983 */ /* 0x000ee80000300800 */
[----:B-1----:R-:W3:Y:S04]  /*36710*/  LDL.LU R14, [R1+0x118] ;  /* 0x00011800010e7983 */ /* 0x002ee80000300800 */
[----:B------:R-:W3:Y:S01]  /*36720*/  LDL.LU R15, [R1+0x11c] ;  /* 0x00011c00010f7983 */ /* 0x000ee20000300800 */
[----:B----4-:R-:W-:-:S02]  /*36730*/  IMAD R9, R10, 0x100, R9 ;  /* 0x000001000a097824 */ /* 0x010fc400078e0209 */
[----:B--2---:R-:W-:Y:S02]  /*36740*/  IMAD R10, R28, 0x100, R11 ;  /* 0x000001001c0a7824 */ /* 0x004fe400078e020b */
[----:B------:R-:W-:Y:S01]  /*36750*/  IMAD R11, R0, 0x100, R19 ;  /* 0x00000100000b7824 */ /* 0x000fe200078e0213 */
[----:B------:R-:W-:Y:S02]  /*36760*/  F2FP.F16.E4M3.UNPACK_B R8, R8 ;  /* 0x00000008ff08723e */ /* 0x000fe400020006ff */
[----:B------:R-:W-:Y:S02]  /*36770*/  F2FP.F16.E4M3.UNPACK_B R9, R9 ;  /* 0x00000009ff09723e */ /* 0x000fe400020006ff */
[----:B------:R-:W-:Y:S02]  /*36780*/  F2FP.F16.E4M3.UNPACK_B R10, R10 ;  /* 0x0000000aff0a723e */ /* 0x000fe400020006ff */
[----:B------:R-:W-:Y:S01]  /*36790*/  F2FP.F16.E4M3.UNPACK_B R11, R11 ;  /* 0x0000000bff0b723e */ /* 0x000fe200020006ff */
[----:B------:R-:W-:Y:S04]  /*367a0*/  STL [R1+0x250c], R16 ;  /* 0x00250c1001007387 */ /* 0x000fe80000100800 */
[----:B------:R-:W-:Y:S02]  /*367b0*/  STL [R1+0x2508], R17 ;  /* 0x0025081101007387 */ /* 0x000fe40000100800 */
[----:B---3--:R-:W-:-:S15]  /*367c0*/  HMMA.16816.F32 R12, R8, R16, R12 ;  /* 0x00000010080c723c */ /* 0x008fde000000180c */
[----:B------:R-:W-:-:S08]  /*367d0*/  NOP ;  /* 0x0000000000007918 */ /* 0x000fd00000000000 */
[----:B------:R0:W-:Y:S02]  /*367e0*/  STL.64 [R1+0x160], R12 ;  /* 0x0001600c01007387 */ /* 0x0001e40000100a00 */
[----:B0-----:R-:W-:Y:S02]  /*367f0*/  IMAD R12, R18, 0x100, R29 ;  /* 0x00000100120c7824 */ /* 0x001fe400078e021d */
[----:B------:R-:W-:Y:S01]  /*36800*/  HMMA.16816.F32 R16, R8, R6, R20 ;  /* 0x000000060810723c */ /* 0x000fe20000001814 */
[----:B------:R-:W-:Y:S05]  /*36810*/  STL.64 [R1+0x168], R14 ;  /* 0x0001680e01007387 */ /* 0x000fea0000100a00 */
[----:B------:R-:W-:Y:S04]  /*36820*/  STL [R1+0x24f4], R6 ;  /* 0x0024f40601007387 */ /* 0x000fe80000100800 */
[----:B------:R-:W-:-:S13]  /*36830*/  STL [R1+0x24f0], R7 ;  /* 0x0024f00701007387 */ /* 0x000fda0000100800 */
[----:B------:R-:W-:Y:S04]  /*36840*/  STL.64 [R1+0x150], R16 ;  /* 0x0001501001007387 */ /* 0x000fe80000100a00 */
[----:B------:R-:W-:Y:S04]  /*36850*/  STL.64 [R1+0x158], R18 ;  /* 0x0001581201007387 */ /* 0x000fe80000100a00 */
[----:B------:R-:W2:Y:S04]  /*36860*/  LDL.LU R20, [R1+0x40] ;  /* 0x0000400001147983 */ /* 0x000ea80000300800 */
        /* <DEDUP_REMOVED lines=45> */
[----:B------:R-:W-:-:S02]  /*36b40*/  IMAD R14, R24, 0x100, R25 ;  /* 0x00000100180e7824 */ /* 0x000fc400078e0219 */
[----:B------:R-:W-:Y:S02]  /*36b50*/  IMAD R13, R26, 0x100, R27 ;  /* 0x000001001a0d7824 */ /* 0x000fe400078e021b */
[----:B----4-:R-:W-:Y:S01]  /*36b60*/  IMAD R15, R15, 0x100, R5 ;  /* 0x000001000f0f7824 */ /* 0x010fe200078e0205 */
[----:B---3--:R-:W-:Y:S04]  /*36b70*/  STL.64 [R1+0x2528], R22 ;  /* 0x0025281601007387 */ /* 0x008fe80000100a00 */
[----:B--2---:R0:W-:Y:S04]  /*36b80*/  STL.64 [R1+0x2520], R20 ;  /* 0x0025201401007387 */ /* 0x0041e80000100a00 */
[----:B0-----:R-:W2:Y:S04]  /*36b90*/  LDL.LU R20, [R1+0xf0] ;  /* 0x0000f00001147983 */ /* 0x001ea80000300800 */
[----:B------:R-:W2:Y:S04]  /*36ba0*/  LDL.LU R21, [R1+0xf4] ;  /* 0x0000f40001157983 */ /* 0x000ea80000300800 */
[----:B------:R-:W2:Y:S04]  /*36bb0*/  LDL.LU R22, [R1+0xf8] ;  /* 0x0000f80001167983 */ /* 0x000ea80000300800 */
[----:B------:R-:W2:Y:S04]  /*36bc0*/  LDL.LU R23, [R1+0xfc] ;  /* 0x0000fc0001177983 */ /* 0x000ea80000300800 */
        /* <DEDUP_REMOVED lines=26> */
[----:B------:R-:W-:-:S02]  /*36d70*/  F2FP.F16.E4M3.UNPACK_B R12, R12 ;  /* 0x0000000cff0c723e */ /* 0x000fc400020006ff */
[----:B------:R-:W-:Y:S01]  /*36d80*/  F2FP.F16.E4M3.UNPACK_B R13, R13 ;  /* 0x0000000dff0d723e */ /* 0x000fe200020006ff */
[----:B---3--:R-:W-:Y:S02]  /*36d90*/  IMAD R8, R8, 0x100, R16 ;  /* 0x0000010008087824 */ /* 0x008fe400078e0210 */
[----:B----4-:R-:W-:Y:S01]  /*36da0*/  IMAD R9, R9, 0x100, R17 ;  /* 0x0000010009097824 */ /* 0x010fe200078e0211 */
[----:B------:R-:W3:Y:S04]  /*36db0*/  LDL.LU R16, [R1+0x250c] ;  /* 0x00250c0001107983 */ /* 0x000ee80000300800 */
[----:B------:R-:W3:Y:S01]  /*36dc0*/  LDL.LU R17, [R1+0x2508] ;  /* 0x0025080001117983 */ /* 0x000ee20000300800 */
[----:B------:R-:W-:Y:S02]  /*36dd0*/  F2FP.F16.E4M3.UNPACK_B R14, R14 ;  /* 0x0000000eff0e723e */ /* 0x000fe400020006ff */
[----:B------:R-:W-:Y:S01]  /*36de0*/  F2FP.F16.E4M3.UNPACK_B R15, R15 ;  /* 0x0000000fff0f723e */ /* 0x000fe200020006ff */
[----:B--2---:R-:W-:-:S02]  /*36df0*/  IMAD R10, R10, 0x100, R6 ;  /* 0x000001000a0a7824 */ /* 0x004fc400078e0206 */
[----:B------:R-:W-:-:S04]  /*36e00*/  IMAD R11, R11, 0x100, R7 ;  /* 0x000001000b0b7824 */ /* 0x000fc800078e0207 */
[----:B---3--:R-:W-:-:S15]  /*36e10*/  HMMA.16816.F32 R20, R12, R16, R20 ;  /* 0x000000100c14723c */ /* 0x008fde0000001814 */
[----:B------:R-:W-:-:S08]  /*36e20*/  NOP ;  /* 0x0000000000007918 */ /* 0x000fd00000000000 */
[----:B------:R-:W-:Y:S04]  /*36e30*/  STL.64 [R1+0x120], R20 ;  /* 0x0001201401007387 */ /* 0x000fe80000100a00 */
[----:B------:R0:W-:Y:S04]  /*36e40*/  STL.64 [R1+0x128], R22 ;  /* 0x0001281601007387 */ /* 0x0001e80000100a00 */
[----:B0-----:R-:W2:Y:S04]  /*36e50*/  LDL.LU.64 R22, [R1+0x2500] ;  /* 0x0025000001167983 */ /* 0x001ea80000300a00 */
[----:B------:R-:W2:Y:S04]  /*36e60*/  LDL.LU.64 R20, [R1+0x24f8] ;  /* 0x0024f80001147983 */ /* 0x000ea80000300a00 */
[----:B------:R-:W2:Y:S04]  /*36e70*/  LDL.LU R6, [R1+0x24f4] ;  /* 0x0024f40001067983 */ /* 0x000ea80000300800 */
[----:B------:R-:W2:Y:S02]  /*36e80*/  LDL.LU R7, [R1+0x24f0] ;  /* 0x0024f00001077983 */ /* 0x000ea40000300800 */
        /* <DEDUP_REMOVED lines=23> */
[----:B------:R-:W4:Y:S04]  /*37000*/  LDL.LU R13, [R1+0x868] ;  /* 0x00086800010d7983 */ /* 0x000f280000300800 */
[----:B-1----:R-:W4:Y:S01]  /*37010*/  LDL.LU R14, [R1+0x880] ;  /* 0x00088000010e7983 */ /* 0x002f220000300800 */
[----:B--2---:R-:W-:-:S15]  /*37020*/  HMMA.16816.F32 R20, R8, R16, R20 ;  /* 0x000000100814723c */ /* 0x004fde0000001814 */
[----:B------:R-:W-:-:S08]  /*37030*/  NOP ;  /* 0x0000000000007918 */ /* 0x000fd00000000000 */
[----:B------:R-:W-:Y:S04]  /*37040*/  STL.64 [R1+0xd0], R20 ;  /* 0x0000d01401007387 */ /* 0x000fe80000100a00 */
[----:B------:R0:W-:Y:S04]  /*37050*/  STL.64 [R1+0xd8], R22 ;  /* 0x0000d81601007387 */ /* 0x0001e80000100a00 */
[----:B0-----:R-:W2:Y:S04]  /*37060*/  LDL.LU.64 R22, [R1+0x24b8] ;  /* 0x0024b80001167983 */ /* 0x001ea80000300a00 */
[----:B------:R-:W2:Y:S04]  /*37070*/  LDL.LU.64 R20, [R1+0x24b0] ;  /* 0x0024b00001147983 */ /* 0x000ea80000300a00 */
[----:B------:R-:W2:Y:S04]  /*37080*/  LDL.LU R16, [R1+0x2f0] ;  /* 0x0002f00001107983 */ /* 0x000ea80000300800 */
[----:B------:R-:W2:Y:S04]  /*37090*/  LDL.LU R17, [R1+0x2f4] ;  /* 0x0002f40001117983 */ /* 0x000ea80000300800 */
[----:B------:R-:W2:Y:S01]  /*370a0*/  LDL.LU R15, [R1+0x898] ;  /* 0x00089800010f7983 */ /* 0x000ea20000300800 */
[----:B---3--:R-:W-:-:S03]  /*370b0*/  IMAD R12, R12, 0x100, R28 ;  /* 0x000001000c0c7824 */ /* 0x008fc600078e021c */
[----:B------:R-:W3:Y:S01]  /*370c0*/  LDL.LU R28, [R1+0x24ac] ;  /* 0x0024ac00011c7983 */ /* 0x000ee20000300800 */
[----:B----4-:R-:W-:-:S03]  /*370d0*/  IMAD R13, R13, 0x100, R0 ;  /* 0x000001000d0d7824 */ /* 0x010fc600078e0200 */
[----:B------:R-:W4:Y:S01]  /*370e0*/  LDL.LU R0, [R1+0x24a8] ;  /* 0x0024a80001007983 */ /* 0x000f220000300800 */
[----:B--2---:R-:W-:-:S15]  /*370f0*/  HMMA.16816.F32 R20, R8, R6, R20 ;  /* 0x000000060814723c */ /* 0x004fde0000001814 */
[----:B------:R-:W-:-:S08]  /*37100*/  NOP ;  /* 0x0000000000007918 */ /* 0x000fd00000000000 */
[----:B------:R-:W-:Y:S04]  /*37110*/  STL.64 [R1+0xc0], R20 ;  /* 0x0000c01401007387 */ /* 0x000fe80000100a00 */
[----:B------:R0:W-:Y:S04]  /*37120*/  STL.64 [R1+0xc8], R22 ;  /* 0x0000c81601007387 */ /* 0x0001e80000100a00 */
[----:B0-----:R-:W2:Y:S04]  /*37130*/  LDL.LU.64 R22, [R1+0x24a0] ;  /* 0x0024a00001167983 */ /* 0x001ea80000300a00 */
[----:B------:R-:W3:Y:S04]  /*37140*/  LDL.LU.64 R20, [R1+0x2498] ;  /* 0x0024980001147983 */ /* 0x000ee80000300a00 */
[----:B------:R-:W4:Y:S04]  /*37150*/  LDL.LU R6, [R1+0x870] ;  /* 0x0008700001067983 */ /* 0x000f280000300800 */
[----:B------:R-:W2:Y:S01]  /*37160*/  LDL.LU R7, [R1+0x878] ;  /* 0x0008780001077983 */ /* 0x000ea20000300800 */
[----:B------:R-:W-:-:S02]  /*37170*/  IMAD R14, R14, 0x100, R25 ;  /* 0x000001000e0e7824 */ /* 0x000fc400078e0219 */
[----:B------:R-:W-:Y:S02]  /*37180*/  IMAD R18, R18, 0x100, R26 ;  /* 0x0000010012127824 */ /* 0x000fe400078e021a */
[----:B------:R-:W-:Y:S02]  /*37190*/  IMAD R19, R19, 0x100, R27 ;  /* 0x0000010013137824 */ /* 0x000fe400078e021b */
[----:B----4-:R-:W-:Y:S02]  /*371a0*/  IMAD R6, R6, 0x100, R29 ;  /* 0x0000010006067824 */ /* 0x010fe400078e021d */
[----:B--2---:R-:W-:Y:S01]  /*371b0*/  IMAD R7, R7, 0x100, R24 ;  /* 0x0000010007077824 */ /* 0x004fe200078e0218 */
[----:B------:R-:W2:Y:S04]  /*371c0*/  LDL.LU R29, [R1+0x2490] ;  /* 0x00249000011d7983 */ /* 0x000ea80000300800 */
[----:B------:R-:W4:Y:S04]  /*371d0*/  LDL.LU R24, [R1+0x248c] ;  /* 0x00248c0001187983 */ /* 0x000f280000300800 */
[----:B------:R-:W4:Y:S04]  /*371e0*/  LDL.LU R25, [R1+0x2488] ;  /* 0x0024880001197983 */ /* 0x000f280000300800 */
[----:B------:R-:W4:Y:S04]  /*371f0*/  LDL.LU R26, [R1+0x2484] ;  /* 0x00248400011a7983 */ /* 0x000f280000300800 */
[----:B------:R-:W4:Y:S02]  /*37200*/  LDL.LU R27, [R1+0x2480] ;  /* 0x00248000011b7983 */ /* 0x000f240000300800 */
[----:B----4-:R-:W-:-:S15]  /*37210*/  HMMA.16816.F32 R24, R8, R4, R24 ;  /* 0x000000040818723c */ /* 0x010fde0000001818 */
[----:B------:R-:W-:-:S08]  /*37220*/  NOP ;  /* 0x0000000000007918 */ /* 0x000fd00000000000 */
[----:B------:R3:W-:Y:S04]  /*37230*/  STL.64 [R1+0xa0], R24 ;  /* 0x0000a01801007387 */ /* 0x0007e80000100a00 */
[----:B------:R0:W-:Y:S01]  /*37240*/  STL.64 [R1+0xa8], R26 ;  /* 0x0000a81a01007387 */ /* 0x0001e20000100a00 */
[----:B---3--:R-:W-:Y:S02]  /*37250*/  IMAD.MOV.U32 R24, RZ, RZ, R20 ;  /* 0x000000ffff187224 */ /* 0x008fe400078e0014 */
[----:B0-----:R-:W-:Y:S02]  /*37260*/  IMAD.MOV.U32 R26, RZ, RZ, R22 ;  /* 0x000000ffff1a7224 */ /* 0x001fe400078e0016 */
[----:B------:R-:W-:Y:S01]  /*37270*/  IMAD.MOV.U32 R27, RZ, RZ, R23 ;  /* 0x000000ffff1b7224 */ /* 0x000fe200078e0017 */
[----:B------:R-:W3:Y:S01]  /*37280*/  LDL.LU R20, [R1+0x247c] ;  /* 0x00247c0001147983 */ /* 0x000ee20000300800 */
[----:B------:R-:W-:-:S03]  /*37290*/  IMAD.MOV.U32 R25, RZ, RZ, R21 ;  /* 0x000000ffff197224 */ /* 0x000fc600078e0015 */
[----:B------:R-:W3:Y:S04]  /*372a0*/  LDL.LU R21, [R1+0x2478] ;  /* 0x0024780001157983 */ /* 0x000ee80000300800 */
[----:B------:R-:W3:Y:S04]  /*372b0*/  LDL.LU R22, [R1+0x2474] ;  /* 0x0024740001167983 */ /* 0x000ee80000300800 */
[----:B------:R-:W3:Y:S04]  /*372c0*/  LDL.LU R23, [R1+0x2470] ;  /* 0x0024700001177983 */ /* 0x000ee80000300800 */
[----:B------:R-:W-:Y:S04]  /*372d0*/  STL.64 [R1+0x2468], R26 ;  /* 0x0024681a01007387 */ /* 0x000fe80000100a00 */
[----:B------:R0:W-:Y:S04]  /*372e0*/  STL.64 [R1+0x2460], R24 ;  /* 0x0024601801007387 */ /* 0x0001e80000100a00 */
[----:B0-----:R-:W4:Y:S04]  /*372f0*/  LDL.LU R24, [R1] ;  /* 0x0000000001187983 */ /* 0x001f280000300800 */
[----:B------:R-:W4:Y:S04]  /*37300*/  LDL.LU R25, [R1+0x4] ;  /* 0x0000040001197983 */ /* 0x000f280000300800 */
[----:B------:R-:W4:Y:S04]  /*37310*/  LDL.LU R26, [R1+0x8] ;  /* 0x00000800011a7983 */ /* 0x000f280000300800 */
[----:B------:R-:W4:Y:S01]  /*37320*/  LDL.LU R27, [R1+0xc] ;  /* 0x00000c00011b7983 */ /* 0x000f220000300800 */
[----:B------:R-:W-:-:S02]  /*37330*/  F2FP.F16.E4M3.UNPACK_B R4, R12 ;  /* 0x0000000cff04723e */ /* 0x000fc400020006ff */
[----:B------:R-:W-:Y:S02]  /*37340*/  F2FP.F16.E4M3.UNPACK_B R5, R13 ;  /* 0x0000000dff05723e */ /* 0x000fe400020006ff */
[----:B------:R-:W-:Y:S02]  /*37350*/  F2FP.F16.E4M3.UNPACK_B R6, R6 ;  /* 0x00000006ff06723e */ /* 0x000fe400020006ff */
[----:B------:R-:W-:Y:S02]  /*37360*/  F2FP.F16.E4M3.UNPACK_B R7, R7 ;  /* 0x00000007ff07723e */ /* 0x000fe400020006ff */
[----:B------:R-:W-:Y:S02]  /*37370*/  F2FP.F16.E4M3.UNPACK_B R16, R16.H1 ;  /* 0x00000010ff10723e */ /* 0x000fe400030006ff */
[----:B------:R-:W-:Y:S01]  /*37380*/  F2FP.F16.E4M3.UNPACK_B R17, R17.H1 ;  /* 0x00000011ff11723e */ /* 0x000fe200030006ff */
[----:B------:R-:W2:Y:S01]  /*37390*/  LDL.LU R12, [R1+0x89c] ;  /* 0x00089c00010c7983 */ /* 0x000ea20000300800 */
[----:B---3--:R-:W-:Y:S03]  /*373a0*/  HMMA.16816.F32 R8, R8, R2, R20 ;  /* 0x000000020808723c */ /* 0x008fe60000001814 */
[----:B------:R-:W3:Y:S04]  /*373b0*/  LDL.LU R20, [R1+0x310] ;  /* 0x0003100001147983 */ /* 0x000ee80000300800 */
[----:B------:R-:W3:Y:S01]  /*373c0*/  LDL.LU R21, [R1+0x314] ;  /* 0x0003140001157983 */ /* 0x000ee20000300800 */
[----:B----4-:R-:W-:-:S15]  /*373d0*/  HMMA.16816.F32 R24, R4, R16, R24 ;  /* 0x000000100418723c */ /* 0x010fde0000001818 */
[----:B------:R-:W-:Y:S04]  /*373e0*/  STL.64 [R1+0x70], R8 ;  /* 0x0000700801007387 */ /* 0x000fe80000100a00 */
[----:B------:R2:W-:Y:S04]  /*373f0*/  STL.64 [R1+0x78], R10 ;  /* 0x0000780a01007387 */ /* 0x0005e80000100a00 */
[----:B------:R-:W4:Y:S04]  /*37400*/  LDL.LU R22, [R1+0x320] ;  /* 0x0003200001167983 */ /* 0x000f280000300800 */
[----:B------:R-:W4:Y:S01]  /*37410*/  LDL.LU R23, [R1+0x324] ;  /* 0x0003240001177983 */ /* 0x000f220000300800 */
[----:B--2---:R-:W-:-:S02]  /*37420*/  F2FP.F16.E4M3.UNPACK_B R10, R29.H1 ;  /* 0x0000001dff0a723e */ /* 0x004fc400030006ff */
[----:B------:R-:W-:Y:S01]  /*37430*/  F2FP.F16.E4M3.UNPACK_B R11, R0.H1 ;  /* 0x00000000ff0b723e */ /* 0x000fe200030006ff */
[----:B------:R0:W-:Y:S01]  /*37440*/  STL.64 [R1+0x98], R26 ;  /* 0x0000981a01007387 */ /* 0x0001e20000100a00 */
[----:B------:R-:W-:Y:S02]  /*37450*/  IMAD.MOV.U32 R0, RZ, RZ, R24 ;  /* 0x000000ffff007224 */ /* 0x000fe400078e0018 */
[----:B------:R-:W-:Y:S01]  /*37460*/  IMAD.MOV.U32 R29, RZ, RZ, R25 ;  /* 0x000000ffff1d7224 */ /* 0x000fe200078e0019 */
[----:B0-----:R-:W2:Y:S04]  /*37470*/  LDL.LU.64 R26, [R1+0x2468] ;  /* 0x00246800011a7983 */ /* 0x001ea80000300a00 */
[----:B------:R-:W2:Y:S04]  /*37480*/  LDL.LU.64 R24, [R1+0x2460] ;  /* 0x0024600001187983 */ /* 0x000ea80000300a00 */
[----:B------:R-:W-:Y:S04]  /*37490*/  STL [R1+0x22c4], R29 ;  /* 0x0022c41d01007387 */ /* 0x000fe80000100800 */
[----:B------:R-:W-:Y:S01]  /*374a0*/  STL [R1+0x22c0], R0 ;  /* 0x0022c00001007387 */ /* 0x000fe20000100800 */
[----:B------:R-:W-:Y:S01]  /*374b0*/  IMAD R15, R15, 0x100, R12 ;  /* 0x000001000f0f7824 */ /* 0x000fe200078e020c */
[----:B------:R-:W-:-:S02]  /*374c0*/  F2FP.F16.E4M3.UNPACK_B R12, R14 ;  /* 0x0000000eff0c723e */ /* 0x000fc400020006ff */
[----:B------:R-:W-:Y:S02]  /*374d0*/  F2FP.F16.E4M3.UNPACK_B R14, R19 ;  /* 0x00000013ff0e723e */ /* 0x000fe400020006ff */
[----:B---3--:R-:W-:Y:S02]  /*374e0*/  F2FP.F16.E4M3.UNPACK_B R8, R20.H1 ;  /* 0x00000014ff08723e */ /* 0x008fe400030006ff */
[----:B------:R-:W-:Y:S01]  /*374f0*/  F2FP.F16.E4M3.UNPACK_B R9, R21.H1 ;  /* 0x00000015ff09723e */ /* 0x000fe200030006ff */
[----:B------:R-:W3:Y:S01]  /*37500*/  LDL.LU R20, [R1+0xe0] ;  /* 0x0000e00001147983 */ /* 0x000ee20000300800 */
[----:B------:R-:W-:Y:S01]  /*37510*/  IMAD.MOV.U32 R21, RZ, RZ, R28 ;  /* 0x000000ffff157224 */ /* 0x000fe200078e001c */
[----:B----4-:R-:W-:Y:S02]  /*37520*/  F2FP.F16.E4M3.UNPACK_B R2, R22.H1 ;  /* 0x00000016ff02723e */ /* 0x010fe400030006ff */
[----:B------:R-:W-:Y:S01]  /*37530*/  F2FP.F16.E4M3.UNPACK_B R3, R23.H1 ;  /* 0x00000017ff03723e */ /* 0x000fe200030006ff */
[----:B--2---:R-:W-:-:S15]  /*37540*/  HMMA.16816.F32 R24, R4, R10, R24 ;  /* 0x0000000a0418723c */ /* 0x004fde0000001818 */
[----:B------:R-:W-:-:S08]  /*37550*/  NOP ;  /* 0x0000000000007918 */ /* 0x000fd00000000000 */
[----:B------:R0:W-:Y:S04]  /*37560*/  STL.64 [R1+0x260], R24 ;  /* 0x0002601801007387 */ /* 0x0001e80000100a00 */
[----:B------:R1:W-:Y:S04]  /*37570*/  STL.64 [R1+0x268], R26 ;  /* 0x0002681a01007387 */ /* 0x0003e80000100a00 */
[----:B------:R-:W2:Y:S04]  /*37580*/  LDL.LU R28, [R1+0x2458] ;  /* 0x00245800011c7983 */ /* 0x000ea80000300800 */
[----:B------:R-:W4:Y:S04]  /*37590*/  LDL.LU R22, [R1+0xe8] ;  /* 0x0000e80001167983 */ /* 0x000f280000300800 */
[----:B------:R-:W4:Y:S04]  /*375a0*/  LDL.LU R23, [R1+0xec] ;  /* 0x0000ec0001177983 */ /* 0x000f280000300800 */
[----:B0-----:R-:W3:Y:S04]  /*375b0*/  LDL.LU R24, [R1+0x230] ;  /* 0x0002300001187983 */ /* 0x001ee80000300800 */
[----:B------:R-:W3:Y:S04]  /*375c0*/  LDL.LU R25, [R1+0x234] ;  /* 0x0002340001197983 */ /* 0x000ee80000300800 */
[----:B-1----:R-:W3:Y:S04]  /*375d0*/  LDL.LU R26, [R1+0x238] ;  /* 0x00023800011a7983 */ /* 0x002ee80000300800 */
[----:B------:R-:W4:Y:S01]  /*375e0*/  LDL.LU R19, [R1+0x8bc] ;  /* 0x0008bc0001137983 */ /* 0x000f220000300800 */
[----:B--2---:R-:W-:-:S03]  /*375f0*/  IMAD.MOV.U32 R27, RZ, RZ, R28 ;  /* 0x000000ffff1b7224 */ /* 0x004fc600078e001c */
[----:B----4-:R-:W-:Y:S04]  /*37600*/  STL [R1+0x2420], R19 ;  /* 0x0024201301007387 */ /* 0x010fe80000100800 */
[----:B------:R-:W2:Y:S04]  /*37610*/  LDL.LU R28, [R1+0x8b8] ;  /* 0x0008b800011c7983 */ /* 0x000ea80000300800 */
[----:B------:R-:W-:Y:S04]  /*37620*/  STL.64 [R1+0x2408], R22 ;  /* 0x0024081601007387 */ /* 0x000fe80000100a00 */
[----:B---3--:R0:W-:Y:S04]  /*37630*/  STL.64 [R1+0x2400], R20 ;  /* 0x0024001401007387 */ /* 0x0081e80000100a00 */
[----:B0-----:R-:W3:Y:S04]  /*37640*/  LDL.LU R20, [R1+0xb0] ;  /* 0x0000b00001147983 */ /* 0x001ee80000300800 */
[----:B------:R-:W3:Y:S04]  /*37650*/  LDL.LU R21, [R1+0xb4] ;  /* 0x0000b40001157983 */ /* 0x000ee80000300800 */
[----:B------:R-:W4:Y:S04]  /*37660*/  LDL.LU R22, [R1+0xb8] ;  /* 0x0000b80001167983 */ /* 0x000f280000300800 */
[----:B------:R-:W4:Y:S04]  /*37670*/  LDL.LU R23, [R1+0xbc] ;  /* 0x0000bc0001177983 */ /* 0x000f280000300800 */
[----:B------:R-:W2:Y:S04]  /*37680*/  LDL.LU R19, [R1+0x8ac] ;  /* 0x0008ac0001137983 */ /* 0x000ea80000300800 */
        /* <DEDUP_REMOVED lines=18> */
[----:B------:R-:W-:Y:S01]  /*377b0*/  HMMA.16816.F32 R24, R4, R8, R24 ;  /* 0x000000080418723c */ /* 0x000fe20000001818 */
[----:B------:R-:W-:-:S02]  /*377c0*/  F2FP.F16.E4M3.UNPACK_B R13, R18 ;  /* 0x00000012ff0d723e */ /* 0x000fc400020006ff */
[----:B----4-:R-:W-:Y:S04]  /*377d0*/  STL.64 [R1+0x2450], R22 ;  /* 0x0024501601007387 */ /* 0x010fe80000100a00 */
[----:B---3--:R0:W-:Y:S04]  /*377e0*/  STL.64 [R1+0x2448], R20 ;  /* 0x0024481401007387 */ /* 0x0081e80000100a00 */
[----:B0-----:R-:W3:Y:S04]  /*377f0*/  LDL.LU R20, [R1+0x30] ;  /* 0x0000300001147983 */ /* 0x001ee80000300800 */
[----:B------:R-:W3:Y:S04]  /*37800*/  LDL.LU R21, [R1+0x34] ;  /* 0x0000340001157983 */ /* 0x000ee80000300800 */
[----:B------:R-:W3:Y:S04]  /*37810*/  LDL.LU R22, [R1+0x38] ;  /* 0x0000380001167983 */ /* 0x000ee80000300800 */
[----:B------:R-:W3:Y:S04]  /*37820*/  LDL.LU R23, [R1+0x3c] ;  /* 0x00003c0001177983 */ /* 0x000ee80000300800 */
[----:B------:R-:W4:Y:S04]  /*37830*/  LDL.LU R18, [R1+0x8c8] ;  /* 0x0008c80001127983 */ /* 0x000f280000300800 */
[----:B------:R0:W-:Y:S01]  /*37840*/  STL.64 [R1+0x250], R24 ;  /* 0x0002501801007387 */ /* 0x0001e20000100a00 */
[----:B------:R-:W-:-:S02]  /*37850*/  IMAD.MOV.U32 R0, RZ, RZ, R27 ;  /* 0x000000ffff007224 */ /* 0x000fc400078e001b */
[----:B------:R-:W-:Y:S01]  /*37860*/  IMAD.MOV.U32 R29, RZ, RZ, R26 ;  /* 0x000000ffff1d7224 */ /* 0x000fe200078e001a */
[----:B0-----:R-:W4:Y:S04]  /*37870*/  LDL.LU R24, [R1+0x8d4] ;  /* 0x0008d40001187983 */ /* 0x001f280000300800 */
[----:B------:R-:W4:Y:S04]  /*37880*/  LDL.LU R25, [R1+0x8d0] ;  /* 0x0008d00001197983 */ /* 0x000f280000300800 */
[----:B------:R-:W4:Y:S04]  /*37890*/  LDL.LU R26, [R1+0x8dc] ;  /* 0x0008dc00011a7983 */ /* 0x000f280000300800 */
[----:B------:R-:W4:Y:S04]  /*378a0*/  LDL.LU R27, [R1+0x8d8] ;  /* 0x0008d800011b7983 */ /* 0x000f280000300800 */
[----:B------:R0:W-:Y:S04]  /*378b0*/  STL [R1+0x22cc], R0 ;  /* 0x0022cc0001007387 */ /* 0x0001e80000100800 */
[----:B0-----:R-:W2:Y:S04]  /*378c0*/  LDL.LU R0, [R1+0x8a0] ;  /* 0x0008a00001007983 */ /* 0x001ea80000300800 */
[----:B------:R0:W-:Y:S04]  /*378d0*/  STL [R1+0x22c8], R29 ;  /* 0x0022c81d01007387 */ /* 0x0001e80000100800 */
[----:B0-----:R-:W2:Y:S01]  /*378e0*/  LDL.LU R29, [R1+0x8a4] ;  /* 0x0008a400011d7983 */ /* 0x001ea20000300800 */
[----:B---3--:R-:W-:Y:S03]  /*378f0*/  HMMA.16816.F32 R4, R4, R2, R20 ;  /* 0x000000020404723c */ /* 0x008fe60000001814 */
[----:B------:R-:W3:Y:S04]  /*37900*/  LDL.LU.64 R22, [R1+0x2450] ;  /* 0x0024500001167983 */ /* 0x000ee80000300a00 */
[----:B------:R-:W3:Y:S01]  /*37910*/  LDL.LU.64 R20, [R1+0x2448] ;  /* 0x0024480001147983 */ /* 0x000ee20000300a00 */
[----:B------:R-:W-:-:S15]  /*37920*/  F2FP.F16.E4M3.UNPACK_B R15, R15 ;  /* 0x0000000fff0f723e */ /* 0x000fde00020006ff */
[----:B------:R0:W-:Y:S04]  /*37930*/  STL.64 [R1+0x80], R4 ;  /* 0x0000800401007387 */ /* 0x0001e80000100a00 */
[----:B------:R1:W-:Y:S04]  /*37940*/  STL.64 [R1+0x88], R6 ;  /* 0x0000880601007387 */ /* 0x0003e80000100a00 */
[----:B0-----:R-:W4:Y:S04]  /*37950*/  LDL.LU R5, [R1+0x8a8] ;  /* 0x0008a80001057983 */ /* 0x001f280000300800 */
[----:B-1----:R-:W4:Y:S04]  /*37960*/  LDL.LU R6, [R1+0x8b4] ;  /* 0x0008b40001067983 */ /* 0x002f280000300800 */
[----:B------:R-:W4:Y:S01]  /*37970*/  LDL.LU R7, [R1+0x8b0] ;  /* 0x0008b00001077983 */ /* 0x000f220000300800 */
[----:B---3--:R-:W-:-:S15]  /*37980*/  HMMA.16816.F32 R20, R12, R16, R20 ;  /* 0x000000100c14723c */ /* 0x008fde0000001814 */
[----:B------:R-:W-:-:S08]  /*37990*/  NOP ;  /* 0x0000000000007918 */ /* 0x000fd00000000000 */
[----:B------:R-:W-:Y:S04]  /*379a0*/  STL.64 [R1+0x60], R20 ;  /* 0x0000601401007387 */ /* 0x000fe80000100a00 */
[----:B------:R0:W-:Y:S04]  /*379b0*/  STL.64 [R1+0x68], R22 ;  /* 0x0000681601007387 */ /* 0x0001e80000100a00 */
[----:B0-----:R-:W3:Y:S04]  /*379c0*/  LDL.LU.64 R22, [R1+0x2440] ;  /* 0x0024400001167983 */ /* 0x001ee80000300a00 */
[----:B------:R-:W3:Y:S01]  /*379d0*/  LDL.LU.64 R20, [R1+0x2438] ;  /* 0x0024380001147983 */ /* 0x000ee20000300a00 */
[----:B--2---:R-:W-:-:S02]  /*379e0*/  IMAD R4, R0, 0x100, R29 ;  /* 0x0000010000047824 */ /* 0x004fc400078e021d */
[----:B----4-:R-:W-:Y:S01]  /*379f0*/  IMAD R5, R5, 0x100, R19 ;  /* 0x0000010005057824 */ /* 0x010fe200078e0213 */
[----:B---3--:R-:W-:-:S15]  /*37a00*/  HMMA.16816.F32 R20, R12, R10, R20 ;  /* 0x0000000a0c14723c */ /* 0x008fde0000001814 */
[----:B------:R-:W-:-:S08]  /*37a10*/  NOP ;  /* 0x0000000000007918 */ /* 0x000fd00000000000 */
[----:B------:R0:W-:Y:S01]  /*37a20*/  STL.64 [R1+0x50], R20 ;  /* 0x0000501401007387 */ /* 0x0001e20000100a00 */
[----:B------:R-:W-:Y:S02]  /*37a30*/  IMAD.MOV.U32 R0, RZ, RZ, R22 ;  /* 0x000000ffff007224 */ /* 0x000fe400078e0016 */
[----:B------:R-:W-:Y:S02]  /*37a40*/  IMAD.MOV.U32 R29, RZ, RZ, R23 ;  /* 0x000000ffff1d7224 */ /* 0x000fe400078e0017 */
[----:B------:R-:W2:Y:S04]  /*37a50*/  LDL.LU.64 R22, [R1+0x2430] ;  /* 0x0024300001167983 */ /* 0x000ea80000300a00 */
[----:B0-----:R-:W2:Y:S04]  /*37a60*/  LDL.LU.64 R20, [R1+0x2428] ;  /* 0x0024280001147983 */ /* 0x001ea80000300a00 */
[----:B------:R0:W-:Y:S04]  /*37a70*/  STL [R1+0x22e4], R29 ;  /* 0x0022e41d01007387 */ /* 0x0001e80000100800 */
[----:B0-----:R-:W3:Y:S04]  /*37a80*/  LDL.LU R29, [R1+0x8cc] ;  /* 0x0008cc00011d7983 */ /* 0x001ee80000300800 */
[----:B------:R0:W-:Y:S04]  /*37a90*/  STL [R1+0x22e0], R0 ;  /* 0x0022e00001007387 */ /* 0x0001e80000100800 */
[----:B0-----:R-:W4:Y:S04]  /*37aa0*/  LDL.LU R0, [R1+0x8c0] ;  /* 0x0008c00001007983 */ /* 0x001f280000300800 */
[----:B------:R-:W3:Y:S01]  /*37ab0*/  LDL.LU R19, [R1+0x2420] ;  /* 0x0024200001137983 */ /* 0x000ee20000300800 */
[----:B------:R-:W-:Y:S01]  /*37ac0*/  IMAD R6, R7, 0x100, R6 ;  /* 0x0000010007067824 */ /* 0x000fe200078e0206 */
[----:B--2---:R-:W-:Y:S01]  /*37ad0*/  HMMA.16816.F32 R20, R12, R8, R20 ;  /* 0x000000080c14723c */ /* 0x004fe20000001814 */
[----:B---3--:R-:W-:-:S15]  /*37ae0*/  IMAD R7, R28, 0x100, R19 ;  /* 0x000001001c077824 */ /* 0x008fde00078e0213 */
[----:B------:R-:W-:-:S08]  /*37af0*/  NOP ;  /* 0x0000000000007918 */ /* 0x000fd00000000000 */
[----:B------:R-:W-:Y:S01]  /*37b00*/  IMAD.MOV.U32 R28, RZ, RZ, R22 ;  /* 0x000000ffff1c7224 */ /* 0x000fe200078e0016 */
[----:B------:R0:W-:Y:S01]  /*37b10*/  STL.64 [R1+0x2e0], R20 ;  /* 0x0002e01401007387 */ /* 0x0001e20000100a00 */
[----:B------:R-:W-:-:S03]  /*37b20*/  IMAD.MOV.U32 R19, RZ, RZ, R23 ;  /* 0x000000ffff137224 */ /* 0x000fc600078e0017 */
[----:B------:R-:W2:Y:S04]  /*37b30*/  LDL.LU.64 R22, [R1+0x2418] ;  /* 0x0024180001167983 */ /* 0x000ea80000300a00 */
[----:B0-----:R-:W2:Y:S04]  /*37b40*/  LDL.LU.64 R20, [R1+0x2410] ;  /* 0x0024100001147983 */ /* 0x001ea80000300a00 */
[----:B------:R0:W-:Y:S04]  /*37b50*/  STL [R1+0x2250], R19 ;  /* 0x0022501301007387 */ /* 0x0001e80000100800 */
[----:B0-----:R-:W4:Y:S04]  /*37b60*/  LDL.LU R19, [R1+0x8c4] ;  /* 0x0008c40001137983 */ /* 0x001f280000300800 */
[----:B------:R-:W-:Y:S01]  /*37b70*/  STL [R1+0x224c], R28 ;  /* 0x00224c1c01007387 */ /* 0x000fe20000100800 */
[----:B--2---:R-:W-:Y:S03]  /*37b80*/  HMMA.16816.F32 R12, R12, R2, R20 ;  /* 0x000000020c0c723c */ /* 0x004fe60000001814 */
[----:B------:R-:W2:Y:S04]  /*37b90*/  LDL.LU.64 R22, [R1+0x2408] ;  /* 0x0024080001167983 */ /* 0x000ea80000300a00 */
[----:B------:R-:W2:Y:S01]  /*37ba0*/  LDL.LU.64 R20, [R1+0x2400] ;  /* 0x0024000001147983 */ /* 0x000ea20000300a00 */
[----:B------:R-:W-:-:S02]  /*37bb0*/  F2FP.F16.E4M3.UNPACK_B R4, R4 ;  /* 0x00000004ff04723e */ /* 0x000fc400020006ff */
[----:B------:R-:W-:Y:S02]  /*37bc0*/  F2FP.F16.E4M3.UNPACK_B R5, R5 ;  /* 0x00000005ff05723e */ /* 0x000fe400020006ff */
[----:B------:R-:W-:Y:S02]  /*37bd0*/  F2FP.F16.E4M3.UNPACK_B R6, R6 ;  /* 0x00000006ff06723e */ /* 0x000fe400020006ff */
[----:B------:R-:W-:-:S09]  /*37be0*/  F2FP.F16.E4M3.UNPACK_B R7, R7 ;  /* 0x00000007ff07723e */ /* 0x000fd200020006ff */
[----:B------:R4:W-:Y:S04]  /*37bf0*/  STL.64 [R1+0x40], R12 ;  /* 0x0000400c01007387 */ /* 0x0009e80000100a00 */
[----:B------:R0:W-:Y:S01]  /*37c00*/  STL.64 [R1+0x48], R14 ;  /* 0x0000480e01007387 */ /* 0x0001e20000100a00 */
[----:B----4-:R-:W-:Y:S02]  /*37c10*/  IMAD R12, R0, 0x100, R19 ;  /* 0x00000100000c7824 */ /* 0x010fe400078e0213 */
[----:B0-----:R-:W-:Y:S02]  /*37c20*/  IMAD R14, R25, 0x100, R24 ;  /* 0x00000100190e7824 */ /* 0x001fe400078e0218 */
[----:B------:R-:W-:Y:S02]  /*37c30*/  IMAD R15, R27, 0x100, R26 ;  /* 0x000001001b0f7824 */ /* 0x000fe400078e021a */
[----:B------:R-:W-:Y:S01]  /*37c40*/  IMAD R13, R18, 0x100, R29 ;  /* 0x00000100120d7824 */ /* 0x000fe200078e021d */
[----:B--2---:R-:W-:-:S15]  /*37c50*/  HMMA.16816.F32 R20, R4, R16, R20 ;  /* 0x000000100414723c */ /* 0x004fde0000001814 */
[----:B------:R-:W-:-:S09]  /*37c60*/  NOP ;  /* 0x0000000000007918 */ /* 0x000fd20000000000 */
[----:B------:R-:W-:Y:S02]  /*37c70*/  IMAD.MOV.U32 R28, RZ, RZ, R23 ;  /* 0x000000ffff1c7224 */ /* 0x000fe400078e0017 */
[----:B------:R-:W-:Y:S01]  /*37c80*/  IMAD.MOV.U32 R19, RZ, RZ, R22 ;  /* 0x000000ffff137224 */ /* 0x000fe200078e0016 */
[----:B------:R-:W-:Y:S04]  /*37c90*/  STL.64 [R1+0x30], R20 ;  /* 0x0000301401007387 */ /* 0x000fe80000100a00 */
[----:B------:R-:W-:Y:S04]  /*37ca0*/  STL [R1+0x2258], R28 ;  /* 0x0022581c01007387 */ /* 0x000fe80000100800 */
[----:B------:R-:W-:Y:S04]  /*37cb0*/  STL [R1+0x2254], R19 ;  /* 0x0022541301007387 */ /* 0x000fe80000100800 */
[----:B------:R-:W2:Y:S04]  /*37cc0*/  LDL.LU R24, [R1+0x1a0] ;  /* 0x0001a00001187983 */ /* 0x000ea80000300800 */
[----:B------:R-:W2:Y:S04]  /*37cd0*/  LDL.LU R25, [R1+0x1a4] ;  /* 0x0001a40001197983 */ /* 0x000ea80000300800 */
[----:B------:R-:W3:Y:S04]  /*37ce0*/  LDL.LU R26, [R1+0x1a8] ;  /* 0x0001a800011a7983 */ /* 0x000ee80000300800 */
[----:B------:R-:W3:Y:S04]  /*37cf0*/  LDL.LU R27, [R1+0x1ac] ;  /* 0x0001ac00011b7983 */ /* 0x000ee80000300800 */
[----:B------:R-:W4:Y:S04]  /*37d00*/  LDL.LU R0, [R1+0x8f0] ;  /* 0x0008f00001007983 */ /* 0x000f280000300800 */
[----:B------:R-:W4:Y:S04]  /*37d10*/  LDL.LU R29, [R1+0x8fc] ;  /* 0x0008fc00011d7983 */ /* 0x000f280000300800 */
[----:B------:R-:W2:Y:S04]  /*37d20*/  LDL.LU R18, [R1+0x8f8] ;  /* 0x0008f80001127983 */ /* 0x000ea80000300800 */
[----:B--2---:R-:W-:Y:S04]  /*37d30*/  STL [R1+0x23e8], R18 ;  /* 0x0023e81201007387 */ /* 0x004fe80000100800 */
[----:B------:R0:W-:Y:S04]  /*37d40*/  STL.64 [R1+0x23e0], R16 ;  /* 0x0023e01001007387 */ /* 0x0001e80000100a00 */
        /* <DEDUP_REMOVED lines=22> */
[C---:B--2---:R-:W-:Y:S03]  /*37eb0*/  HMMA.16816.F32 R16, R4.reuse, R10, R16 ;  /* 0x0000000a0410723c */ /* 0x044fe60000001810 */
[----:B----4-:R-:W-:Y:S04]  /*37ec0*/  STL.64 [R1+0x23c8], R26 ;  /* 0x0023c81a01007387 */ /* 0x010fe80000100a00 */
        /* <DEDUP_REMOVED lines=15> */
[----:B------:R-:W-:Y:S04]  /*37fc0*/  STL.64 [R1+0x2d0], R16 ;  /* 0x0002d01001007387 */ /* 0x000fe80000100a00 */
[----:B------:R0:W-:Y:S04]  /*37fd0*/  STL.64 [R1+0x2d8], R18 ;  /* 0x0002d81201007387 */ /* 0x0001e80000100a00 */
[----:B0-----:R-:W2:Y:S04]  /*37fe0*/  LDL.LU.64 R18, [R1+0x23f8] ;  /* 0x0023f80001127983 */ /* 0x001ea80000300a00 */
[----:B------:R-:W2:Y:S02]  /*37ff0*/  LDL.LU.64 R16, [R1+0x23f0] ;  /* 0x0023f00001107983 */ /* 0x000ea40000300a00 */
[C---:B--2---:R-:W-:Y:S06]  /*38000*/  HMMA.16816.F32 R16, R4.reuse, R8, R16 ;  /* 0x000000080410723c */ /* 0x044fec0000001810 */
[----:B------:R-:W-:-:S15]  /*38010*/  HMMA.16816.F32 R4, R4, R2, R24 ;  /* 0x000000020404723c */ /* 0x000fde0000001818 */
[----:B------:R-:W-:-:S02]  /*38020*/  NOP ;  /* 0x0000000000007918 */ /* 0x000fc40000000000 */
[----:B------:R0:W-:Y:S01]  /*38030*/  STL.64 [R1+0x2c0], R16 ;  /* 0x0002c01001007387 */ /* 0x0001e20000100a00 */
[----:B------:R-:W-:-:S03]  /*38040*/  IMAD.MOV.U32 R28, RZ, RZ, R18 ;  /* 0x000000ffff1c7224 */ /* 0x000fc600078e0012 */
[----:B------:R-:W2:Y:S04]  /*38050*/  LDL.LU R18, [R1+0x23e8] ;  /* 0x0023e80001127983 */ /* 0x000ea80000300800 */
[----:B0-----:R-:W3:Y:S04]  /*38060*/  LDL.LU.64 R16, [R1+0x23e0] ;  /* 0x0023e00001107983 */ /* 0x001ee80000300a00 */
[----:B------:R-:W-:Y:S04]  /*38070*/  STL [R1+0x2260], R19 ;  /* 0x0022601301007387 */ /* 0x000fe80000100800 */
[----:B------:R-:W-:Y:S04]  /*38080*/  STL [R1+0x225c], R28 ;  /* 0x00225c1c01007387 */ /* 0x000fe80000100800 */
[----:B------:R-:W3:Y:S04]  /*38090*/  LDL.LU.64 R26, [R1+0x23d8] ;  /* 0x0023d800011a7983 */ /* 0x000ee80000300a00 */
[----:B------:R-:W3:Y:S01]  /*380a0*/  LDL.LU.64 R24, [R1+0x23d0] ;  /* 0x0023d00001187983 */ /* 0x000ee20000300a00 */
[----:B------:R-:W-:-:S02]  /*380b0*/  F2FP.F16.E4M3.UNPACK_B R12, R12 ;  /* 0x0000000cff0c723e */ /* 0x000fc400020006ff */
[----:B------:R-:W-:Y:S02]  /*380c0*/  F2FP.F16.E4M3.UNPACK_B R13, R13 ;  /* 0x0000000dff0d723e */ /* 0x000fe400020006ff */
[----:B------:R-:W-:Y:S02]  /*380d0*/  F2FP.F16.E4M3.UNPACK_B R14, R14 ;  /* 0x0000000eff0e723e */ /* 0x000fe400020006ff */
[----:B------:R-:W-:Y:S01]  /*380e0*/  F2FP.F16.E4M3.UNPACK_B R15, R15 ;  /* 0x0000000fff0f723e */ /* 0x000fe200020006ff */
        /* <DEDUP_REMOVED lines=8> */
[----:B------:R0:W-:Y:S01]  /*38170*/  STL.64 [R1+0x10], R24 ;  /* 0x0000101801007387 */ /* 0x0001e20000100a00 */
[----:B------:R-:W-:Y:S02]  /*38180*/  IMAD.MOV.U32 R19, RZ, RZ, R26 ;  /* 0x000000ffff137224 */ /* 0x000fe400078e001a */
[----:B------:R-:W-:Y:S02]  /*38190*/  IMAD.MOV.U32 R28, RZ, RZ, R27 ;  /* 0x000000ffff1c7224 */ /* 0x000fe400078e001b */
[----:B------:R-:W3:Y:S04]  /*381a0*/  LDL.LU.64 R26, [R1+0x23c8] ;  /* 0x0023c800011a7983 */ /* 0x000ee80000300a00 */
[----:B0-----:R-:W3:Y:S04]  /*381b0*/  LDL.LU.64 R24, [R1+0x23c0] ;  /* 0x0023c00001187983 */ /* 0x001ee80000300a00 */
[----:B------:R0:W-:Y:S04]  /*381c0*/  STL [R1+0x232c], R28 ;  /* 0x00232c1c01007387 */ /* 0x0001e80000100800 */
[----:B0-----:R-:W4:Y:S04]  /*381d0*/  LDL.LU R28, [R1+0x8e4] ;  /* 0x0008e400011c7983 */ /* 0x001f280000300800 */
[----:B------:R-:W-:Y:S01]  /*381e0*/  STL [R1+0x2328], R19 ;  /* 0x0023281301007387 */ /* 0x000fe20000100800 */
[----:B---3--:R-:W-:-:S15]  /*381f0*/  HMMA.16816.F32 R24, R12, R10, R24 ;  /* 0x0000000a0c18723c */ /* 0x008fde0000001818 */
[----:B------:R-:W-:-:S08]  /*38200*/  NOP ;  /* 0x0000000000007918 */ /* 0x000fd00000000000 */
[----:B------:R-:W-:Y:S04]  /*38210*/  STL.64 [R1], R24 ;  /* 0x0000001801007387 */ /* 0x000fe80000100a00 */
        /* <DEDUP_REMOVED lines=8> */
[----:B------:R-:W3:Y:S01]  /*382a0*/  LDL.LU.64 R24, [R1+0x23a0] ;  /* 0x0023a00001187983 */ /* 0x000ee20000300a00 */
[----:B----4-:R-:W-:-:S02]  /*382b0*/  IMAD R4, R4, 0x100, R28 ;  /* 0x0000010004047824 */ /* 0x010fc400078e021c */
[----:B--2---:R-:W-:Y:S02]  /*382c0*/  IMAD R5, R6, 0x100, R5 ;  /* 0x0000010006057824 */ /* 0x004fe400078e0205 */
[----:B------:R-:W-:Y:S02]  /*382d0*/  IMAD R6, R0, 0x100, R7 ;  /* 0x0000010000067824 */ /* 0x000fe400078e0207 */
[----:B------:R-:W-:Y:S01]  /*382e0*/  IMAD R7, R18, 0x100, R29 ;  /* 0x0000010012077824 */ /* 0x000fe200078e021d */
[----:B---3--:R-:W-:-:S15]  /*382f0*/  HMMA.16816.F32 R24, R12, R2, R24 ;  /* 0x000000020c18723c */ /* 0x008fde0000001818 */
[----:B------:R-:W-:-:S08]  /*38300*/  NOP ;  /* 0x0000000000007918 */ /* 0x000fd00000000000 */
[----:B------:R-:W-:Y:S04]  /*38310*/  STL.64 [R1+0x21a8], R26 ;  /* 0x0021a81a01007387 */ /* 0x000fe80000100a00 */
[----:B------:R0:W-:Y:S04]  /*38320*/  STL.64 [R1+0x21a0], R24 ;  /* 0x0021a01801007387 */ /* 0x0001e80000100a00 */
[----:B------:R-:W2:Y:S04]  /*38330*/  LDL.LU R19, [R1+0x928] ;  /* 0x0009280001137983 */ /* 0x000ea80000300800 */
[----:B------:R-:W3:Y:S04]  /*38340*/  LDL.LU R28, [R1+0x934] ;  /* 0x00093400011c7983 */ /* 0x000ee80000300800 */
[----:B------:R-:W3:Y:S04]  /*38350*/  LDL.LU R0, [R1+0x930] ;  /* 0x0009300001007983 */ /* 0x000ee80000300800 */
[----:B------:R-:W4:Y:S04]  /*38360*/  LDL.LU R29, [R1+0x93c] ;  /* 0x00093c00011d7983 */ /* 0x000f280000300800 */
[----:B------:R-:W4:Y:S04]  /*38370*/  LDL.LU R18, [R1+0x938] ;  /* 0x0009380001127983 */ /* 0x000f280000300800 */
[----:B0-----:R-:W2:Y:S04]  /*38380*/  LDL.LU R24, [R1+0x140] ;  /* 0x0001400001187983 */ /* 0x001ea80000300800 */
[----:B------:R-:W2:Y:S04]  /*38390*/  LDL.LU R25, [R1+0x144] ;  /* 0x0001440001197983 */ /* 0x000ea80000300800 */
[----:B------:R-:W3:Y:S04]  /*383a0*/  LDL.LU R26, [R1+0x148] ;  /* 0x00014800011a7983 */ /* 0x000ee80000300800 */
[----:B------:R-:W3:Y:S01]  /*383b0*/  LDL.LU R27, [R1+0x14c] ;  /* 0x00014c00011b7983 */ /* 0x000ee20000300800 */
[----:B------:R-:W-:-:S02]  /*383c0*/  IMAD R12, R21, 0x100, R20 ;  /* 0x00000100150c7824 */ /* 0x000fc400078e0214 */
[----:B------:R-:W-:Y:S01]  /*383d0*/  IMAD R13, R23, 0x100, R22 ;  /* 0x00000100170d7824 */ /* 0x000fe200078e0216 */
        /* <DEDUP_REMOVED lines=30> */
[----:B------:R-:W-:-:S02]  /*385c0*/  F2FP.F16.E4M3.UNPACK_B R4, R4 ;  /* 0x00000004ff04723e */ /* 0x000fc400020006ff */
[----:B------:R-:W-:Y:S02]  /*385d0*/  F2FP.F16.E4M3.UNPACK_B R5, R5 ;  /* 0x00000005ff05723e */ /* 0x000fe400020006ff */
[----:B------:R-:W-:Y:S02]  /*385e0*/  F2FP.F16.E4M3.UNPACK_B R6, R6 ;  /* 0x00000006ff06723e */ /* 0x000fe400020006ff */
[----:B------:R-:W-:Y:S01]  /*385f0*/  F2FP.F16.E4M3.UNPACK_B R7, R7 ;  /* 0x00000007ff07723e */ /* 0x000fe200020006ff */
[----:B---3--:R-:W-:Y:S04]  /*38600*/  STL.64 [R1+0x2398], R26 ;  /* 0x0023981a01007387 */ /* 0x008fe80000100a00 */
[----:B--2---:R0:W-:Y:S04]  /*38610*/  STL.64 [R1+0x2390], R24 ;  /* 0x0023901801007387 */ /* 0x0041e80000100a00 */
[----:B0-----:R-:W2:Y:S04]  /*38620*/  LDL.LU R24, [R1+0x1e0] ;  /* 0x0001e00001187983 */ /* 0x001ea80000300800 */
[----:B------:R-:W2:Y:S04]  /*38630*/  LDL.LU R25, [R1+0x1e4] ;  /* 0x0001e40001197983 */ /* 0x000ea80000300800 */
[----:B------:R-:W2:Y:S04]  /*38640*/  LDL.LU R26, [R1+0x1e8] ;  /* 0x0001e800011a7983 */ /* 0x000ea80000300800 */
[----:B------:R-:W2:Y:S01]  /*38650*/  LDL.LU R27, [R1+0x1ec] ;  /* 0x0001ec00011b7983 */ /* 0x000ea20000300800 */
[----:B----4-:R-:W-:-:S15]  /*38660*/  HMMA.16816.F32 R20, R4, R16, R20 ;  /* 0x000000100414723c */ /* 0x010fde0000001814 */
[----:B------:R-:W-:-:S08]  /*38670*/  NOP ;  /* 0x0000000000007918 */ /* 0x000fd00000000000 */
[----:B------:R0:W-:Y:S04]  /*38680*/  STL [R1+0x217c], R20 ;  /* 0x00217c1401007387 */ /* 0x0001e80000100800 */
[----:B0-----:R-:W3:Y:S04]  /*38690*/  LDL.LU R20, [R1+0x91c] ;  /* 0x00091c0001147983 */ /* 0x001ee80000300800 */
[----:B------:R0:W-:Y:S04]  /*386a0*/  STL [R1+0x2178], R21 ;  /* 0x0021781501007387 */ /* 0x0001e80000100800 */
[----:B0-----:R-:W4:Y:S04]  /*386b0*/  LDL.LU R21, [R1+0x914] ;  /* 0x0009140001157983 */ /* 0x001f280000300800 */
[----:B------:R0:W-:Y:S04]  /*386c0*/  STL [R1+0x2174], R22 ;  /* 0x0021741601007387 */ /* 0x0001e80000100800 */
[----:B0-----:R-:W4:Y:S04]  /*386d0*/  LDL.LU R22, [R1+0x92c] ;  /* 0x00092c0001167983 */ /* 0x001f280000300800 */
[----:B------:R0:W-:Y:S04]  /*386e0*/  STL [R1+0x2170], R23 ;  /* 0x0021701701007387 */ /* 0x0001e80000100800 */
[----:B0-----:R-:W4:Y:S01]  /*386f0*/  LDL.LU R23, [R1+0x920] ;  /* 0x0009200001177983 */ /* 0x001f220000300800 */
[----:B--2---:R-:W-:-:S15]  /*38700*/  HMMA.16816.F32 R24, R4, R10, R24 ;  /* 0x0000000a0418723c */ /* 0x004fde0000001818 */
[----:B------:R-:W-:-:S08]  /*38710*/  NOP ;  /* 0x0000000000007918 */ /* 0x000fd00000000000 */
[----:B------:R-:W-:Y:S04]  /*38720*/  STL.64 [R1+0x2b0], R24 ;  /* 0x0002b01801007387 */ /* 0x000fe80000100a00 */
[----:B------:R0:W-:Y:S04]  /*38730*/  STL.64 [R1+0x2b8], R26 ;  /* 0x0002b81a01007387 */ /* 0x0001e80000100a00 */
[----:B0-----:R-:W2:Y:S04]  /*38740*/  LDL.LU.64 R26, [R1+0x2398] ;  /* 0x00239800011a7983 */ /* 0x001ea80000300a00 */
[----:B------:R-:W2:Y:S01]  /*38750*/  LDL.LU.64 R24, [R1+0x2390] ;  /* 0x0023900001187983 */ /* 0x000ea20000300a00 */
[----:B---3--:R-:W-:-:S02]  /*38760*/  IMAD R15, R15, 0x100, R20 ;  /* 0x000001000f0f7824 */ /* 0x008fc400078e0214 */
[----:B----4-:R-:W-:Y:S01]  /*38770*/  IMAD R14, R14, 0x100, R21 ;  /* 0x000001000e0e7824 */ /* 0x010fe200078e0215 */
[----:B--2---:R-:W-:-:S15]  /*38780*/  HMMA.16816.F32 R24, R4, R8, R24 ;  /* 0x000000080418723c */ /* 0x004fde0000001818 */
[----:B------:R-:W-:-:S08]  /*38790*/  NOP ;  /* 0x0000000000007918 */ /* 0x000fd00000000000 */
[----:B------:R0:W-:Y:S01]  /*387a0*/  STL.64 [R1+0x2a0], R24 ;  /* 0x0002a01801007387 */ /* 0x0001e20000100a00 */
[----:B------:R-:W-:Y:S02]  /*387b0*/  IMAD.MOV.U32 R20, RZ, RZ, R26 ;  /* 0x000000ffff147224 */ /* 0x000fe400078e001a */
[----:B------:R-:W-:Y:S02]  /*387c0*/  IMAD.MOV.U32 R21, RZ, RZ, R27 ;  /* 0x000000ffff157224 */ /* 0x000fe400078e001b */
[----:B------:R-:W2:Y:S04]  /*387d0*/  LDL.LU.64 R26, [R1+0x2388] ;  /* 0x00238800011a7983 */ /* 0x000ea80000300a00 */
[----:B0-----:R-:W2:Y:S04]  /*387e0*/  LDL.LU.64 R24, [R1+0x2380] ;  /* 0x0023800001187983 */ /* 0x001ea80000300a00 */
[----:B------:R-:W-:Y:S04]  /*387f0*/  STL [R1+0x2184], R21 ;  /* 0x0021841501007387 */ /* 0x000fe80000100800 */
[----:B------:R-:W-:Y:S01]  /*38800*/  STL [R1+0x2180], R20 ;  /* 0x0021801401007387 */ /* 0x000fe20000100800 */
[----:B------:R-:W-:-:S02]  /*38810*/  F2FP.F16.E4M3.UNPACK_B R12, R12 ;  /* 0x0000000cff0c723e */ /* 0x000fc400020006ff */
[----:B------:R-:W-:Y:S02]  /*38820*/  F2FP.F16.E4M3.UNPACK_B R13, R13 ;  /* 0x0000000dff0d723e */ /* 0x000fe400020006ff */
[----:B------:R-:W-:Y:S01]  /*38830*/  F2FP.F16.E4M3.UNPACK_B R14, R14 ;  /* 0x0000000eff0e723e */ /* 0x000fe200020006ff */
[----:B--2---:R-:W-:Y:S01]  /*38840*/  HMMA.16816.F32 R4, R4, R2, R24 ;  /* 0x000000020404723c */ /* 0x004fe20000001818 */
[----:B------:R-:W2:Y:S04]  /*38850*/  LDL.LU.64 R26, [R1+0x2378] ;  /* 0x00237800011a7983 */ /* 0x000ea80000300a00 */
[----:B------:R-:W2:Y:S01]  /*38860*/  LDL.LU.64 R24, [R1+0x2370] ;  /* 0x0023700001187983 */ /* 0x000ea20000300a00 */
[----:B------:R-:W-:-:S15]  /*38870*/  F2FP.F16.E4M3.UNPACK_B R15, R15 ;  /* 0x0000000fff0f723e */ /* 0x000fde00020006ff */
[----:B------:R-:W-:-:S02]  /*38880*/  NOP ;  /* 0x0000000000007918 */ /* 0x000fc40000000000 */
[----:B------:R-:W-:Y:S04]  /*38890*/  STL.64 [R1+0x240], R4 ;  /* 0x0002400401007387 */ /* 0x000fe80000100a00 */
[----:B------:R0:W-:Y:S04]  /*388a0*/  STL.64 [R1+0x248], R6 ;  /* 0x0002480601007387 */ /* 0x0001e80000100a00 */
[----:B0-----:R-:W3:Y:S01]  /*388b0*/  LDL.LU R7, [R1+0x924] ;  /* 0x0009240001077983 */ /* 0x001ee20000300800 */
        /* <DEDUP_REMOVED lines=9> */
[----:B--2---:R-:W-:-:S15]  /*38950*/  HMMA.16816.F32 R24, R12, R10, R24 ;  /* 0x0000000a0c18723c */ /* 0x004fde0000001818 */
[----:B------:R-:W-:-:S08]  /*38960*/  NOP ;  /* 0x0000000000007918 */ /* 0x000fd00000000000 */
[----:B------:R-:W-:Y:S04]  /*38970*/  STL.64 [R1+0xb0], R24 ;  /* 0x0000b01801007387 */ /* 0x000fe80000100a00 */
[----:B------:R0:W-:Y:S04]  /*38980*/  STL.64 [R1+0xb8], R26 ;  /* 0x0000b81a01007387 */ /* 0x0001e80000100a00 */
[----:B0-----:R-:W2:Y:S04]  /*38990*/  LDL.LU.64 R26, [R1+0x2358] ;  /* 0x00235800011a7983 */ /* 0x001ea80000300a00 */
[----:B------:R-:W2:Y:S04]  /*389a0*/  LDL.LU.64 R24, [R1+0x2350] ;  /* 0x0023500001187983 */ /* 0x000ea80000300a00 */
[----:B------:R-:W-:Y:S04]  /*389b0*/  STL.64 [R1+0x2338], R10 ;  /* 0x0023380a01007387 */ /* 0x000fe80000100a00 */
[----:B------:R-:W-:Y:S01]  /*389c0*/  STL.64 [R1+0x2330], R8 ;  /* 0x0023300801007387 */ /* 0x000fe20000100a00 */
[----:B---3--:R-:W-:-:S02]  /*389d0*/  IMAD R4, R23, 0x100, R7 ;  /* 0x0000010017047824 */ /* 0x008fc400078e0207 */
[----:B------:R-:W-:Y:S01]  /*389e0*/  IMAD R5, R19, 0x100, R22 ;  /* 0x0000010013057824 */ /* 0x000fe200078e0216 */
[----:B--2---:R-:W-:-:S15]  /*389f0*/  HMMA.16816.F32 R24, R12, R8, R24 ;  /* 0x000000080c18723c */ /* 0x004fde0000001818 */
[----:B------:R-:W-:-:S09]  /*38a00*/  NOP ;  /* 0x0000000000007918 */ /* 0x000fd20000000000 */
[----:B------:R-:W-:Y:S02]  /*38a10*/  IMAD.MOV.U32 R20, RZ, RZ, R24 ;  /* 0x000000ffff147224 */ /* 0x000fe400078e0018 */
[----:B------:R-:W-:Y:S01]  /*38a20*/  IMAD.MOV.U32 R21, RZ, RZ, R25 ;  /* 0x000000ffff157224 */ /* 0x000fe200078e0019 */
[----:B------:R-:W2:Y:S01]  /*38a30*/  LDL.LU R24, [R1+0xa0] ;  /* 0x0000a00001187983 */ /* 0x000ea20000300800 */
[----:B------:R-:W-:-:S03]  /*38a40*/  IMAD.MOV.U32 R23, RZ, RZ, R26 ;  /* 0x000000ffff177224 */ /* 0x000fc600078e001a */
        /* <DEDUP_REMOVED lines=24> */
[----:B------:R-:W2:Y:S04]  /*38bd0*/  LDL.LU R10, [R1+0x138] ;  /* 0x00013800010a7983 */ /* 0x000ea80000300800 */
[----:B------:R-:W2:Y:S04]  /*38be0*/  LDL.LU R11, [R1+0x13c] ;  /* 0x00013c00010b7983 */ /* 0x000ea80000300800 */
[----:B---3--:R-:W-:Y:S04]  /*38bf0*/  STL.64 [R1+0x2300], R26 ;  /* 0x0023001a01007387 */ /* 0x008fe80000100a00 */
        /* <DEDUP_REMOVED lines=11> */
[----:B------:R-:W-:-:S03]  /*38cb0*/  IMAD R6, R0, 0x100, R28 ;  /* 0x0000010000067824 */ /* 0x000fc600078e021c */
[----:B------:R-:W3:Y:S04]  /*38cc0*/  LDL.LU R28, [R1+0x954] ;  /* 0x00095400011c7983 */ /* 0x000ee80000300800 */
[----:B------:R-:W3:Y:S01]  /*38cd0*/  LDL.LU R19, [R1+0x95c] ;  /* 0x00095c0001137983 */ /* 0x000ee20000300800 */
[----:B------:R-:W-:Y:S01]  /*38ce0*/  IMAD R7, R18, 0x100, R29 ;  /* 0x0000010012077824 */ /* 0x000fe200078e021d */
[----:B--2---:R-:W-:Y:S02]  /*38cf0*/  HMMA.16816.F32 R12, R12, R2, R8 ;  /* 0x000000020c0c723c */ /* 0x004fe40000001808 */
[----:B----4-:R-:W-:Y:S04]  /*38d00*/  STL.64 [R1+0x2320], R26 ;  /* 0x0023201a01007387 */ /* 0x010fe80000100a00 */
[----:B---3--:R0:W-:Y:S04]  /*38d10*/  STL.64 [R1+0x2318], R24 ;  /* 0x0023181801007387 */ /* 0x0081e80000100a00 */
[----:B0-----:R-:W2:Y:S04]  /*38d20*/  LDL.LU R24, [R1+0x110] ;  /* 0x0001100001187983 */ /* 0x001ea80000300800 */
[----:B------:R-:W2:Y:S04]  /*38d30*/  LDL.LU R25, [R1+0x114] ;  /* 0x0001140001197983 */ /* 0x000ea80000300800 */
[----:B------:R-:W2:Y:S04]  /*38d40*/  LDL.LU R26, [R1+0x118] ;  /* 0x00011800011a7983 */ /* 0x000ea80000300800 */
[----:B------:R-:W2:Y:S04]  /*38d50*/  LDL.LU R27, [R1+0x11c] ;  /* 0x00011c00011b7983 */ /* 0x000ea80000300800 */
[----:B------:R-:W3:Y:S04]  /*38d60*/  LDL.LU R29, [R1+0x964] ;  /* 0x00096400011d7983 */ /* 0x000ee80000300800 */
[----:B------:R-:W4:Y:S04]  /*38d70*/  LDL.LU R0, [R1+0x96c] ;  /* 0x00096c0001007983 */ /* 0x000f280000300800 */
[----:B------:R-:W4:Y:S04]  /*38d80*/  LDL.LU R18, [R1+0x990] ;  /* 0x0009900001127983 */ /* 0x000f280000300800 */
[----:B------:R0:W-:Y:S04]  /*38d90*/  STL [R1+0x219c], R22 ;  /* 0x00219c1601007387 */ /* 0x0001e80000100800 */
[----:B0-----:R-:W2:Y:S04]  /*38da0*/  LDL.LU R22, [R1+0x948] ;  /* 0x0009480001167983 */ /* 0x001ea80000300800 */
[----:B------:R0:W-:Y:S04]  /*38db0*/  STL [R1+0x2198], R23 ;  /* 0x0021981701007387 */ /* 0x0001e80000100800 */
[----:B0-----:R-:W2:Y:S04]  /*38dc0*/  LDL.LU R23, [R1+0x94c] ;  /* 0x00094c0001177983 */ /* 0x001ea80000300800 */
[----:B------:R0:W-:Y:S04]  /*38dd0*/  STL [R1+0x2194], R21 ;  /* 0x0021941501007387 */ /* 0x0001e80000100800 */
[----:B0-----:R-:W3:Y:S04]  /*38de0*/  LDL.LU R21, [R1+0x940] ;  /* 0x0009400001157983 */ /* 0x001ee80000300800 */
[----:B------:R0:W-:Y:S04]  /*38df0*/  STL [R1+0x2190], R20 ;  /* 0x0021901401007387 */ /* 0x0001e80000100800 */
[----:B0-----:R-:W3:Y:S04]  /*38e00*/  LDL.LU R20, [R1+0x944] ;  /* 0x0009440001147983 */ /* 0x001ee80000300800 */
        /* <DEDUP_REMOVED lines=8> */
[----:B0-----:R-:W2:Y:S04]  /*38e90*/  LDL.LU R14, [R1+0x950] ;  /* 0x00095000010e7983 */ /* 0x001ea80000300800 */
[----:B------:R-:W2:Y:S01]  /*38ea0*/  LDL.LU R15, [R1+0x958] ;  /* 0x00095800010f7983 */ /* 0x000ea20000300800 */
[----:B----4-:R-:W-:Y:S01]  /*38eb0*/  HMMA.16816.F32 R8, R4, R16, R8 ;  /* 0x000000100408723c */ /* 0x010fe20000001808 */
[----:B---3--:R-:W-:-:S15]  /*38ec0*/  IMAD R12, R21, 0x100, R20 ;  /* 0x00000100150c7824 */ /* 0x008fde00078e0214 */
[----:B------:R-:W-:-:S08]  /*38ed0*/  NOP ;  /* 0x0000000000007918 */ /* 0x000fd00000000000 */
[----:B------:R-:W-:Y:S02]  /*38ee0*/  IMAD.MOV.U32 R21, RZ, RZ, R10 ;  /* 0x000000ffff157224 */ /* 0x000fe400078e000a */
[----:B------:R-:W-:Y:S02]  /*38ef0*/  IMAD.MOV.U32 R20, RZ, RZ, R11 ;  /* 0x000000ffff147224 */ /* 0x000fe400078e000b */
[----:B------:R-:W3:Y:S01]  /*38f00*/  LDL.LU.64 R10, [R1+0x2338] ;  /* 0x00233800010a7983 */ /* 0x000ee20000300a00 */
[----:B--2---:R-:W-:Y:S02]  /*38f10*/  IMAD R13, R22, 0x100, R23 ;  /* 0x00000100160d7824 */ /* 0x004fe400078e0217 */
[----:B------:R-:W-:Y:S02]  /*38f20*/  IMAD.MOV.U32 R22, RZ, RZ, R8 ;  /* 0x000000ffff167224 */ /* 0x000fe400078e0008 */
[----:B------:R-:W-:Y:S02]  /*38f30*/  IMAD.MOV.U32 R23, RZ, RZ, R9 ;  /* 0x000000ffff177224 */ /* 0x000fe400078e0009 */
[----:B------:R-:W2:Y:S04]  /*38f40*/  LDL.LU.64 R8, [R1+0x2330] ;  /* 0x0023300001087983 */ /* 0x000ea80000300a00 */
[----:B------:R0:W-:Y:S01]  /*38f50*/  STL.64 [R1+0x21b8], R22 ;  /* 0x0021b81601007387 */ /* 0x0001e20000100a00 */
[----:B------:R-:W-:-:S02]  /*38f60*/  IMAD R14, R14, 0x100, R28 ;  /* 0x000001000e0e7824 */ /* 0x000fc400078e021c */
[----:B------:R-:W-:Y:S01]  /*38f70*/  IMAD R15, R15, 0x100, R19 ;  /* 0x000001000f0f7824 */ /* 0x000fe200078e0213 */
[----:B0-----:R-:W4:Y:S04]  /*38f80*/  LDL.LU R22, [R1+0x988] ;  /* 0x0009880001167983 */ /* 0x001f280000300800 */
[----:B------:R-:W4:Y:S04]  /*38f90*/  LDL.LU R23, [R1+0x994] ;  /* 0x0009940001177983 */ /* 0x000f280000300800 */
[----:B------:R0:W-:Y:S04]  /*38fa0*/  STL.64 [R1+0x21b0], R20 ;  /* 0x0021b01401007387 */ /* 0x0001e80000100a00 */
[----:B0-----:R-:W4:Y:S04]  /*38fb0*/  LDL.LU R20, [R1+0x980] ;  /* 0x0009800001147983 */ /* 0x001f280000300800 */
[----:B------:R-:W4:Y:S04]  /*38fc0*/  LDL.LU R21, [R1+0x98c] ;  /* 0x00098c0001157983 */ /* 0x000f280000300800 */
[----:B------:R-:W4:Y:S04]  /*38fd0*/  LDL.LU R28, [R1+0x232c] ;  /* 0x00232c00011c7983 */ /* 0x000f280000300800 */
[----:B------:R-:W4:Y:S01]  /*38fe0*/  LDL.LU R19, [R1+0x2328] ;  /* 0x0023280001137983 */ /* 0x000f220000300800 */
[----:B---3--:R-:W-:-:S15]  /*38ff0*/  HMMA.16816.F32 R24, R4, R10, R24 ;  /* 0x0000000a0418723c */ /* 0x008fde0000001818 */
        /* <DEDUP_REMOVED lines=30> */
[----:B------:R-:W2:Y:S04]  /*391e0*/  LDL.LU.64 R24, [R1+0x22e8] ;  /* 0x0022e80001187983 */ /* 0x000ea80000300a00 */
[----:B------:R-:W2:Y:S04]  /*391f0*/  LDL.LU R16, [R1+0x97c] ;  /* 0x00097c0001107983 */ /* 0x000ea80000300800 */
[----:B------:R-:W2:Y:S01]  /*39200*/  LDL.LU R17, [R1+0x984] ;  /* 0x0009840001117983 */ /* 0x000ea20000300800 */
[----:B---3--:R-:W-:-:S02]  /*39210*/  IMAD R4, R4, 0x100, R29 ;  /* 0x0000010004047824 */ /* 0x008fc400078e021d */
[----:B----4-:R-:W-:Y:S01]  /*39220*/  IMAD R5, R5, 0x100, R0 ;  /* 0x0000010005057824 */ /* 0x010fe200078e0200 */
[----:B------:R-:W3:Y:S04]  /*39230*/  LDL.LU R29, [R1+0x22e4] ;  /* 0x0022e400011d7983 */ /* 0x000ee80000300800 */
[----:B------:R-:W4:Y:S01]  /*39240*/  LDL.LU R0, [R1+0x22e0] ;  /* 0x0022e00001007983 */ /* 0x000f220000300800 */
[----:B--2---:R-:W-:-:S15]  /*39250*/  HMMA.16816.F32 R24, R12, R10, R24 ;  /* 0x0000000a0c18723c */ /* 0x004fde0000001818 */
[----:B------:R-:W-:-:S08]  /*39260*/  NOP ;  /* 0x0000000000007918 */ /* 0x000fd00000000000 */
[----:B------:R-:W-:Y:S04]  /*39270*/  STL.64 [R1+0x1c0], R24 ;  /* 0x0001c01801007387 */ /* 0x000fe80000100a00 */
[----:B------:R0:W-:Y:S04]  /*39280*/  STL.64 [R1+0x1c8], R26 ;  /* 0x0001c81a01007387 */ /* 0x0001e80000100a00 */
[----:B0-----:R-:W2:Y:S04]  /*39290*/  LDL.LU.64 R26, [R1+0x22d8] ;  /* 0x0022d800011a7983 */ /* 0x001ea80000300a00 */
[----:B------:R-:W2:Y:S04]  /*392a0*/  LDL.LU.64 R24, [R1+0x22d0] ;  /* 0x0022d00001187983 */ /* 0x000ea80000300a00 */
[----:B------:R-:W3:Y:S01]  /*392b0*/  LDL.LU R11, [R1+0x974] ;  /* 0x00097400010b7983 */ /* 0x000ee20000300800 */
[----:B------:R-:W-:-:S02]  /*392c0*/  IMAD R10, R20, 0x100, R17 ;  /* 0x00000100140a7824 */ /* 0x000fc400078e0211 */
[----:B------:R-:W-:Y:S02]  /*392d0*/  IMAD R18, R18, 0x100, R23 ;  /* 0x0000010012127824 */ /* 0x000fe400078e0217 */
[----:B---3--:R-:W-:Y:S02]  /*392e0*/  IMAD R6, R6, 0x100, R11 ;  /* 0x0000010006067824 */ /* 0x008fe400078e020b */
[----:B------:R-:W-:Y:S02]  /*392f0*/  IMAD R11, R22, 0x100, R21 ;  /* 0x00000100160b7824 */ /* 0x000fe400078e0215 */
[----:B--2---:R-:W-:Y:S01]  /*39300*/  HMMA.16816.F32 R20, R12, R8, R24 ;  /* 0x000000080c14723c */ /* 0x004fe20000001818 */
[----:B------:R-:W2:-:S15]  /*39310*/  LDL.LU R24, [R1+0x50] ;  /* 0x0000500001187983 */ /* 0x000e9e0000300800 */
[----:B------:R-:W-:-:S07]  /*39320*/  NOP ;  /* 0x0000000000007918 */ /* 0x000fce0000000000 */
[----:B------:R-:W-:Y:S04]  /*39330*/  STL.64 [R1+0x190], R20 ;  /* 0x0001901401007387 */ /* 0x000fe80000100a00 */
[----:B------:R-:W-:Y:S04]  /*39340*/  STL.64 [R1+0x198], R22 ;  /* 0x0001981601007387 */ /* 0x000fe80000100a00 */
[----:B------:R-:W2:Y:S01]  /*39350*/  LDL.LU R25, [R1+0x54] ;  /* 0x0000540001197983 */ /* 0x000ea20000300800 */
[----:B----4-:R-:W-:Y:S02]  /*39360*/  IMAD.MOV.U32 R26, RZ, RZ, R0 ;  /* 0x000000ffff1a7224 */ /* 0x010fe400078e0000 */
[----:B------:R-:W-:Y:S01]  /*39370*/  IMAD.MOV.U32 R27, RZ, RZ, R29 ;  /* 0x000000ffff1b7224 */ /* 0x000fe200078e001d */
[----:B------:R-:W3:Y:S04]  /*39380*/  LDL.LU R0, [R1+0x22cc] ;  /* 0x0022cc0001007983 */ /* 0x000ee80000300800 */
[----:B------:R-:W4:Y:S04]  /*39390*/  LDL.LU R29, [R1+0x22c8] ;  /* 0x0022c800011d7983 */ /* 0x000f280000300800 */
[----:B------:R-:W-:Y:S04]  /*393a0*/  STL.64 [R1+0x2270], R26 ;  /* 0x0022701a01007387 */ /* 0x000fe80000100a00 */
[----:B--2---:R0:W-:Y:S04]  /*393b0*/  STL.64 [R1+0x2268], R24 ;  /* 0x0022681801007387 */ /* 0x0041e80000100a00 */
[----:B0-----:R-:W2:Y:S04]  /*393c0*/  LDL.LU R24, [R1+0x80] ;  /* 0x0000800001187983 */ /* 0x001ea80000300800 */
[----:B------:R-:W2:Y:S04]  /*393d0*/  LDL.LU R25, [R1+0x84] ;  /* 0x0000840001197983 */ /* 0x000ea80000300800 */
[----:B------:R-:W3:Y:S04]  /*393e0*/  LDL.LU R26, [R1+0x88] ;  /* 0x00008800011a7983 */ /* 0x000ee80000300800 */
[----:B------:R-:W3:Y:S04]  /*393f0*/  LDL.LU R27, [R1+0x8c] ;  /* 0x00008c00011b7983 */ /* 0x000ee80000300800 */
[----:B------:R-:W4:Y:S04]  /*39400*/  LDL R8, [R1+0x318] ;  /* 0x0003180001087983 */ /* 0x000f280000100800 */
[----:B------:R-:W4:Y:S04]  /*39410*/  LDL R9, [R1+0x31c] ;  /* 0x00031c0001097983 */ /* 0x000f280000100800 */
[----:B------:R-:W-:Y:S04]  /*39420*/  STL.64 [R1+0x22b0], R10 ;  /* 0x0022b00a01007387 */ /* 0x000fe80000100a00 */
[----:B----4-:R0:W-:Y:S04]  /*39430*/  STL.64 [R1+0x22a8], R8 ;  /* 0x0022a80801007387 */ /* 0x0101e80000100a00 */
[----:B0-----:R-:W4:Y:S04]  /*39440*/  LDL.LU R8, [R1+0x70] ;  /* 0x0000700001087983 */ /* 0x001f280000300800 */
[----:B------:R-:W4:Y:S04]  /*39450*/  LDL.LU R9, [R1+0x74] ;  /* 0x0000740001097983 */ /* 0x000f280000300800 */
[----:B------:R-:W4:Y:S04]  /*39460*/  LDL.LU R10, [R1+0x78] ;  /* 0x00007800010a7983 */ /* 0x000f280000300800 */
[----:B------:R-:W4:Y:S04]  /*39470*/  LDL.LU R11, [R1+0x7c] ;  /* 0x00007c00010b7983 */ /* 0x000f280000300800 */
[----:B------:R-:W4:Y:S04]  /*39480*/  LDL R20, [R1+0x328] ;  /* 0x0003280001147983 */ /* 0x000f280000100800 */
[----:B------:R-:W4:Y:S04]  /*39490*/  LDL R21, [R1+0x32c] ;  /* 0x00032c0001157983 */ /* 0x000f280000100800 */
[----:B---3--:R-:W-:Y:S04]  /*394a0*/  STL.64 [R1+0x2280], R26 ;  /* 0x0022801a01007387 */ /* 0x008fe80000100a00 */
[----:B--2---:R0:W-:Y:S04]  /*394b0*/  STL.64 [R1+0x2278], R24 ;  /* 0x0022781801007387 */ /* 0x0041e80000100a00 */
[----:B0-----:R-:W2:Y:S04]  /*394c0*/  LDL.LU R24, [R1+0x250] ;  /* 0x0002500001187983 */ /* 0x001ea80000300800 */
[----:B------:R-:W2:Y:S01]  /*394d0*/  LDL.LU R25, [R1+0x254] ;  /* 0x0002540001197983 */ /* 0x000ea20000300800 */
[----:B------:R-:W-:-:S02]  /*394e0*/  IMAD.MOV.U32 R26, RZ, RZ, R29 ;  /* 0x000000ffff1a7224 */ /* 0x000fc400078e001d */
        /* <DEDUP_REMOVED lines=9> */
[----:B------:R-:W-:-:S03]  /*39580*/  IMAD R7, R7, 0x100, R16 ;  /* 0x0000010007077824 */ /* 0x000fc600078e0210 */
[----:B---3--:R-:W-:Y:S04]  /*39590*/  STL.64 [R1+0x22a0], R26 ;  /* 0x0022a01a01007387 */ /* 0x008fe80000100a00 */
[----:B--2---:R4:W-:Y:S02]  /*395a0*/  STL.64 [R1+0x2298], R24 ;  /* 0x0022981801007387 */ /* 0x0049e40000100a00 */
[----:B----4-:R-:W-:Y:S02]  /*395b0*/  IMAD.MOV.U32 R24, RZ, RZ, R0 ;  /* 0x000000ffff187224 */ /* 0x010fe400078e0000 */
[----:B------:R-:W-:Y:S01]  /*395c0*/  IMAD.MOV.U32 R25, RZ, RZ, R29 ;  /* 0x000000ffff197224 */ /* 0x000fe200078e001d */
[----:B------:R-:W2:Y:S04]  /*395d0*/  LDL.LU R0, [R1+0x22bc] ;  /* 0x0022bc0001007983 */ /* 0x000ea80000300800 */
[----:B------:R-:W3:Y:S04]  /*395e0*/  LDL.LU R29, [R1+0x22b8] ;  /* 0x0022b800011d7983 */ /* 0x000ee80000300800 */
[----:B------:R-:W4:Y:S04]  /*395f0*/  LDL.LU R26, [R1+0x98] ;  /* 0x00009800011a7983 */ /* 0x000f280000300800 */
[----:B------:R-:W4:Y:S01]  /*39600*/  LDL.LU R27, [R1+0x9c] ;  /* 0x00009c00011b7983 */ /* 0x000f220000300800 */
[----:B------:R-:W-:Y:S01]  /*39610*/  HMMA.16816.F32 R12, R12, R2, R8 ;  /* 0x000000020c0c723c */ /* 0x000fe20000001808 */
[----:B------:R-:W-:-:S02]  /*39620*/  F2FP.F16.E4M3.UNPACK_B R4, R4 ;  /* 0x00000004ff04723e */ /* 0x000fc400020006ff */
[----:B------:R-:W-:Y:S02]  /*39630*/  F2FP.F16.E4M3.UNPACK_B R5, R5 ;  /* 0x00000005ff05723e */ /* 0x000fe400020006ff */
[----:B------:R-:W-:Y:S02]  /*39640*/  F2FP.F16.E4M3.UNPACK_B R6, R6 ;  /* 0x00000006ff06723e */ /* 0x000fe400020006ff */
[----:B------:R-:W-:Y:S01]  /*39650*/  F2FP.F16.E4M3.UNPACK_B R7, R7 ;  /* 0x00000007ff07723e */ /* 0x000fe200020006ff */
[----:B------:R-:W4:Y:S04]  /*39660*/  LDL.LU R22, [R1+0x9a4] ;  /* 0x0009a40001167983 */ /* 0x000f280000300800 */
[----:B------:R-:W4:Y:S04]  /*39670*/  LDL.LU R23, [R1+0x9a0] ;  /* 0x0009a00001177983 */ /* 0x000f280000300800 */
[----:B------:R-:W4:Y:S04]  /*39680*/  LDL.LU.64 R10, [R1+0x22b0] ;  /* 0x0022b000010a7983 */ /* 0x000f280000300a00 */
[----:B------:R-:W4:Y:S04]  /*39690*/  LDL.LU.64 R8, [R1+0x22a8] ;  /* 0x0022a80001087983 */ /* 0x000f280000300a00 */
[----:B------:R-:W-:Y:S01]  /*396a0*/  STL.64 [R1+0x180], R12 ;  /* 0x0001800c01007387 */ /* 0x000fe20000100a00 */
[----:B--2---:R-:W-:-:S02]  /*396b0*/  F2FP.F16.E4M3.UNPACK_B R17, R0 ;  /* 0x00000000ff11723e */ /* 0x004fc400020006ff */
[----:B---3--:R-:W-:-:S07]  /*396c0*/  F2FP.F16.E4M3.UNPACK_B R16, R29 ;  /* 0x0000001dff10723e */ /* 0x008fce00020006ff */
[----:B----4-:R-:W-:Y:S01]  /*396d0*/  HMMA.16816.F32 R24, R4, R16, R24 ;  /* 0x000000100418723c */ /* 0x010fe20000001818 */
[----:B------:R-:W-:Y:S02]  /*396e0*/  IMAD.MOV.U32 R29, RZ, RZ, R14 ;  /* 0x000000ffff1d7224 */ /* 0x000fe400078e000e */
[----:B------:R-:W-:Y:S01]  /*396f0*/  IMAD.MOV.U32 R0, RZ, RZ, R15 ;  /* 0x000000ffff007224 */ /* 0x000fe200078e000f */
[----:B------:R-:W2:Y:S04]  /*39700*/  LDL.LU R14, [R1+0x99c] ;  /* 0x00099c00010e7983 */ /* 0x000ea80000300800 */
[----:B------:R-:W2:Y:S04]  /*39710*/  LDL.LU R15, [R1+0x998] ;  /* 0x00099800010f7983 */ /* 0x000ea80000300800 */
[----:B------:R-:W3:Y:S04]  /*39720*/  LDL R2, [R1+0x308] ;  /* 0x0003080001027983 */ /* 0x000ee80000100800 */
[----:B------:R-:W4:Y:S04]  /*39730*/  LDL R3, [R1+0x30c] ;  /* 0x00030c0001037983 */ /* 0x000f280000100800 */
[----:B------:R-:W-:Y:S04]  /*39740*/  STL [R1+0x2168], R0 ;  /* 0x0021680001007387 */ /* 0x000fe80000100800 */
[----:B------:R-:W-:Y:S04]  /*39750*/  STL [R1+0x2120], R29 ;  /* 0x0021201d01007387 */ /* 0x000fe80000100800 */
[----:B------:R-:W-:Y:S04]  /*39760*/  STL.64 [R1+0x1e0], R24 ;  /* 0x0001e01801007387 */ /* 0x000fe80000100a00 */
[----:B------:R0:W-:Y:S04]  /*39770*/  STL.64 [R1+0x1e8], R26 ;  /* 0x0001e81a01007387 */ /* 0x0001e80000100a00 */
[----:B0-----:R-:W2:Y:S04]  /*39780*/  LDL.LU.64 R26, [R1+0x22a0] ;  /* 0x0022a000011a7983 */ /* 0x001ea80000300a00 */
[----:B------:R-:W2:Y:S01]  /*39790*/  LDL.LU.64 R24, [R1+0x2298] ;  /* 0x0022980001187983 */ /* 0x000ea20000300a00 */
[----:B------:R-:W-:-:S02]  /*397a0*/  F2FP.F16.E4M3.UNPACK_B R12, R10 ;  /* 0x0000000aff0c723e */ /* 0x000fc400020006ff */
[----:B------:R-:W-:Y:S02]  /*397b0*/  F2FP.F16.E4M3.UNPACK_B R13, R11 ;  /* 0x0000000bff0d723e */ /* 0x000fe400020006ff */
[----:B---3--:R-:W-:Y:S02]  /*397c0*/  F2FP.F16.E4M3.UNPACK_B R10, R2 ;  /* 0x00000002ff0a723e */ /* 0x008fe400020006ff */
[----:B----4-:R-:W-:-:S07]  /*397d0*/  F2FP.F16.E4M3.UNPACK_B R11, R3 ;  /* 0x00000003ff0b723e */ /* 0x010fce00020006ff */
[----:B--2---:R-:W-:-:S15]  /*397e0*/  HMMA.16816.F32 R24, R4, R10, R24 ;  /* 0x0000000a0418723c */ /* 0x004fde0000001818 */
[----:B------:R-:W-:-:S08]  /*397f0*/  NOP ;  /* 0x0000000000007918 */ /* 0x000fd00000000000 */
[----:B------:R-:W-:Y:S04]  /*39800*/  STL.64 [R1+0x260], R24 ;  /* 0x0002601801007387 */ /* 0x000fe80000100a00 */
[----:B------:R0:W-:Y:S04]  /*39810*/  STL.64 [R1+0x268], R26 ;  /* 0x0002681a01007387 */ /* 0x0001e80000100a00 */
[----:B0-----:R-:W2:Y:S04]  /*39820*/  LDL.LU.64 R26, [R1+0x2290] ;  /* 0x00229000011a7983 */ /* 0x001ea80000300a00 */
[----:B------:R-:W2:Y:S01]  /*39830*/  LDL.LU.64 R24, [R1+0x2288] ;  /* 0x0022880001187983 */ /* 0x000ea20000300a00 */
[----:B------:R-:W-:-:S02]  /*39840*/  F2FP.F16.E4M3.UNPACK_B R8, R8 ;  /* 0x00000008ff08723e */ /* 0x000fc400020006ff */
[----:B------:R-:W-:-:S07]  /*39850*/  F2FP.F16.E4M3.UNPACK_B R9, R9 ;  /* 0x00000009ff09723e */ /* 0x000fce00020006ff */
[----:B--2---:R-:W-:-:S15]  /*39860*/  HMMA.16816.F32 R24, R4, R8, R24 ;  /* 0x000000080418723c */ /* 0x004fde0000001818 */
[----:B------:R-:W-:-:S08]  /*39870*/  NOP ;  /* 0x0000000000007918 */ /* 0x000fd00000000000 */
[----:B------:R-:W-:Y:S04]  /*39880*/  STL.64 [R1+0x250], R24 ;  /* 0x0002501801007387 */ /* 0x000fe80000100a00 */
[----:B------:R0:W-:Y:S04]  /*39890*/  STL.64 [R1+0x258], R26 ;  /* 0x0002581a01007387 */ /* 0x0001e80000100a00 */
[----:B0-----:R-:W2:Y:S04]  /*398a0*/  LDL.LU.64 R26, [R1+0x2280] ;  /* 0x00228000011a7983 */ /* 0x001ea80000300a00 */
[----:B------:R-:W2:Y:S01]  /*398b0*/  LDL.LU.64 R24, [R1+0x2278] ;  /* 0x0022780001187983 */ /* 0x000ea20000300a00 */
[----:B------:R-:W-:-:S02]  /*398c0*/  F2FP.F16.E4M3.UNPACK_B R2, R20 ;  /* 0x00000014ff02723e */ /* 0x000fc400020006ff */
[----:B------:R-:W-:Y:S01]  /*398d0*/  F2FP.F16.E4M3.UNPACK_B R3, R21 ;  /* 0x00000015ff03723e */ /* 0x000fe200020006ff */
[----:B------:R-:W-:Y:S04]  /*398e0*/  STL [R1+0x2244], R8 ;  /* 0x0022440801007387 */ /* 0x000fe80000100800 */
[----:B------:R-:W-:Y:S02]  /*398f0*/  STL [R1+0x2240], R9 ;  /* 0x0022400901007387 */ /* 0x000fe40000100800 */
[----:B--2---:R-:W-:Y:S02]  /*39900*/  HMMA.16816.F32 R4, R4, R2, R24 ;  /* 0x000000020404723c */ /* 0x004fe40000001818 */
[----:B------:R-:W2:Y:S04]  /*39910*/  LDL.LU.64 R26, [R1+0x2270] ;  /* 0x00227000011a7983 */ /* 0x000ea80000300a00 */
[----:B------:R-:W2:-:S15]  /*39920*/  LDL.LU.64 R24, [R1+0x2268] ;  /* 0x0022680001187983 */ /* 0x000e9e0000300a00 */
[----:B------:R-:W-:-:S02]  /*39930*/  NOP ;  /* 0x0000000000007918 */ /* 0x000fc40000000000 */
[----:B------:R0:W-:Y:S04]  /*39940*/  STL.64 [R1+0x1d0], R4 ;  /* 0x0001d00401007387 */ /* 0x0001e80000100a00 */
[----:B------:R1:W-:Y:S04]  /*39950*/  STL.64 [R1+0x1d8], R6 ;  /* 0x0001d80601007387 */ /* 0x0003e80000100a00 */
[----:B0-----:R-:W3:Y:S04]  /*39960*/  LDL.LU R4, [R1+0x60] ;  /* 0x0000600001047983 */ /* 0x001ee80000300800 */
[----:B------:R-:W3:Y:S04]  /*39970*/  LDL.LU R5, [R1+0x64] ;  /* 0x0000640001057983 */ /* 0x000ee80000300800 */
[----:B-1----:R-:W3:Y:S04]  /*39980*/  LDL.LU R6, [R1+0x68] ;  /* 0x0000680001067983 */ /* 0x002ee80000300800 */
[----:B------:R-:W3:Y:S01]  /*39990*/  LDL.LU R7, [R1+0x6c] ;  /* 0x00006c0001077983 */ /* 0x000ee20000300800 */
[----:B------:R-:W-:Y:S01]  /*399a0*/  IMAD R15, R15, 0x100, R14 ;  /* 0x000001000f0f7824 */ /* 0x000fe200078e020e */
[----:B------:R-:W-:-:S04]  /*399b0*/  F2FP.F16.E4M3.UNPACK_B R14, R18 ;  /* 0x00000012ff0e723e */ /* 0x000fc800020006ff */
[----:B------:R-:W-:Y:S01]  /*399c0*/  F2FP.F16.E4M3.UNPACK_B R15, R15 ;  /* 0x0000000fff0f723e */ /* 0x000fe200020006ff */
[----:B------:R-:W-:Y:S04]  /*399d0*/  STL [R1+0x2248], R3 ;  /* 0x0022480301007387 */ /* 0x000fe80000100800 */
[----:B------:R-:W-:Y:S04]  /*399e0*/  STL [R1+0x221c], R16 ;  /* 0x00221c1001007387 */ /* 0x000fe80000100800 */
[----:B------:R-:W-:Y:S01]  /*399f0*/  STL [R1+0x2218], R17 ;  /* 0x0022181101007387 */ /* 0x000fe20000100800 */
[----:B---3--:R-:W-:-:S15]  /*39a00*/  HMMA.16816.F32 R4, R12, R16, R4 ;  /* 0x000000100c04723c */ /* 0x008fde0000001804 */
[----:B------:R-:W-:-:S08]  /*39a10*/  NOP ;  /* 0x0000000000007918 */ /* 0x000fd00000000000 */
[----:B------:R0:W-:Y:S02]  /*39a20*/  STL.64 [R1+0x1b0], R4 ;  /* 0x0001b00401007387 */ /* 0x0001e40000100a00 */
[----:B0-----:R-:W-:Y:S02]  /*39a30*/  IMAD R4, R23, 0x100, R22 ;  /* 0x0000010017047824 */ /* 0x001fe400078e0216 */
[----:B--2---:R-:W-:Y:S01]  /*39a40*/  HMMA.16816.F32 R20, R12, R10, R24 ;  /* 0x0000000a0c14723c */ /* 0x004fe20000001818 */
[----:B------:R-:W-:Y:S05]  /*39a50*/  STL.64 [R1+0x1b8], R6 ;  /* 0x0001b80601007387 */ /* 0x000fea0000100a00 */
[----:B------:R-:W-:Y:S04]  /*39a60*/  STL [R1+0x2204], R10 ;  /* 0x0022040a01007387 */ /* 0x000fe80000100800 */
[----:B------:R-:W-:-:S13]  /*39a70*/  STL [R1+0x2200], R11 ;  /* 0x0022000b01007387 */ /* 0x000fda0000100800 */
[----:B------:R0:W-:Y:S04]  /*39a80*/  STL.64 [R1+0x170], R20 ;  /* 0x0001701401007387 */ /* 0x0001e80000100a00 */
[----:B------:R1:W-:Y:S04]  /*39a90*/  STL.64 [R1+0x178], R22 ;  /* 0x0001781601007387 */ /* 0x0003e80000100a00 */
[----:B0-----:R-:W2:Y:S04]  /*39aa0*/  LDL.LU R20, [R1] ;  /* 0x0000000001147983 */ /* 0x001ea80000300800 */
[----:B------:R-:W2:Y:S04]  /*39ab0*/  LDL.LU R21, [R1+0x4] ;  /* 0x0000040001157983 */ /* 0x000ea80000300800 */
[----:B-1----:R-:W3:Y:S04]  /*39ac0*/  LDL.LU R22, [R1+0x8] ;  /* 0x0000080001167983 */ /* 0x002ee80000300800 */
[----:B------:R-:W3:Y:S04]  /*39ad0*/  LDL.LU R23, [R1+0xc] ;  /* 0x00000c0001177983 */ /* 0x000ee80000300800 */
        /* <DEDUP_REMOVED lines=19> */
[----:B------:R-:W2:Y:S01]  /*39c10*/  LDL.LU R21, [R1+0x2c4] ;  /* 0x0002c40001157983 */ /* 0x000ea20000300800 */
[----:B----4-:R-:W-:-:S02]  /*39c20*/  IMAD.MOV.U32 R22, RZ, RZ, R28 ;  /* 0x000000ffff167224 */ /* 0x010fc400078e001c */
[----:B------:R-:W-:Y:S01]  /*39c30*/  IMAD.MOV.U32 R23, RZ, RZ, R19 ;  /* 0x000000ffff177224 */ /* 0x000fe200078e0013 */
[----:B------:R-:W3:Y:S04]  /*39c40*/  LDL.LU R28, [R1+0x2258] ;  /* 0x00225800011c7983 */ /* 0x000ee80000300800 */
[----:B------:R-:W4:Y:S04]  /*39c50*/  LDL.LU R19, [R1+0x2254] ;  /* 0x0022540001137983 */ /* 0x000f280000300800 */
        /* <DEDUP_REMOVED lines=17> */
[----:B------:R-:W2:Y:S01]  /*39d70*/  LDL.LU R21, [R1+0x34] ;  /* 0x0000340001157983 */ /* 0x000ea20000300800 */
[----:B------:R-:W-:-:S02]  /*39d80*/  IMAD.MOV.U32 R22, RZ, RZ, R19 ;  /* 0x000000ffff167224 */ /* 0x000fc400078e0013 */
[----:B---3--:R-:W-:Y:S01]  /*39d90*/  IMAD.MOV.U32 R23, RZ, RZ, R28 ;  /* 0x000000ffff177224 */ /* 0x008fe200078e001c */
        /* <DEDUP_REMOVED lines=8> */
[----:B------:R-:W-:-:S02]  /*39e20*/  IMAD R5, R5, 0x100, R3 ;  /* 0x0000010005057824 */ /* 0x000fc400078e0203 */
[----:B------:R-:W-:Y:S02]  /*39e30*/  IMAD R6, R6, 0x100, R8 ;  /* 0x0000010006067824 */ /* 0x000fe400078e0208 */
[----:B------:R-:W-:Y:S01]  /*39e40*/  IMAD R7, R7, 0x100, R9 ;  /* 0x0000010007077824 */ /* 0x000fe200078e0209 */
[----:B---3--:R-:W-:Y:S04]  /*39e50*/  STL.64 [R1+0x2238], R22 ;  /* 0x0022381601007387 */ /* 0x008fe80000100a00 */
[----:B--2---:R0:W-:Y:S04]  /*39e60*/  STL.64 [R1+0x2230], R20 ;  /* 0x0022301401007387 */ /* 0x0041e80000100a00 */
[----:B0-----:R-:W2:Y:S04]  /*39e70*/  LDL.LU R20, [R1+0x2e0] ;  /* 0x0002e00001147983 */ /* 0x001ea80000300800 */
[----:B------:R-:W2:Y:S04]  /*39e80*/  LDL.LU R21, [R1+0x2e4] ;  /* 0x0002e40001157983 */ /* 0x000ea80000300800 */
[----:B------:R-:W3:Y:S04]  /*39e90*/  LDL.LU R18, [R1+0x9f0] ;  /* 0x0009f00001127983 */ /* 0x000ee80000300800 */
[----:B------:R-:W3:Y:S01]  /*39ea0*/  LDL.LU R29, [R1+0x9fc] ;  /* 0x0009fc00011d7983 */ /* 0x000ee20000300800 */
[----:B------:R-:W-:-:S03]  /*39eb0*/  IMAD.MOV.U32 R23, RZ, RZ, R19 ;  /* 0x000000ffff177224 */ /* 0x000fc600078e0013 */
[----:B------:R-:W3:Y:S01]  /*39ec0*/  LDL.LU R0, [R1+0x9f8] ;  /* 0x0009f80001007983 */ /* 0x000ee20000300800 */
[----:B----4-:R-:W-:-:S03]  /*39ed0*/  IMAD.MOV.U32 R22, RZ, RZ, R28 ;  /* 0x000000ffff167224 */ /* 0x010fc600078e001c */
[----:B------:R-:W4:Y:S04]  /*39ee0*/  LDL.LU R19, [R1+0xa04] ;  /* 0x000a040001137983 */ /* 0x000f280000300800 */
[----:B------:R-:W4:Y:S04]  /*39ef0*/  LDL.LU R28, [R1+0xa00] ;  /* 0x000a0000011c7983 */ /* 0x000f280000300800 */
[----:B------:R-:W3:Y:S04]  /*39f00*/  LDL.LU R24, [R1+0xe0] ;  /* 0x0000e00001187983 */ /* 0x000ee80000300800 */
[----:B------:R-:W3:Y:S04]  /*39f10*/  LDL.LU R25, [R1+0xe4] ;  /* 0x0000e40001197983 */ /* 0x000ee80000300800 */
[----:B------:R-:W3:Y:S04]  /*39f20*/  LDL.LU R26, [R1+0xe8] ;  /* 0x0000e800011a7983 */ /* 0x000ee80000300800 */
[----:B------:R-:W3:Y:S04]  /*39f30*/  LDL.LU R27, [R1+0xec] ;  /* 0x0000ec00011b7983 */ /* 0x000ee80000300800 */
[----:B------:R-:W4:Y:S04]  /*39f40*/  LDL.LU R3, [R1+0x2248] ;  /* 0x0022480001037983 */ /* 0x000f280000300800 */
[----:B------:R-:W2:Y:S04]  /*39f50*/  LDL.LU R8, [R1+0x2244] ;  /* 0x0022440001087983 */ /* 0x000ea80000300800 */
[----:B------:R-:W2:Y:S02]  /*39f60*/  LDL.LU R9, [R1+0x2240] ;  /* 0x0022400001097983 */ /* 0x000ea40000300800 */
[----:B--2---:R-:W-:-:S15]  /*39f70*/  HMMA.16816.F32 R20, R12, R8, R20 ;  /* 0x000000080c14723c */ /* 0x004fde0000001814 */
[----:B------:R-:W-:-:S08]  /*39f80*/  NOP ;  /* 0x0000000000007918 */ /* 0x000fd00000000000 */
[----:B------:R-:W-:Y:S04]  /*39f90*/  STL.64 [R1+0x1a0], R20 ;  /* 0x0001a01401007387 */ /* 0x000fe80000100a00 */
[----:B------:R0:W-:Y:S04]  /*39fa0*/  STL.64 [R1+0x1a8], R22 ;  /* 0x0001a81601007387 */ /* 0x0001e80000100a00 */
[----:B0-----:R-:W4:Y:S04]  /*39fb0*/  LDL.LU.64 R22, [R1+0x2238] ;  /* 0x0022380001167983 */ /* 0x001f280000300a00 */
[----:B------:R-:W4:Y:S02]  /*39fc0*/  LDL.LU.64 R20, [R1+0x2230] ;  /* 0x0022300001147983 */ /* 0x000f240000300a00 */
[----:B----4-:R-:W-:Y:S02]  /*39fd0*/  HMMA.16816.F32 R12, R12, R2, R20 ;  /* 0x000000020c0c723c */ /* 0x010fe40000001814 */
        /* <DEDUP_REMOVED lines=57> */
[----:B------:R-:W2:Y:S01]  /*3a370*/  LDL.LU.64 R20, [R1+0x21c0] ;  /* 0x0021c00001147983 */ /* 0x000ea20000300a00 */
[C---:B------:R-:W-:Y:S06]  /*3a380*/  HMMA.16816.F32 R24, R12.reuse, R8, R24 ;  /* 0x000000080c18723c */ /* 0x040fec0000001818 */
[----:B--2---:R-:W-:-:S15]  /*3a390*/  HMMA.16816.F32 R20, R12, R10, R20 ;  /* 0x0000000a0c14723c */ /* 0x004fde0000001814 */
[----:B------:R-:W-:-:S08]  /*3a3a0*/  NOP ;  /* 0x0000000000007918 */ /* 0x000fd00000000000 */
[----:B------:R-:W-:Y:S04]  /*3a3b0*/  STL.64 [R1+0xf0], R20 ;  /* 0x0000f01401007387 */ /* 0x000fe80000100a00 */
[----:B------:R0:W-:Y:S04]  /*3a3c0*/  STL.64 [R1+0xf8], R22 ;  /* 0x0000f81601007387 */ /* 0x0001e80000100a00 */
[----:B0-----:R-:W2:Y:S04]  /*3a3d0*/  LDL.LU.64 R22, [R1+0x21b8] ;  /* 0x0021b80001167983 */ /* 0x001ea80000300a00 */
[----:B------:R-:W2:Y:S04]  /*3a3e0*/  LDL.LU.64 R20, [R1+0x21b0] ;  /* 0x0021b00001147983 */ /* 0x000ea80000300a00 */
[----:B------:R-:W-:Y:S04]  /*3a3f0*/  STL [R1+0x216c], R11 ;  /* 0x00216c0b01007387 */ /* 0x000fe80000100800 */
[----:B------:R-:W-:Y:S04]  /*3a400*/  STL.64 [R1+0x100], R24 ;  /* 0x0001001801007387 */ /* 0x000fe80000100a00 */
[----:B------:R0:W-:Y:S04]  /*3a410*/  STL.64 [R1+0x108], R26 ;  /* 0x0001081a01007387 */ /* 0x0001e80000100a00 */
[----:B0-----:R-:W2:Y:S04]  /*3a420*/  LDL.LU.64 R26, [R1+0x21a8] ;  /* 0x0021a800011a7983 */ /* 0x001ea80000300a00 */
[----:B------:R-:W2:Y:S01]  /*3a430*/  LDL.LU.64 R24, [R1+0x21a0] ;  /* 0x0021a00001187983 */ /* 0x000ea20000300a00 */
[----:B---3--:R-:W-:-:S02]  /*3a440*/  IMAD R4, R6, 0x100, R5 ;  /* 0x0000010006047824 */ /* 0x008fc400078e0205 */
[----:B----4-:R-:W-:Y:S02]  /*3a450*/  IMAD R5, R18, 0x100, R7 ;  /* 0x0000010012057824 */ /* 0x010fe400078e0207 */
[----:B------:R-:W-:Y:S01]  /*3a460*/  IMAD R7, R28, 0x100, R19 ;  /* 0x000001001c077824 */ /* 0x000fe200078e0213 */
[----:B------:R-:W3:Y:S04]  /*3a470*/  LDL.LU R18, [R1+0xa4c] ;  /* 0x000a4c0001127983 */ /* 0x000ee80000300800 */
[----:B------:R-:W4:Y:S04]  /*3a480*/  LDL.LU R19, [R1+0xa58] ;  /* 0x000a580001137983 */ /* 0x000f280000300800 */
[----:B------:R-:W4:Y:S01]  /*3a490*/  LDL.LU R28, [R1+0xa54] ;  /* 0x000a5400011c7983 */ /* 0x000f220000300800 */
[----:B--2---:R-:W-:Y:S07]  /*3a4a0*/  HMMA.16816.F32 R12, R12, R2, R24 ;  /* 0x000000020c0c723c */ /* 0x004fee0000001818 */
[----:B------:R-:W-:-:S02]  /*3a4b0*/  IMAD.MOV.U32 R24, RZ, RZ, R22 ;  /* 0x000000ffff187224 */ /* 0x000fc400078e0016 */
[----:B------:R-:W-:Y:S01]  /*3a4c0*/  IMAD.MOV.U32 R26, RZ, RZ, R21 ;  /* 0x000000ffff1a7224 */ /* 0x000fe200078e0015 */
[----:B------:R-:W2:Y:S01]  /*3a4d0*/  LDL.LU R22, [R1+0x219c] ;  /* 0x00219c0001167983 */ /* 0x000ea20000300800 */
[----:B------:R-:W-:Y:S02]  /*3a4e0*/  IMAD.MOV.U32 R27, RZ, RZ, R20 ;  /* 0x000000ffff1b7224 */ /* 0x000fe400078e0014 */
[----:B------:R-:W-:-:S10]  /*3a4f0*/  IMAD.MOV.U32 R25, RZ, RZ, R23 ;  /* 0x000000ffff197224 */ /* 0x000fd400078e0017 */
[----:B------:R-:W-:Y:S04]  /*3a500*/  STL.64 [R1+0xe0], R12 ;  /* 0x0000e00c01007387 */ /* 0x000fe80000100a00 */
[----:B------:R-:W-:Y:S04]  /*3a510*/  STL.64 [R1+0xe8], R14 ;  /* 0x0000e80e01007387 */ /* 0x000fe80000100a00 */
[----:B------:R-:W3:Y:S04]  /*3a520*/  LDL.LU R23, [R1+0x2198] ;  /* 0x0021980001177983 */ /* 0x000ee80000300800 */
[----:B------:R-:W4:Y:S04]  /*3a530*/  LDL.LU R21, [R1+0x2194] ;  /* 0x0021940001157983 */ /* 0x000f280000300800 */
[----:B------:R-:W2:Y:S04]  /*3a540*/  LDL.LU R20, [R1+0x2190] ;  /* 0x0021900001147983 */ /* 0x000ea80000300800 */
[----:B------:R-:W-:Y:S04]  /*3a550*/  STL.64 [R1+0x20f8], R26 ;  /* 0x0020f81a01007387 */ /* 0x000fe80000100a00 */
[----:B------:R0:W-:Y:S04]  /*3a560*/  STL.64 [R1+0x20f0], R24 ;  /* 0x0020f01801007387 */ /* 0x0001e80000100a00 */
[----:B0-----:R-:W3:Y:S04]  /*3a570*/  LDL.LU R24, [R1+0x220] ;  /* 0x0002200001187983 */ /* 0x001ee80000300800 */
[----:B------:R-:W3:Y:S04]  /*3a580*/  LDL.LU R25, [R1+0x224] ;  /* 0x0002240001197983 */ /* 0x000ee80000300800 */
[----:B------:R-:W4:Y:S04]  /*3a590*/  LDL.LU R26, [R1+0x228] ;  /* 0x00022800011a7983 */ /* 0x000f280000300800 */
[----:B------:R-:W4:Y:S01]  /*3a5a0*/  LDL.LU R27, [R1+0x22c] ;  /* 0x00022c00011b7983 */ /* 0x000f220000300800 */
[----:B------:R-:W-:-:S03]  /*3a5b0*/  IMAD R6, R0, 0x100, R29 ;  /* 0x0000010000067824 */ /* 0x000fc600078e021d */
[----:B------:R-:W2:Y:S04]  /*3a5c0*/  LDL.LU R29, [R1+0xa30] ;  /* 0x000a3000011d7983 */ /* 0x000ea80000300800 */
[----:B----4-:R-:W-:Y:S04]  /*3a5d0*/  STL.64 [R1+0x2108], R26 ;  /* 0x0021081a01007387 */ /* 0x010fe80000100a00 */
[----:B---3--:R2:W-:Y:S02]  /*3a5e0*/  STL.64 [R1+0x2100], R24 ;  /* 0x0021001801007387 */ /* 0x0085e40000100a00 */
[----:B--2---:R-:W-:-:S02]  /*3a5f0*/  IMAD.MOV.U32 R24, RZ, RZ, R20 ;  /* 0x000000ffff187224 */ /* 0x004fc400078e0014 */
[----:B------:R-:W-:Y:S01]  /*3a600*/  IMAD.MOV.U32 R25, RZ, RZ, R21 ;  /* 0x000000ffff197224 */ /* 0x000fe200078e0015 */
[----:B------:R-:W2:Y:S04]  /*3a610*/  LDL.LU R20, [R1+0x218c] ;  /* 0x00218c0001147983 */ /* 0x000ea80000300800 */
[----:B------:R-:W3:Y:S01]  /*3a620*/  LDL.LU R21, [R1+0x2188] ;  /* 0x0021880001157983 */ /* 0x000ee20000300800 */
[----:B------:R-:W-:Y:S02]  /*3a630*/  IMAD.MOV.U32 R26, RZ, RZ, R23 ;  /* 0x000000ffff1a7224 */ /* 0x000fe400078e0017 */
[----:B------:R-:W-:Y:S02]  /*3a640*/  IMAD.MOV.U32 R27, RZ, RZ, R22 ;  /* 0x000000ffff1b7224 */ /* 0x000fe400078e0016 */
[----:B------:R-:W4:Y:S04]  /*3a650*/  LDL.LU R22, [R1+0xa10] ;  /* 0x000a100001167983 */ /* 0x000f280000300800 */
[----:B------:R-:W4:Y:S04]  /*3a660*/  LDL.LU R12, [R1+0xa0c] ;  /* 0x000a0c00010c7983 */ /* 0x000f280000300800 */
[----:B------:R-:W4:Y:S04]  /*3a670*/  LDL.LU R23, [R1+0xa18] ;  /* 0x000a180001177983 */ /* 0x000f280000300800 */
[----:B------:R-:W4:Y:S04]  /*3a680*/  LDL.LU R13, [R1+0xa14] ;  /* 0x000a1400010d7983 */ /* 0x000f280000300800 */
        /* <DEDUP_REMOVED lines=27> */
[----:B------:R-:W2:Y:S01]  /*3a840*/  LDL.LU R25, [R1+0x2a4] ;  /* 0x0002a40001197983 */ /* 0x000ea20000300800 */
[----:B----4-:R-:W-:-:S02]  /*3a850*/  IMAD.MOV.U32 R26, RZ, RZ, R20 ;  /* 0x000000ffff1a7224 */ /* 0x010fc400078e0014 */
[----:B------:R-:W-:Y:S01]  /*3a860*/  IMAD.MOV.U32 R27, RZ, RZ, R21 ;  /* 0x000000ffff1b7224 */ /* 0x000fe200078e0015 */
[----:B------:R-:W3:Y:S04]  /*3a870*/  LDL.LU R20, [R1+0x217c] ;  /* 0x00217c0001147983 */ /* 0x000ee80000300800 */
[----:B------:R-:W3:Y:S04]  /*3a880*/  LDL.LU R21, [R1+0x2178] ;  /* 0x0021780001157983 */ /* 0x000ee80000300800 */
[----:B------:R-:W-:Y:S01]  /*3a890*/  STL.64 [R1+0x2160], R26 ;  /* 0x0021601a01007387 */ /* 0x000fe20000100a00 */
[----:B------:R-:W-:-:S02]  /*3a8a0*/  IMAD R12, R12, 0x100, R22 ;  /* 0x000001000c0c7824 */ /* 0x000fc400078e0216 */
[----:B------:R-:W-:Y:S01]  /*3a8b0*/  IMAD R13, R13, 0x100, R23 ;  /* 0x000001000d0d7824 */ /* 0x000fe200078e0217 */
[----:B--2---:R0:W-:Y:S04]  /*3a8c0*/  STL.64 [R1+0x2158], R24 ;  /* 0x0021581801007387 */ /* 0x0041e80000100a00 */
[----:B0-----:R-:W2:Y:S04]  /*3a8d0*/  LDL.LU R24, [R1+0x2b0] ;  /* 0x0002b00001187983 */ /* 0x001ea80000300800 */
[----:B------:R-:W2:Y:S04]  /*3a8e0*/  LDL.LU R25, [R1+0x2b4] ;  /* 0x0002b40001197983 */ /* 0x000ea80000300800 */
[----:B------:R-:W2:Y:S04]  /*3a8f0*/  LDL.LU R26, [R1+0x2b8] ;  /* 0x0002b800011a7983 */ /* 0x000ea80000300800 */
[----:B------:R-:W2:Y:S04]  /*3a900*/  LDL.LU R27, [R1+0x2bc] ;  /* 0x0002bc00011b7983 */ /* 0x000ea80000300800 */
[----:B------:R-:W3:Y:S04]  /*3a910*/  LDL.LU R22, [R1+0x2174] ;  /* 0x0021740001167983 */ /* 0x000ee80000300800 */
[----:B------:R-:W3:Y:S01]  /*3a920*/  LDL.LU R23, [R1+0x2170] ;  /* 0x0021700001177983 */ /* 0x000ee20000300800 */
[----:B------:R-:W-:-:S02]  /*3a930*/  F2FP.F16.E4M3.UNPACK_B R4, R4 ;  /* 0x00000004ff04723e */ /* 0x000fc400020006ff */
[----:B------:R-:W-:Y:S02]  /*3a940*/  F2FP.F16.E4M3.UNPACK_B R5, R5 ;  /* 0x00000005ff05723e */ /* 0x000fe400020006ff */
[----:B------:R-:W-:Y:S02]  /*3a950*/  F2FP.F16.E4M3.UNPACK_B R6, R6 ;  /* 0x00000006ff06723e */ /* 0x000fe400020006ff */
[----:B------:R-:W-:Y:S01]  /*3a960*/  F2FP.F16.E4M3.UNPACK_B R7, R7 ;  /* 0x00000007ff07723e */ /* 0x000fe200020006ff */
[----:B------:R-:W-:-:S06]  /*3a970*/  IMAD R14, R14, 0x100, R11 ;  /* 0x000001000e0e7824 */ /* 0x000fcc00078e020b */
[----:B---3--:R-:W-:-:S15]  /*3a980*/  HMMA.16816.F32 R20, R4, R16, R20 ;  /* 0x000000100414723c */ /* 0x008fde0000001814 */
[----:B------:R-:W-:-:S08]  /*3a990*/  NOP ;  /* 0x0000000000007918 */ /* 0x000fd00000000000 */
[----:B------:R0:W-:Y:S04]  /*3a9a0*/  STL.64 [R1+0x80], R20 ;  /* 0x0000801401007387 */ /* 0x0001e80000100a00 */
[----:B------:R1:W-:Y:S04]  /*3a9b0*/  STL.64 [R1+0x88], R22 ;  /* 0x0000881601007387 */ /* 0x0003e80000100a00 */
[----:B0-----:R-:W3:Y:S04]  /*3a9c0*/  LDL.LU R20, [R1+0xa3c] ;  /* 0x000a3c0001147983 */ /* 0x001ee80000300800 */
[----:B------:R-:W4:Y:S04]  /*3a9d0*/  LDL.LU R21, [R1+0xa48] ;  /* 0x000a480001157983 */ /* 0x000f280000300800 */
[----:B-1----:R-:W4:Y:S04]  /*3a9e0*/  LDL.LU R22, [R1+0xa44] ;  /* 0x000a440001167983 */ /* 0x002f280000300800 */
[----:B------:R-:W4:Y:S04]  /*3a9f0*/  LDL.LU R23, [R1+0xa50] ;  /* 0x000a500001177983 */ /* 0x000f280000300800 */
[----:B------:R-:W2:Y:S01]  /*3aa00*/  LDL.LU R11, [R1+0x216c] ;  /* 0x00216c00010b7983 */ /* 0x000ea20000300800 */
[----:B------:R-:W-:-:S03]  /*3aa10*/  IMAD R15, R15, 0x100, R0 ;  /* 0x000001000f0f7824 */ /* 0x000fc600078e0200 */
        /* <DEDUP_REMOVED lines=33> */
[----:B---3--:R-:W-:-:S03]  /*3ac30*/  IMAD R4, R4, 0x100, R29 ;  /* 0x0000010004047824 */ /* 0x008fc600078e021d */
        /* <DEDUP_REMOVED lines=13> */
[----:B----4-:R-:W-:-:S02]  /*3ad10*/  IMAD R5, R6, 0x100, R5 ;  /* 0x0000010006057824 */ /* 0x010fc400078e0205 */
[----:B------:R-:W-:Y:S02]  /*3ad20*/  IMAD R6, R20, 0x100, R7 ;  /* 0x0000010014067824 */ /* 0x000fe400078e0207 */
[----:B------:R-:W-:Y:S01]  /*3ad30*/  IMAD R7, R22, 0x100, R21 ;  /* 0x0000010016077824 */ /* 0x000fe200078e0215 */
[----:B------:R-:W-:Y:S01]  /*3ad40*/  F2FP.F16.E4M3.UNPACK_B R4, R4 ;  /* 0x00000004ff04723e */ /* 0x000fe200020006ff */
[----:B--2---:R-:W-:Y:S01]  /*3ad50*/  HMMA.16816.F32 R12, R12, R2, R24 ;  /* 0x000000020c0c723c */ /* 0x004fe20000001818 */
[----:B------:R-:W2:Y:S04]  /*3ad60*/  LDL.LU.64 R26, [R1+0x20f8] ;  /* 0x0020f800011a7983 */ /* 0x000ea80000300a00 */
[----:B------:R-:W2:-:S15]  /*3ad70*/  LDL.LU.64 R24, [R1+0x20f0] ;  /* 0x0020f00001187983 */ /* 0x000e9e0000300a00 */
[----:B------:R-:W-:-:S03]  /*3ad80*/  NOP ;  /* 0x0000000000007918 */ /* 0x000fc60000000000 */
[----:B------:R0:W-:Y:S04]  /*3ad90*/  STL.64 [R1+0x40], R12 ;  /* 0x0000400c01007387 */ /* 0x0001e80000100a00 */
[----:B------:R-:W-:Y:S01]  /*3ada0*/  STL.64 [R1+0x48], R14 ;  /* 0x0000480e01007387 */ /* 0x000fe20000100a00 */
[----:B0-----:R-:W-:-:S03]  /*3adb0*/  IMAD R12, R18, 0x100, R23 ;  /* 0x00000100120c7824 */ /* 0x001fc600078e0217 */
[----:B------:R-:W4:Y:S01]  /*3adc0*/  LDL.LU R18, [R1+0xa8c] ;  /* 0x000a8c0001127983 */ /* 0x000f220000300800 */
[----:B------:R-:W-:Y:S02]  /*3add0*/  F2FP.F16.E4M3.UNPACK_B R5, R5 ;  /* 0x00000005ff05723e */ /* 0x000fe400020006ff */
[----:B------:R-:W-:Y:S02]  /*3ade0*/  F2FP.F16.E4M3.UNPACK_B R6, R6 ;  /* 0x00000006ff06723e */ /* 0x000fe400020006ff */
[----:B------:R-:W-:-:S07]  /*3adf0*/  F2FP.F16.E4M3.UNPACK_B R7, R7 ;  /* 0x00000007ff07723e */ /* 0x000fce00020006ff */
[----:B--2---:R-:W-:Y:S01]  /*3ae00*/  HMMA.16816.F32 R20, R4, R16, R24 ;  /* 0x000000100414723c */ /* 0x004fe20000001818 */
[----:B----4-:R0:W-:-:S15]  /*3ae10*/  STL [R1+0x2090], R18 ;  /* 0x0020901201007387 */ /* 0x0101de0000100800 */
[----:B------:R-:W-:-:S07]  /*3ae20*/  NOP ;  /* 0x0000000000007918 */ /* 0x000fce0000000000 */
[----:B------:R-:W-:Y:S04]  /*3ae30*/  STL.64 [R1+0x30], R20 ;  /* 0x0000301401007387 */ /* 0x000fe80000100a00 */
[----:B------:R-:W-:Y:S04]  /*3ae40*/  STL.64 [R1+0x38], R22 ;  /* 0x0000381601007387 */ /* 0x000fe80000100a00 */
[----:B0-----:R-:W2:Y:S04]  /*3ae50*/  LDL.LU R18, [R1+0xa88] ;  /* 0x000a880001127983 */ /* 0x001ea80000300800 */
[----:B--2---:R0:W-:Y:S04]  /*3ae60*/  STL [R1+0x2094], R18 ;  /* 0x0020941201007387 */ /* 0x0041e80000100800 */
[----:B0-----:R-:W2:Y:S01]  /*3ae70*/  LDL.LU R18, [R1+0xa80] ;  /* 0x000a800001127983 */ /* 0x001ea20000300800 */
[----:B------:R-:W-:-:S03]  /*3ae80*/  IMAD R13, R28, 0x100, R19 ;  /* 0x000001001c0d7824 */ /* 0x000fc600078e0213 */
[----:B--2---:R-:W-:Y:S04]  /*3ae90*/  STL [R1+0x20a8], R18 ;  /* 0x0020a81201007387 */ /* 0x004fe80000100800 */
[----:B------:R-:W2:Y:S04]  /*3aea0*/  LDL.LU R19, [R1+0xa94] ;  /* 0x000a940001137983 */ /* 0x000ea80000300800 */
[----:B--2---:R0:W-:Y:S04]  /*3aeb0*/  STL [R1+0x208c], R19 ;  /* 0x00208c1301007387 */ /* 0x0041e80000100800 */
[----:B0-----:R-:W2:Y:S04]  /*3aec0*/  LDL.LU R19, [R1+0xa90] ;  /* 0x000a900001137983 */ /* 0x001ea80000300800 */
[----:B--2---:R0:W-:Y:S04]  /*3aed0*/  STL [R1+0x20ac], R19 ;  /* 0x0020ac1301007387 */ /* 0x0041e80000100800 */
[----:B------:R-:W2:Y:S04]  /*3aee0*/  LDL.LU R28, [R1+0xa9c] ;  /* 0x000a9c00011c7983 */ /* 0x000ea80000300800 */
[----:B------:R-:W4:Y:S04]  /*3aef0*/  LDL.LU R24, [R1+0x190] ;  /* 0x0001900001187983 */ /* 0x000f280000300800 */
[----:B------:R-:W4:Y:S04]  /*3af00*/  LDL.LU R25, [R1+0x194] ;  /* 0x0001940001197983 */ /* 0x000f280000300800 */
[----:B------:R-:W3:Y:S04]  /*3af10*/  LDL.LU R26, [R1+0x198] ;  /* 0x00019800011a7983 */ /* 0x000ee80000300800 */
[----:B------:R-:W3:Y:S04]  /*3af20*/  LDL.LU R27, [R1+0x19c] ;  /* 0x00019c00011b7983 */ /* 0x000ee80000300800 */
[----:B------:R-:W2:Y:S04]  /*3af30*/  LDL.LU R20, [R1+0xa60] ;  /* 0x000a600001147983 */ /* 0x000ea80000300800 */
[----:B------:R-:W2:Y:S04]  /*3af40*/  LDL.LU R21, [R1+0xa5c] ;  /* 0x000a5c0001157983 */ /* 0x000ea80000300800 */
[----:B------:R-:W2:Y:S04]  /*3af50*/  LDL.LU R22, [R1+0xa68] ;  /* 0x000a680001167983 */ /* 0x000ea80000300800 */
[----:B------:R-:W2:Y:S04]  /*3af60*/  LDL.LU R23, [R1+0xa64] ;  /* 0x000a640001177983 */ /* 0x000ea80000300800 */
[----:B0-----:R-:W4:Y:S04]  /*3af70*/  LDL.LU R19, [R1+0xa70] ;  /* 0x000a700001137983 */ /* 0x001f280000300800 */
[----:B------:R-:W4:Y:S04]  /*3af80*/  LDL.LU R18, [R1+0xa78] ;  /* 0x000a780001127983 */ /* 0x000f280000300800 */
[----:B----4-:R-:W-:Y:S04]  /*3af90*/  STL.64 [R1+0x20c8], R18 ;  /* 0x0020c81201007387 */ /* 0x010fe80000100a00 */
        /* <DEDUP_REMOVED lines=21> */
[----:B------:R-:W4:Y:S04]  /*3b0f0*/  LDL.LU R26, [R1+0x1c8] ;  /* 0x0001c800011a7983 */ /* 0x000f280000300800 */
[----:B------:R-:W4:Y:S01]  /*3b100*/  LDL.LU R27, [R1+0x1cc] ;  /* 0x0001cc00011b7983 */ /* 0x000f220000300800 */
[----:B--2---:R-:W-:Y:S01]  /*3b110*/  IMAD R14, R21, 0x100, R20 ;  /* 0x00000100150e7824 */ /* 0x004fe200078e0214 */
[----:B---3--:R-:W-:Y:S02]  /*3b120*/  HMMA.16816.F32 R16, R4, R10, R16 ;  /* 0x0000000a0410723c */ /* 0x008fe40000001810 */
[----:B----4-:R-:W-:Y:S04]  /*3b130*/  STL.64 [R1+0x20b8], R26 ;  /* 0x0020b81a01007387 */ /* 0x010fe80000100a00 */
[----:B------:R0:W-:Y:S04]  /*3b140*/  STL.64 [R1+0x20b0], R24 ;  /* 0x0020b01801007387 */ /* 0x0001e80000100a00 */
        /* <DEDUP_REMOVED lines=10> */
[----:B------:R-:W-:-:S02]  /*3b1f0*/  IMAD R15, R23, 0x100, R22 ;  /* 0x00000100170f7824 */ /* 0x000fc400078e0216 */
[----:B------:R-:W-:Y:S01]  /*3b200*/  IMAD.MOV.U32 R22, RZ, RZ, R29 ;  /* 0x000000ffff167224 */ /* 0x000fe200078e001d */
[----:B----4-:R-:W-:-:S15]  /*3b210*/  HMMA.16816.F32 R16, R4, R8, R16 ;  /* 0x000000080410723c */ /* 0x010fde0000001810 */
[----:B------:R-:W-:-:S08]  /*3b220*/  NOP ;  /* 0x0000000000007918 */ /* 0x000fd00000000000 */
[----:B------:R-:W-:Y:S04]  /*3b230*/  STL.64 [R1+0x90], R16 ;  /* 0x0000901001007387 */ /* 0x000fe80000100a00 */
[----:B------:R0:W-:Y:S01]  /*3b240*/  STL [R1+0x98], R18 ;  /* 0x0000981201007387 */ /* 0x0001e20000100800 */
[----:B------:R-:W-:-:S03]  /*3b250*/  IMAD.MOV.U32 R29, RZ, RZ, R19 ;  /* 0x000000ffff1d7224 */ /* 0x000fc600078e0013 */
[----:B0-----:R-:W4:Y:S04]  /*3b260*/  LDL.LU.64 R18, [R1+0x20d8] ;  /* 0x0020d80001127983 */ /* 0x001f280000300a00 */
[----:B------:R-:W4:Y:S04]  /*3b270*/  LDL.LU.64 R16, [R1+0x20d0] ;  /* 0x0020d00001107983 */ /* 0x000f280000300a00 */
[----:B------:R0:W-:Y:S04]  /*3b280*/  STL [R1+0x1f78], R29 ;  /* 0x001f781d01007387 */ /* 0x0001e80000100800 */
[----:B0-----:R-:W3:Y:S01]  /*3b290*/  LDL.LU R29, [R1+0xaa4] ;  /* 0x000aa400011d7983 */ /* 0x001ee20000300800 */
[----:B----4-:R-:W-:Y:S03]  /*3b2a0*/  HMMA.16816.F32 R4, R4, R2, R16 ;  /* 0x000000020404723c */ /* 0x010fe60000001810 */
[----:B------:R-:W4:Y:S04]  /*3b2b0*/  LDL.LU.64 R18, [R1+0x20c8] ;  /* 0x0020c80001127983 */ /* 0x000f280000300a00 */
[----:B------:R-:W2:-:S15]  /*3b2c0*/  LDL.LU.64 R16, [R1+0x20c0] ;  /* 0x0020c00001107983 */ /* 0x000e9e0000300a00 */
[----:B------:R-:W-:-:S01]  /*3b2d0*/  NOP ;  /* 0x0000000000007918 */ /* 0x000fc20000000000 */
[----:B------:R0:W-:Y:S04]  /*3b2e0*/  STL.64 [R1+0x20], R4 ;  /* 0x0000200401007387 */ /* 0x0001e80000100a00 */
[----:B------:R1:W-:Y:S04]  /*3b2f0*/  STL.64 [R1+0x28], R6 ;  /* 0x0000280601007387 */ /* 0x0003e80000100a00 */
[----:B0-----:R-:W4:Y:S04]  /*3b300*/  LDL.LU R4, [R1+0xa6c] ;  /* 0x000a6c0001047983 */ /* 0x001f280000300800 */
[----:B------:R-:W3:Y:S01]  /*3b310*/  LDL.LU R5, [R1+0xa74] ;  /* 0x000a740001057983 */ /* 0x000ee20000300800 */
[----:B------:R-:W-:-:S02]  /*3b320*/  F2FP.F16.E4M3.UNPACK_B R12, R12 ;  /* 0x0000000cff0c723e */ /* 0x000fc400020006ff */
[----:B------:R-:W-:Y:S02]  /*3b330*/  F2FP.F16.E4M3.UNPACK_B R13, R13 ;  /* 0x0000000dff0d723e */ /* 0x000fe400020006ff */
[----:B------:R-:W-:Y:S02]  /*3b340*/  F2FP.F16.E4M3.UNPACK_B R14, R14 ;  /* 0x0000000eff0e723e */ /* 0x000fe400020006ff */
[----:B------:R-:W-:Y:S01]  /*3b350*/  F2FP.F16.E4M3.UNPACK_B R15, R15 ;  /* 0x0000000fff0f723e */ /* 0x000fe200020006ff */
[----:B-1----:R-:W3:Y:S04]  /*3b360*/  LDL.LU R6, [R1+0xa7c] ;  /* 0x000a7c0001067983 */ /* 0x002ee80000300800 */
[----:B------:R-:W3:Y:S01]  /*3b370*/  LDL.LU R7, [R1+0xa84] ;  /* 0x000a840001077983 */ /* 0x000ee20000300800 */
[----:B------:R-:W-:Y:S01]  /*3b380*/  IMAD.MOV.U32 R23, RZ, RZ, R0 ;  /* 0x000000ffff177224 */ /* 0x000fe200078e0000 */
[----:B--2---:R-:W-:-:S15]  /*3b390*/  HMMA.16816.F32 R24, R12, R16, R24 ;  /* 0x000000100c18723c */ /* 0x004fde0000001818 */
[----:B------:R-:W-:-:S08]  /*3b3a0*/  NOP ;  /* 0x0000000000007918 */ /* 0x000fd00000000000 */
[----:B------:R-:W-:Y:S04]  /*3b3b0*/  STL.64 [R1+0x10], R24 ;  /* 0x0000101801007387 */ /* 0x000fe80000100a00 */
[----:B------:R0:W-:Y:S01]  /*3b3c0*/  STL [R1+0x1c], R27 ;  /* 0x00001c1b01007387 */ /* 0x0001e20000100800 */
[----:B------:R-:W-:-:S03]  /*3b3d0*/  IMAD.MOV.U32 R0, RZ, RZ, R26 ;  /* 0x000000ffff007224 */ /* 0x000fc600078e001a */
[----:B0-----:R-:W2:Y:S04]  /*3b3e0*/  LDL.LU.64 R26, [R1+0x20b8] ;  /* 0x0020b800011a7983 */ /* 0x001ea80000300a00 */
[----:B------:R-:W2:Y:S04]  /*3b3f0*/  LDL.LU.64 R24, [R1+0x20b0] ;  /* 0x0020b00001187983 */ /* 0x000ea80000300a00 */
[----:B------:R-:W2:Y:S04]  /*3b400*/  LDL.LU R16, [R1+0x2f8] ;  /* 0x0002f80001107983 */ /* 0x000ea80000300800 */
[----:B------:R-:W2:Y:S04]  /*3b410*/  LDL.LU R17, [R1+0x2fc] ;  /* 0x0002fc0001117983 */ /* 0x000ea80000300800 */
[----:B------:R0:W-:Y:S01]  /*3b420*/  STL [R1+0x1fa0], R0 ;  /* 0x001fa00001007387 */ /* 0x0001e20000100800 */
[----:B----4-:R-:W-:-:S02]  /*3b430*/  IMAD R4, R4, 0x100, R19 ;  /* 0x0000010004047824 */ /* 0x010fc400078e0213 */
[----:B---3--:R-:W-:Y:S01]  /*3b440*/  IMAD R5, R5, 0x100, R18 ;  /* 0x0000010005057824 */ /* 0x008fe200078e0212 */
[----:B0-----:R-:W3:Y:S04]  /*3b450*/  LDL.LU R0, [R1+0x1c88] ;  /* 0x001c880001007983 */ /* 0x001ee80000300800 */
[----:B------:R-:W4:Y:S04]  /*3b460*/  LDL.LU R19, [R1+0x20ac] ;  /* 0x0020ac0001137983 */ /* 0x000f280000300800 */
[----:B------:R-:W3:Y:S01]  /*3b470*/  LDL.LU R18, [R1+0x20a8] ;  /* 0x0020a80001127983 */ /* 0x000ee20000300800 */
[----:B--2---:R-:W-:Y:S01]  /*3b480*/  HMMA.16816.F32 R24, R12, R10, R24 ;  /* 0x0000000a0c18723c */ /* 0x004fe20000001818 */
[----:B---3--:R-:W-:-:S15]  /*3b490*/  IMAD R6, R6, 0x100, R18 ;  /* 0x0000010006067824 */ /* 0x008fde00078e0212 */
[----:B------:R-:W-:-:S07]  /*3b4a0*/  NOP ;  /* 0x0000000000007918 */ /* 0x000fce0000000000 */
[----:B------:R-:W-:Y:S04]  /*3b4b0*/  STL.64 [R1], R24 ;  /* 0x0000001801007387 */ /* 0x000fe80000100a00 */
[----:B------:R0:W-:Y:S04]  /*3b4c0*/  STL.64 [R1+0x8], R26 ;  /* 0x0000081a01007387 */ /* 0x0001e80000100a00 */
[----:B0-----:R-:W2:Y:S04]  /*3b4d0*/  LDL.LU.64 R26, [R1+0x20a0] ;  /* 0x0020a000011a7983 */ /* 0x001ea80000300a00 */
[----:B------:R-:W2:Y:S04]  /*3b4e0*/  LDL.LU.64 R24, [R1+0x2098] ;  /* 0x0020980001187983 */ /* 0x000ea80000300a00 */
[----:B------:R-:W3:Y:S04]  /*3b4f0*/  LDL.LU R10, [R1+0xa98] ;  /* 0x000a9800010a7983 */ /* 0x000ee80000300800 */
[----:B------:R-:W3:Y:S04]  /*3b500*/  LDL.LU R11, [R1+0xaa0] ;  /* 0x000aa000010b7983 */ /* 0x000ee80000300800 */
[----:B------:R-:W4:Y:S01]  /*3b510*/  LDL.LU R18, [R1+0x2094] ;  /* 0x0020940001127983 */ /* 0x000f220000300800 */
[----:B------:R-:W-:Y:S01]  /*3b520*/  HMMA.16816.F32 R20, R12, R2, R20 ;  /* 0x000000020c14723c */ /* 0x000fe20000001814 */
[----:B----4-:R-:W-:-:S02]  /*3b530*/  IMAD R7, R7, 0x100, R18 ;  /* 0x0000010007077824 */ /* 0x010fc400078e0212 */
[----:B------:R-:W4:Y:S03]  /*3b540*/  LDL.LU R18, [R1+0x2090] ;  /* 0x0020900001127983 */ /* 0x000f260000300800 */
[----:B--2---:R-:W-:Y:S07]  /*3b550*/  HMMA.16816.F32 R24, R12, R8, R24 ;  /* 0x000000080c18723c */ /* 0x004fee0000001818 */
[----:B------:R-:W-:-:S02]  /*3b560*/  IMAD R15, R29, 0x100, R0 ;  /* 0x000001001d0f7824 */ /* 0x000fc400078e0200 */
[----:B----4-:R-:W-:Y:S02]  /*3b570*/  IMAD R18, R18, 0x100, R19 ;  /* 0x0000010012127824 */ /* 0x010fe400078e0213 */
[----:B------:R-:W3:-:S12]  /*3b580*/  LDL.LU R19, [R1+0x208c] ;  /* 0x00208c0001137983 */ /* 0x000ed80000300800 */
[----:B------:R-:W-:Y:S04]  /*3b590*/  STL.64 [R1+0x1eb8], R26 ;  /* 0x001eb81a01007387 */ /* 0x000fe80000100a00 */
[----:B------:R-:W-:Y:S04]  /*3b5a0*/  STL.64 [R1+0x1eb0], R24 ;  /* 0x001eb01801007387 */ /* 0x000fe80000100a00 */
[----:B------:R-:W-:Y:S04]  /*3b5b0*/  STL.64 [R1+0x1ec8], R22 ;  /* 0x001ec81601007387 */ /* 0x000fe80000100a00 */
[----:B------:R0:W-:Y:S04]  /*3b5c0*/  STL.64 [R1+0x1ec0], R20 ;  /* 0x001ec01401007387 */ /* 0x0001e80000100a00 */
[----:B------:R-:W-:Y:S04]  /*3b5d0*/  STL [R1+0x2088], R15 ;  /* 0x0020880f01007387 */ /* 0x000fe80000100800 */
        /* <DEDUP_REMOVED lines=13> */
[----:B--2---:R0:W-:Y:S04]  /*3b6b0*/  STL [R1+0x2028], R20 ;  /* 0x0020281401007387 */ /* 0x0041e80000100800 */
[----:B0-----:R-:W2:Y:S04]  /*3b6c0*/  LDL.LU R20, [R1+0x1ca0] ;  /* 0x001ca00001147983 */ /* 0x001ea80000300800 */
[----:B--2---:R0:W-:Y:S04]  /*3b6d0*/  STL [R1+0x202c], R20 ;  /* 0x00202c1401007387 */ /* 0x0041e80000100800 */
        /* <DEDUP_REMOVED lines=9> */
[----:B------:R-:W2:Y:S04]  /*3b770*/  LDL.LU R21, [R1+0x174] ;  /* 0x0001740001157983 */ /* 0x000ea80000300800 */
[----:B------:R-:W4:Y:S04]  /*3b780*/  LDL.LU R22, [R1+0x178] ;  /* 0x0001780001167983 */ /* 0x000f280000300800 */
[----:B------:R-:W4:Y:S01]  /*3b790*/  LDL.LU R23, [R1+0x17c] ;  /* 0x00017c0001177983 */ /* 0x000f220000300800 */
[----:B---3--:R-:W-:-:S02]  /*3b7a0*/  IMAD R19, R19, 0x100, R10 ;  /* 0x0000010013137824 */ /* 0x008fc400078e020a */
[----:B------:R-:W-:Y:S01]  /*3b7b0*/  IMAD R28, R28, 0x100, R11 ;  /* 0x000001001c1c7824 */ /* 0x000fe200078e020b */
[----:B----4-:R-:W-:Y:S04]  /*3b7c0*/  STL.64 [R1+0x2050], R22 ;  /* 0x0020501601007387 */ /* 0x010fe80000100a00 */
        /* <DEDUP_REMOVED lines=27> */
[----:B------:R-:W-:-:S02]  /*3b980*/  F2FP.F16.E4M3.UNPACK_B R16, R16.H1 ;  /* 0x00000010ff10723e */ /* 0x000fc400030006ff */
[----:B------:R-:W-:Y:S02]  /*3b990*/  F2FP.F16.E4M3.UNPACK_B R17, R17.H1 ;  /* 0x00000011ff11723e */ /* 0x000fe400030006ff */
[----:B------:R-:W-:Y:S02]  /*3b9a0*/  F2FP.F16.E4M3.UNPACK_B R4, R4 ;  /* 0x00000004ff04723e */ /* 0x000fe400020006ff */
        /* <DEDUP_REMOVED lines=9> */
[----:B----4-:R-:W-:-:S02]  /*3ba40*/  F2FP.F16.E4M3.UNPACK_B R10, R10.H1 ;  /* 0x0000000aff0a723e */ /* 0x010fc400030006ff */
[----:B------:R-:W-:Y:S01]  /*3ba50*/  F2FP.F16.E4M3.UNPACK_B R11, R11.H1 ;  /* 0x0000000bff0b723e */ /* 0x000fe200030006ff */
[----:B------:R-:W-:Y:S01]  /*3ba60*/  HMMA.16816.F32 R12, R4, R16, R12 ;  /* 0x00000010040c723c */ /* 0x000fe2000000180c */
[----:B------:R-:W3:Y:S04]  /*3ba70*/  LDL.LU R24, [R1+0x1cb8] ;  /* 0x001cb80001187983 */ /* 0x000ee80000300800 */
[----:B------:R-:W3:Y:S04]  /*3ba80*/  LDL.LU R25, [R1+0x1cb4] ;  /* 0x001cb40001197983 */ /* 0x000ee80000300800 */
[----:B------:R-:W4:Y:S04]  /*3ba90*/  LDL.LU R26, [R1+0x1cc0] ;  /* 0x001cc000011a7983 */ /* 0x000f280000300800 */
[----:B------:R-:W4:Y:S04]  /*3baa0*/  LDL.LU R27, [R1+0x1cbc] ;  /* 0x001cbc00011b7983 */ /* 0x000f280000300800 */
[----:B------:R-:W4:Y:S04]  /*3bab0*/  LDL.LU R0, [R1+0x1cc8] ;  /* 0x001cc80001007983 */ /* 0x000f280000300800 */
[----:B------:R-:W4:Y:S04]  /*3bac0*/  LDL.LU R29, [R1+0x1cc4] ;  /* 0x001cc400011d7983 */ /* 0x000f280000300800 */
[----:B------:R0:W-:Y:S04]  /*3bad0*/  STL.64 [R1+0x3e0], R12 ;  /* 0x0003e00c01007387 */ /* 0x0001e80000100a00 */
[----:B------:R1:W-:Y:S01]  /*3bae0*/  STL.64 [R1+0x3e8], R14 ;  /* 0x0003e80e01007387 */ /* 0x0003e20000100a00 */
[----:B0-----:R-:W-:-:S03]  /*3baf0*/  F2FP.F16.E4M3.UNPACK_B R12, R18 ;  /* 0x00000012ff0c723e */ /* 0x001fc600020006ff */
[----:B-1----:R-:W3:Y:S04]  /*3bb00*/  LDL.LU R15, [R1+0x2088] ;  /* 0x00208800010f7983 */ /* 0x002ee80000300800 */
[----:B------:R-:W4:Y:S01]  /*3bb10*/  LDL.LU R18, [R1+0x1cac] ;  /* 0x001cac0001127983 */ /* 0x000f220000300800 */
[----:B------:R-:W-:Y:S02]  /*3bb20*/  F2FP.F16.E4M3.UNPACK_B R13, R19 ;  /* 0x00000013ff0d723e */ /* 0x000fe400020006ff */
[----:B------:R-:W-:Y:S01]  /*3bb30*/  F2FP.F16.E4M3.UNPACK_B R14, R28 ;  /* 0x0000001cff0e723e */ /* 0x000fe200020006ff */
[----:B------:R-:W4:Y:S04]  /*3bb40*/  LDL.LU R19, [R1+0x1cb0] ;  /* 0x001cb00001137983 */ /* 0x000f280000300800 */
[----:B------:R-:W4:Y:S01]  /*3bb50*/  LDL.LU R28, [R1+0x1ca4] ;  /* 0x001ca400011c7983 */ /* 0x000f220000300800 */
        /* <DEDUP_REMOVED lines=14> */
[----:B------:R-:W-:-:S02]  /*3bc40*/  F2FP.F16.E4M3.UNPACK_B R2, R2.H1 ;  /* 0x00000002ff02723e */ /* 0x000fc400030006ff */
[----:B------:R-:W-:Y:S02]  /*3bc50*/  F2FP.F16.E4M3.UNPACK_B R3, R3.H1 ;  /* 0x00000003ff03723e */ /* 0x000fe400030006ff */
[----:B---3--:R-:W-:-:S05]  /*3bc60*/  F2FP.F16.E4M3.UNPACK_B R15, R15 ;  /* 0x0000000fff0f723e */ /* 0x008fca00020006ff */
        /* <DEDUP_REMOVED lines=15> */
[----:B------:R-:W3:Y:S02]  /*3bd60*/  LDL.LU.64 R20, [R1+0x2048] ;  /* 0x0020480001147983 */ /* 0x000ee40000300a00 */
[----:B---3--:R-:W-:-:S02]  /*3bd70*/  IMAD R4, R4, 0x100, R20 ;  /* 0x0000010004047824 */ /* 0x008fc400078e0214 */
[----:B------:R-:W2:Y:S02]  /*3bd80*/  LDL.LU R20, [R1+0x2040] ;  /* 0x0020400001147983 */ /* 0x000ea40000300800 */
[----:B--2---:R-:W-:-:S15]  /*3bd90*/  HMMA.16816.F32 R20, R12, R10, R20 ;  /* 0x0000000a0c14723c */ /* 0x004fde0000001814 */
[----:B------:R-:W-:-:S08]  /*3bda0*/  NOP ;  /* 0x0000000000007918 */ /* 0x000fd00000000000 */
[----:B------:R-:W-:Y:S04]  /*3bdb0*/  STL.64 [R1+0x470], R20 ;  /* 0x0004701401007387 */ /* 0x000fe80000100a00 */
[----:B------:R0:W-:Y:S04]  /*3bdc0*/  STL.64 [R1+0x478], R22 ;  /* 0x0004781601007387 */ /* 0x0001e80000100a00 */
[----:B0-----:R-:W2:Y:S04]  /*3bdd0*/  LDL.LU.64 R22, [R1+0x2038] ;  /* 0x0020380001167983 */ /* 0x001ea80000300a00 */
[----:B------:R-:W4:Y:S02]  /*3bde0*/  LDL.LU.64 R20, [R1+0x2030] ;  /* 0x0020300001147983 */ /* 0x000f240000300a00 */
[----:B----4-:R-:W-:-:S02]  /*3bdf0*/  IMAD R5, R5, 0x100, R20 ;  /* 0x0000010005057824 */ /* 0x010fc400078e0214 */
[----:B------:R-:W3:Y:S02]  /*3be00*/  LDL.LU R20, [R1+0x202c] ;  /* 0x00202c0001147983 */ /* 0x000ee40000300800 */
[----:B---3--:R-:W-:Y:S02]  /*3be10*/  IMAD R6, R6, 0x100, R20 ;  /* 0x0000010006067824 */ /* 0x008fe400078e0214 */
[----:B------:R-:W2:Y:S02]  /*3be20*/  LDL.LU R20, [R1+0x2028] ;  /* 0x0020280001147983 */ /* 0x000ea40000300800 */
[----:B--2---:R-:W-:-:S15]  /*3be30*/  HMMA.16816.F32 R20, R12, R8, R20 ;  /* 0x000000080c14723c */ /* 0x004fde0000001814 */
[----:B------:R-:W-:-:S08]  /*3be40*/  NOP ;  /* 0x0000000000007918 */ /* 0x000fd00000000000 */
[----:B------:R-:W-:Y:S04]  /*3be50*/  STL.64 [R1+0x3d0], R20 ;  /* 0x0003d01401007387 */ /* 0x000fe80000100a00 */
[----:B------:R0:W-:Y:S04]  /*3be60*/  STL.64 [R1+0x3d8], R22 ;  /* 0x0003d81601007387 */ /* 0x0001e80000100a00 */
[----:B0-----:R-:W2:Y:S04]  /*3be70*/  LDL.LU.64 R22, [R1+0x2020] ;  /* 0x0020200001167983 */ /* 0x001ea80000300a00 */
[----:B------:R-:W2:Y:S01]  /*3be80*/  LDL.LU.64 R20, [R1+0x2018] ;  /* 0x0020180001147983 */ /* 0x000ea20000300a00 */
[----:B------:R-:W-:Y:S01]  /*3be90*/  IMAD R7, R28, 0x100, R7 ;  /* 0x000001001c077824 */ /* 0x000fe200078e0207 */
        /* <DEDUP_REMOVED lines=8> */
[----:B------:R0:W-:Y:S04]  /*3bf20*/  STL.64 [R1+0x2f0], R12 ;  /* 0x0002f00c01007387 */ /* 0x0001e80000100a00 */
[----:B------:R1:W-:Y:S01]  /*3bf30*/  STL.64 [R1+0x2f8], R14 ;  /* 0x0002f80e01007387 */ /* 0x0003e20000100a00 */
[----:B0-----:R-:W-:Y:S02]  /*3bf40*/  IMAD R13, R25, 0x100, R24 ;  /* 0x00000100190d7824 */ /* 0x001fe400078e0218 */
[----:B-1----:R-:W-:Y:S01]  /*3bf50*/  IMAD R14, R27, 0x100, R26 ;  /* 0x000001001b0e7824 */ /* 0x002fe200078e021a */
[----:B--2---:R-:W-:-:S15]  /*3bf60*/  HMMA.16816.F32 R20, R4, R16, R20 ;  /* 0x000000100414723c */ /* 0x004fde0000001814 */
[----:B------:R-:W-:-:S08]  /*3bf70*/  NOP ;  /* 0x0000000000007918 */ /* 0x000fd00000000000 */
        /* <DEDUP_REMOVED lines=12> */
[----:B------:R-:W4:Y:S01]  /*3c040*/  LDL.LU R28, [R1+0x1cfc] ;  /* 0x001cfc00011c7983 */ /* 0x000f220000300800 */
[----:B------:R-:W-:-:S03]  /*3c050*/  IMAD R12, R18, 0x100, R19 ;  /* 0x00000100120c7824 */ /* 0x000fc600078e0213 */
[----:B----4-:R-:W-:Y:S04]  /*3c060*/  STL [R1+0x1fa4], R28 ;  /* 0x001fa41c01007387 */ /* 0x010fe80000100800 */
[----:B------:R-:W4:Y:S04]  /*3c070*/  LDL.LU R19, [R1+0x1d08] ;  /* 0x001d080001137983 */ /* 0x000f280000300800 */
[----:B----4-:R-:W-:Y:S04]  /*3c080*/  STL [R1+0x1fa8], R19 ;  /* 0x001fa81301007387 */ /* 0x010fe80000100800 */
[----:B------:R-:W4:Y:S04]  /*3c090*/  LDL.LU R18, [R1+0x1d04] ;  /* 0x001d040001127983 */ /* 0x000f280000300800 */
[----:B----4-:R-:W-:Y:S04]  /*3c0a0*/  STL [R1+0x1fc0], R18 ;  /* 0x001fc01201007387 */ /* 0x010fe80000100800 */
        /* <DEDUP_REMOVED lines=74> */
[----:B------:R-:W4:Y:S01]  /*3c550*/  LDL.LU.64 R16, [R1+0x1fe8] ;  /* 0x001fe80001107983 */ /* 0x000f220000300a00 */
[----:B------:R-:W-:-:S02]  /*3c560*/  F2FP.F16.E4M3.UNPACK_B R12, R12 ;  /* 0x0000000cff0c723e */ /* 0x000fc400020006ff */
[----:B------:R-:W-:Y:S02]  /*3c570*/  F2FP.F16.E4M3.UNPACK_B R13, R13 ;  /* 0x0000000dff0d723e */ /* 0x000fe400020006ff */
[----:B------:R-:W-:Y:S02]  /*3c580*/  F2FP.F16.E4M3.UNPACK_B R14, R14 ;  /* 0x0000000eff0e723e */ /* 0x000fe400020006ff */
[----:B------:R-:W-:Y:S01]  /*3c590*/  F2FP.F16.E4M3.UNPACK_B R15, R15 ;  /* 0x0000000fff0f723e */ /* 0x000fe200020006ff */
[----:B----4-:R-:W-:Y:S01]  /*3c5a0*/  HMMA.16816.F32 R4, R4, R2, R16 ;  /* 0x000000020404723c */ /* 0x010fe20000001810 */
[----:B------:R-:W4:Y:S04]  /*3c5b0*/  LDL.LU.64 R18, [R1+0x1fe0] ;  /* 0x001fe00001127983 */ /* 0x000f280000300a00 */
[----:B------:R-:W2:-:S15]  /*3c5c0*/  LDL.LU.64 R16, [R1+0x1fd8] ;  /* 0x001fd80001107983 */ /* 0x000e9e0000300a00 */
[----:B------:R-:W-:-:S03]  /*3c5d0*/  NOP ;  /* 0x0000000000007918 */ /* 0x000fc60000000000 */
[----:B------:R0:W-:Y:S04]  /*3c5e0*/  STL.64 [R1+0x2e0], R4 ;  /* 0x0002e00401007387 */ /* 0x0001e80000100a00 */
[----:B------:R1:W-:Y:S04]  /*3c5f0*/  STL.64 [R1+0x2e8], R6 ;  /* 0x0002e80601007387 */ /* 0x0003e80000100a00 */
[----:B0-----:R-:W4:Y:S04]  /*3c600*/  LDL.LU R4, [R1+0x1ccc] ;  /* 0x001ccc0001047983 */ /* 0x001f280000300800 */
[----:B------:R-:W3:Y:S04]  /*3c610*/  LDL.LU R5, [R1+0x1cd4] ;  /* 0x001cd40001057983 */ /* 0x000ee80000300800 */
[----:B-1----:R-:W3:Y:S04]  /*3c620*/  LDL.LU R6, [R1+0x1cdc] ;  /* 0x001cdc0001067983 */ /* 0x002ee80000300800 */
[----:B------:R-:W3:Y:S01]  /*3c630*/  LDL.LU R7, [R1+0x1ce4] ;  /* 0x001ce40001077983 */ /* 0x000ee20000300800 */
[----:B--2---:R-:W-:-:S15]  /*3c640*/  HMMA.16816.F32 R24, R12, R16, R24 ;  /* 0x000000100c18723c */ /* 0x004fde0000001818 */
[----:B------:R-:W-:-:S08]  /*3c650*/  NOP ;  /* 0x0000000000007918 */ /* 0x000fd00000000000 */
[----:B------:R-:W-:Y:S04]  /*3c660*/  STL.64 [R1+0x450], R24 ;  /* 0x0004501801007387 */ /* 0x000fe80000100a00 */
[----:B------:R0:W-:Y:S04]  /*3c670*/  STL.64 [R1+0x458], R26 ;  /* 0x0004581a01007387 */ /* 0x0001e80000100a00 */
[----:B0-----:R-:W2:Y:S04]  /*3c680*/  LDL.LU.64 R26, [R1+0x1fd0] ;  /* 0x001fd000011a7983 */ /* 0x001ea80000300a00 */
[----:B------:R-:W2:Y:S01]  /*3c690*/  LDL.LU.64 R24, [R1+0x1fc8] ;  /* 0x001fc80001187983 */ /* 0x000ea20000300a00 */
[----:B----4-:R-:W-:-:S03]  /*3c6a0*/  IMAD R4, R4, 0x100, R18 ;  /* 0x0000010004047824 */ /* 0x010fc600078e0212 */
[----:B------:R-:W4:Y:S01]  /*3c6b0*/  LDL.LU R18, [R1+0x1fc0] ;  /* 0x001fc00001127983 */ /* 0x000f220000300800 */
[----:B--2---:R-:W-:-:S15]  /*3c6c0*/  HMMA.16816.F32 R24, R12, R10, R24 ;  /* 0x0000000a0c18723c */ /* 0x004fde0000001818 */
[----:B------:R-:W-:-:S08]  /*3c6d0*/  NOP ;  /* 0x0000000000007918 */ /* 0x000fd00000000000 */
[----:B------:R-:W-:Y:S04]  /*3c6e0*/  STL.64 [R1+0x440], R24 ;  /* 0x0004401801007387 */ /* 0x000fe80000100a00 */
[----:B------:R0:W-:Y:S04]  /*3c6f0*/  STL.64 [R1+0x448], R26 ;  /* 0x0004481a01007387 */ /* 0x0001e80000100a00 */
[----:B0-----:R-:W2:Y:S04]  /*3c700*/  LDL.LU.64 R26, [R1+0x1fb8] ;  /* 0x001fb800011a7983 */ /* 0x001ea80000300a00 */
[----:B------:R-:W2:Y:S01]  /*3c710*/  LDL.LU.64 R24, [R1+0x1fb0] ;  /* 0x001fb00001187983 */ /* 0x000ea20000300a00 */
[----:B---3--:R-:W-:-:S02]  /*3c720*/  IMAD R5, R5, 0x100, R19 ;  /* 0x0000010005057824 */ /* 0x008fc400078e0213 */
[----:B------:R-:W-:Y:S01]  /*3c730*/  IMAD R6, R6, 0x100, R28 ;  /* 0x0000010006067824 */ /* 0x000fe200078e021c */
[----:B------:R-:W4:Y:S04]  /*3c740*/  LDL.LU R19, [R1+0x1fa8] ;  /* 0x001fa80001137983 */ /* 0x000f280000300800 */
[----:B------:R-:W3:Y:S01]  /*3c750*/  LDL.LU R28, [R1+0x1fa4] ;  /* 0x001fa400011c7983 */ /* 0x000ee20000300800 */
        /* <DEDUP_REMOVED lines=17> */
[----:B0-----:R-:W3:Y:S01]  /*3c870*/  LDL.LU R12, [R1+0x1cec] ;  /* 0x001cec00010c7983 */ /* 0x001ee20000300800 */
[----:B------:R-:W-:-:S03]  /*3c880*/  F2FP.F16.E4M3.UNPACK_B R7, R7 ;  /* 0x00000007ff07723e */ /* 0x000fc600020006ff */
[----:B------:R-:W4:Y:S04]  /*3c890*/  LDL.LU R13, [R1+0x1cf8] ;  /* 0x001cf800010d7983 */ /* 0x000f280000300800 */
[----:B-1----:R-:W4:Y:S04]  /*3c8a0*/  LDL.LU R14, [R1+0x1cf4] ;  /* 0x001cf400010e7983 */ /* 0x002f280000300800 */
[----:B------:R-:W4:Y:S01]  /*3c8b0*/  LDL.LU R15, [R1+0x1d00] ;  /* 0x001d0000010f7983 */ /* 0x000f220000300800 */
[----:B--2---:R-:W-:Y:S01]  /*3c8c0*/  HMMA.16816.F32 R24, R4, R16, R24 ;  /* 0x000000100418723c */ /* 0x004fe20000001818 */
[----:B---3--:R-:W-:-:S02]  /*3c8d0*/  IMAD R12, R12, 0x100, R29 ;  /* 0x000001000c0c7824 */ /* 0x008fc400078e021d */
[----:B------:R-:W2:-:S15]  /*3c8e0*/  LDL.LU R29, [R1+0x1f78] ;  /* 0x001f7800011d7983 */ /* 0x000e9e0000300800 */
[----:B------:R-:W-:-:S05]  /*3c8f0*/  NOP ;  /* 0x0000000000007918 */ /* 0x000fca0000000000 */
        /* <DEDUP_REMOVED lines=18> */
[----:B------:R-:W-:Y:S01]  /*3ca20*/  IMAD R15, R18, 0x100, R19 ;  /* 0x00000100120f7824 */ /* 0x000fe200078e0213 */
[----:B------:R-:W-:Y:S02]  /*3ca30*/  F2FP.F16.E4M3.UNPACK_B R12, R12 ;  /* 0x0000000cff0c723e */ /* 0x000fe400020006ff */
[----:B------:R-:W-:Y:S02]  /*3ca40*/  F2FP.F16.E4M3.UNPACK_B R13, R13 ;  /* 0x0000000dff0d723e */ /* 0x000fe400020006ff */
[----:B------:R-:W-:Y:S02]  /*3ca50*/  F2FP.F16.E4M3.UNPACK_B R14, R14 ;  /* 0x0000000eff0e723e */ /* 0x000fe400020006ff */
[----:B------:R-:W-:Y:S01]  /*3ca60*/  F2FP.F16.E4M3.UNPACK_B R15, R15 ;  /* 0x0000000fff0f723e */ /* 0x000fe200020006ff */
[----:B------:R-:W-:Y:S01]  /*3ca70*/  HMMA.16816.F32 R20, R4, R2, R20 ;  /* 0x000000020414723c */ /* 0x000fe20000001814 */
[----:B------:R-:W-:-:S15]  /*3ca80*/  STL [R1+0x1f0c], R16 ;  /* 0x001f0c1001007387 */ /* 0x000fde0000100800 */
[----:B------:R-:W-:-:S07]  /*3ca90*/  NOP ;  /* 0x0000000000007918 */ /* 0x000fce0000000000 */
[----:B------:R0:W-:Y:S04]  /*3caa0*/  STL.64 [R1+0x110], R20 ;  /* 0x0001101401007387 */ /* 0x0001e80000100a00 */
[----:B------:R1:W-:Y:S04]  /*3cab0*/  STL.64 [R1+0x118], R22 ;  /* 0x0001181601007387 */ /* 0x0003e80000100a00 */
[----:B------:R-:W-:Y:S01]  /*3cac0*/  STL [R1+0x1f08], R17 ;  /* 0x001f081101007387 */ /* 0x000fe20000100800 */
[----:B---3--:R-:W-:-:S15]  /*3cad0*/  HMMA.16816.F32 R4, R12, R16, R24 ;  /* 0x000000100c04723c */ /* 0x008fde0000001818 */
[----:B------:R-:W-:-:S08]  /*3cae0*/  NOP ;  /* 0x0000000000007918 */ /* 0x000fd00000000000 */
[----:B------:R-:W-:Y:S04]  /*3caf0*/  STL.64 [R1+0x420], R4 ;  /* 0x0004200401007387 */ /* 0x000fe80000100a00 */
[----:B------:R-:W-:Y:S04]  /*3cb00*/  STL.64 [R1+0x428], R6 ;  /* 0x0004280601007387 */ /* 0x000fe80000100a00 */
[----:B0-----:R-:W3:Y:S04]  /*3cb10*/  LDL.LU R20, [R1+0x20] ;  /* 0x0000200001147983 */ /* 0x001ee80000300800 */
[----:B------:R-:W3:Y:S04]  /*3cb20*/  LDL.LU R21, [R1+0x24] ;  /* 0x0000240001157983 */ /* 0x000ee80000300800 */
[----:B-1----:R-:W4:Y:S04]  /*3cb30*/  LDL.LU R22, [R1+0x28] ;  /* 0x0000280001167983 */ /* 0x002f280000300800 */
[----:B------:R-:W4:Y:S04]  /*3cb40*/  LDL.LU R23, [R1+0x2c] ;  /* 0x00002c0001177983 */ /* 0x000f280000300800 */
[----:B------:R-:W2:Y:S04]  /*3cb50*/  LDL.LU R28, [R1+0x1d44] ;  /* 0x001d4400011c7983 */ /* 0x000ea80000300800 */
[----:B--2---:R-:W-:Y:S04]  /*3cb60*/  STL [R1+0x1ef0], R28 ;  /* 0x001ef01c01007387 */ /* 0x004fe80000100800 */
[----:B----4-:R-:W-:Y:S04]  /*3cb70*/  STL.64 [R1+0x1ed8], R22 ;  /* 0x001ed81601007387 */ /* 0x010fe80000100a00 */
[----:B---3--:R0:W-:Y:S04]  /*3cb80*/  STL.64 [R1+0x1ed0], R20 ;  /* 0x001ed01401007387 */ /* 0x0081e80000100a00 */
[----:B0-----:R-:W2:Y:S04]  /*3cb90*/  LDL.LU R20, [R1+0x90] ;  /* 0x0000900001147983 */ /* 0x001ea80000300800 */
[----:B------:R-:W2:Y:S04]  /*3cba0*/  LDL.LU R21, [R1+0x94] ;  /* 0x0000940001157983 */ /* 0x000ea80000300800 */
[----:B------:R-:W3:Y:S04]  /*3cbb0*/  LDL.LU R22, [R1+0x98] ;  /* 0x0000980001167983 */ /* 0x000ee80000300800 */
[----:B------:R-:W4:Y:S04]  /*3cbc0*/  LDL.LU R26, [R1+0x1d10] ;  /* 0x001d1000011a7983 */ /* 0x000f280000300800 */
[----:B------:R-:W4:Y:S04]  /*3cbd0*/  LDL.LU R27, [R1+0x1d0c] ;  /* 0x001d0c00011b7983 */ /* 0x000f280000300800 */
[----:B------:R-:W4:Y:S04]  /*3cbe0*/  LDL.LU R5, [R1+0x1d18] ;  /* 0x001d180001057983 */ /* 0x000f280000300800 */
[----:B------:R-:W4:Y:S04]  /*3cbf0*/  LDL.LU R6, [R1+0x1d14] ;  /* 0x001d140001067983 */ /* 0x000f280000300800 */
[----:B------:R-:W4:Y:S01]  /*3cc00*/  LDL.LU R7, [R1+0x1d20] ;  /* 0x001d200001077983 */ /* 0x000f220000300800 */
[----:B------:R-:W-:-:S03]  /*3cc10*/  IMAD.MOV.U32 R23, RZ, RZ, R29 ;  /* 0x000000ffff177224 */ /* 0x000fc600078e001d */
        /* <DEDUP_REMOVED lines=34> */
[----:B------:R-:W2:Y:S01]  /*3ce40*/  LDL.LU R23, [R1+0x5c] ;  /* 0x00005c0001177983 */ /* 0x000ea20000300800 */
[----:B----4-:R-:W-:-:S03]  /*3ce50*/  IMAD R4, R27, 0x100, R26 ;  /* 0x000001001b047824 */ /* 0x010fc600078e021a */
[----:B------:R-:W3:Y:S04]  /*3ce60*/  LDL.LU R24, [R1+0x10] ;  /* 0x0000100001187983 */ /* 0x000ee80000300800 */
[----:B------:R-:W3:Y:S01]  /*3ce70*/  LDL.LU R25, [R1+0x14] ;  /* 0x0000140001197983 */ /* 0x000ee20000300800 */
[----:B------:R-:W-:-:S03]  /*3ce80*/  IMAD.MOV.U32 R26, RZ, RZ, R0 ;  /* 0x000000ffff1a7224 */ /* 0x000fc600078e0000 */
[----:B------:R-:W4:Y:S04]  /*3ce90*/  LDL.LU R0, [R1+0x1f40] ;  /* 0x001f400001007983 */ /* 0x000f280000300800 */
        /* <DEDUP_REMOVED lines=8> */
[----:B------:R-:W-:-:S02]  /*3cf20*/  IMAD R5, R6, 0x100, R5 ;  /* 0x0000010006057824 */ /* 0x000fc400078e0205 */
[----:B------:R-:W-:Y:S02]  /*3cf30*/  IMAD R6, R18, 0x100, R7 ;  /* 0x0000010012067824 */ /* 0x000fe400078e0207 */
[----:B----4-:R-:W-:Y:S01]  /*3cf40*/  IMAD R7, R0, 0x100, R29 ;  /* 0x0000010000077824 */ /* 0x010fe200078e021d */
[----:B------:R-:W4:Y:S04]  /*3cf50*/  LDL.LU R18, [R1+0x56c] ;  /* 0x00056c0001127983 */ /* 0x000f280000300800 */
[----:B------:R-:W4:Y:S04]  /*3cf60*/  LDL.LU R29, [R1+0x574] ;  /* 0x00057400011d7983 */ /* 0x000f280000300800 */
[----:B------:R-:W4:Y:S01]  /*3cf70*/  LDL.LU R0, [R1+0x57c] ;  /* 0x00057c0001007983 */ /* 0x000f220000300800 */
        /* <DEDUP_REMOVED lines=20> */
[----:B------:R-:W2:Y:S04]  /*3d0c0*/  LDL.LU R16, [R1+0x1f0c] ;  /* 0x001f0c0001107983 */ /* 0x000ea80000300800 */
[----:B------:R-:W2:Y:S01]  /*3d0d0*/  LDL.LU R17, [R1+0x1f08] ;  /* 0x001f080001117983 */ /* 0x000ea20000300800 */
[----:B------:R-:W-:Y:S02]  /*3d0e0*/  F2FP.F16.E4M3.UNPACK_B R6, R6 ;  /* 0x00000006ff06723e */ /* 0x000fe400020006ff */
[----:B------:R-:W-:-:S07]  /*3d0f0*/  F2FP.F16.E4M3.UNPACK_B R7, R7 ;  /* 0x00000007ff07723e */ /* 0x000fce00020006ff */
[----:B--2---:R-:W-:-:S15]  /*3d100*/  HMMA.16816.F32 R20, R4, R16, R20 ;  /* 0x000000100414723c */ /* 0x004fde0000001814 */
[----:B------:R-:W-:-:S08]  /*3d110*/  NOP ;  /* 0x0000000000007918 */ /* 0x000fd00000000000 */
[----:B------:R-:W-:Y:S04]  /*3d120*/  STL.64 [R1+0x400], R20 ;  /* 0x0004001401007387 */ /* 0x000fe80000100a00 */
[----:B------:R0:W-:Y:S04]  /*3d130*/  STL.64 [R1+0x408], R22 ;  /* 0x0004081601007387 */ /* 0x0001e80000100a00 */
[----:B0-----:R-:W2:Y:S04]  /*3d140*/  LDL.LU.64 R22, [R1+0x1f00] ;  /* 0x001f000001167983 */ /* 0x001ea80000300a00 */
[----:B------:R-:W2:Y:S01]  /*3d150*/  LDL.LU.64 R20, [R1+0x1ef8] ;  /* 0x001ef80001147983 */ /* 0x000ea20000300a00 */
        /* <DEDUP_REMOVED lines=18> */
[----:B------:R-:W-:-:S07]  /*3d280*/  F2FP.F16.E4M3.UNPACK_B R15, R15 ;  /* 0x0000000fff0f723e */ /* 0x000fce00020006ff */
[----:B------:R-:W-:Y:S06]  /*3d290*/  HMMA.16816.F32 R24, R12, R16, R24 ;  /* 0x000000100c18723c */ /* 0x000fec0000001818 */
[----:B--2---:R-:W-:Y:S01]  /*3d2a0*/  HMMA.16816.F32 R4, R4, R2, R20 ;  /* 0x000000020404723c */ /* 0x004fe20000001814 */
[----:B------:R-:W2:Y:S04]  /*3d2b0*/  LDL.LU.64 R22, [R1+0x1ec8] ;  /* 0x001ec80001167983 */ /* 0x000ea80000300a00 */
[----:B------:R-:W2:-:S15]  /*3d2c0*/  LDL.LU.64 R20, [R1+0x1ec0] ;  /* 0x001ec00001147983 */ /* 0x000e9e0000300a00 */
[----:B------:R-:W-:-:S03]  /*3d2d0*/  NOP ;  /* 0x0000000000007918 */ /* 0x000fc60000000000 */
[----:B------:R0:W-:Y:S04]  /*3d2e0*/  STL.64 [R1+0x160], R4 ;  /* 0x0001600401007387 */ /* 0x0001e80000100a00 */
[----:B------:R1:W-:Y:S04]  /*3d2f0*/  STL.64 [R1+0x168], R6 ;  /* 0x0001680601007387 */ /* 0x0003e80000100a00 */
[----:B0-----:R-:W3:Y:S04]  /*3d300*/  LDL.LU R4, [R1] ;  /* 0x0000000001047983 */ /* 0x001ee80000300800 */
[----:B------:R-:W3:Y:S04]  /*3d310*/  LDL.LU R5, [R1+0x4] ;  /* 0x0000040001057983 */ /* 0x000ee80000300800 */
[----:B-1----:R-:W3:Y:S04]  /*3d320*/  LDL.LU R6, [R1+0x8] ;  /* 0x0000080001067983 */ /* 0x002ee80000300800 */
[----:B------:R-:W3:Y:S04]  /*3d330*/  LDL.LU R7, [R1+0xc] ;  /* 0x00000c0001077983 */ /* 0x000ee80000300800 */
[----:B------:R-:W-:Y:S04]  /*3d340*/  STL.64 [R1+0x3f0], R24 ;  /* 0x0003f01801007387 */ /* 0x000fe80000100a00 */
[----:B------:R0:W-:Y:S04]  /*3d350*/  STL.64 [R1+0x3f8], R26 ;  /* 0x0003f81a01007387 */ /* 0x0001e80000100a00 */
[----:B0-----:R-:W4:Y:S04]  /*3d360*/  LDL.LU.64 R26, [R1+0x1eb8] ;  /* 0x001eb800011a7983 */ /* 0x001f280000300a00 */
[----:B------:R-:W4:Y:S01]  /*3d370*/  LDL.LU.64 R24, [R1+0x1eb0] ;  /* 0x001eb00001187983 */ /* 0x000f220000300a00 */
[----:B------:R-:W-:Y:S01]  /*3d380*/  VIADD R19, R19, 0x1 ;  /* 0x0000000113137836 */ /* 0x000fe20000000000 */
[----:B---3--:R-:W-:-:S15]  /*3d390*/  HMMA.16816.F32 R4, R12, R10, R4 ;  /* 0x0000000a0c04723c */ /* 0x008fde0000001804 */
[----:B------:R-:W-:-:S08]  /*3d3a0*/  NOP ;  /* 0x0000000000007918 */ /* 0x000fd00000000000 */
[----:B------:R-:W-:Y:S04]  /*3d3b0*/  STL.64 [R1+0x3a0], R4 ;  /* 0x0003a00401007387 */ /* 0x000fe80000100a00 */
[----:B------:R0:W-:Y:S02]  /*3d3c0*/  STL.64 [R1+0x3a8], R6 ;  /* 0x0003a80601007387 */ /* 0x0001e40000100a00 */
[----:B0-----:R-:W0:Y:S01]  /*3d3d0*/  LDC R7, c[0x0][0x230] ;  /* 0x00008c00ff077b82 */ /* 0x001e220000000800 */
[----:B----4-:R-:W-:Y:S01]  /*3d3e0*/  HMMA.16816.F32 R8, R12, R8, R24 ;  /* 0x000000080c08723c */ /* 0x010fe20000001818 */
[----:B0-----:R-:W-:-:S05]  /*3d3f0*/  VIADD R7, R7, 0x7f ;  /* 0x0000007f07077836 */ /* 0x001fca0000000000 */
[----:B------:R-:W-:-:S04]  /*3d400*/  SHF.R.S32.HI R28, RZ, 0x1f, R7 ;  /* 0x0000001fff1c7819 */ /* 0x000fc80000011407 */
[----:B------:R-:W-:Y:S02]  /*3d410*/  LEA.HI R28, R28, R7, RZ, 0x7 ;  /* 0x000000071c1c7211 */ /* 0x000fe400078f38ff */
[----:B--2---:R-:W-:Y:S11]  /*3d420*/  HMMA.16816.F32 R4, R12, R2, R20 ;  /* 0x000000020c04723c */ /* 0x004ff60000001814 */
[----:B------:R-:W-:Y:S04]  /*3d430*/  STL.64 [R1+0x360], R8 ;  /* 0x0003600801007387 */ /* 0x000fe80000100a00 */
[----:B------:R-:W-:Y:S04]  /*3d440*/  STL.64 [R1+0x368], R10 ;  /* 0x0003680a01007387 */ /* 0x000fe80000100a00 */
[----:B------:R-:W-:Y:S04]  /*3d450*/  STL [R1+0x9c4], R19 ;  /* 0x0009c41301007387 */ /* 0x000fe80000100800 */
[----:B------:R-:W-:Y:S04]  /*3d460*/  STL.64 [R1+0x140], R4 ;  /* 0x0001400401007387 */ /* 0x000fe80000100a00 */
[----:B------:R-:W-:Y:S04]  /*3d470*/  STL.64 [R1+0x148], R6 ;  /* 0x0001480601007387 */ /* 0x000fe80000100a00 */
[----:B------:R-:W2:Y:S01]  /*3d480*/  LDL.LU R12, [R1+0x1110] ;  /* 0x00111000010c7983 */ /* 0x000ea20000300800 */
[----:B------:R-:W-:-:S06]  /*3d490*/  USHF.L.U32 UR5, UR35, 0x7, URZ ;  /* 0x0000000723057899 */ /* 0x000fcc000800063f */
[----:B------:R-:W-:Y:S02]  /*3d4a0*/  IADD3 R18, P3, R18, UR5, RZ ;  /* 0x0000000512127c10 */ /* 0x000fe4000ff7e0ff */
[----:B------:R-:W-:-:S03]  /*3d4b0*/  IADD3 R29, P1, R29, UR5, RZ ;  /* 0x000000051d1d7c10 */ /* 0x000fc6000ff3e0ff */
[----:B------:R-:W-:Y:S04]  /*3d4c0*/  STL [R1+0x56c], R18 ;  /* 0x00056c1201007387 */ /* 0x000fe80000100800 */
[----:B--2---:R0:W-:Y:S04]  /*3d4d0*/  STL [R1+0x1ea4], R12 ;  /* 0x001ea40c01007387 */ /* 0x0041e80000100800 */
[----:B------:R-:W-:Y:S04]  /*3d4e0*/  STL [R1+0x574], R29 ;  /* 0x0005741d01007387 */ /* 0x000fe80000100800 */
[----:B0-----:R-:W2:Y:S01]  /*3d4f0*/  LDL.LU R12, [R1+0x1118] ;  /* 0x00111800010c7983 */ /* 0x001ea20000300800 */
[----:B------:R-:W-:-:S05]  /*3d500*/  IADD3 R0, P6, R0, UR5, RZ ;  /* 0x0000000500007c10 */ /* 0x000fca000ffde0ff */
[----:B------:R-:W-:Y:S04]  /*3d510*/  STL [R1+0x57c], R0 ;  /* 0x00057c0001007387 */ /* 0x000fe80000100800 */
        /* <DEDUP_REMOVED lines=18> */
[----:B------:R-:W4:Y:S01]  /*3d640*/  LDL.LU R11, [R1+0x10f4] ;  /* 0x0010f400010b7983 */ /* 0x000f220000300800 */
[----:B------:R-:W-:-:S03]  /*3d650*/  SHF.R.S32.HI R28, RZ, 0x7, R28 ;  /* 0x00000007ff1c7819 */ /* 0x000fc6000001141c */
[----:B------:R-:W4:Y:S04]  /*3d660*/  LDL.LU R16, [R1+0x10c8] ;  /* 0x0010c80001107983 */ /* 0x000f280000300800 */
[----:B------:R-:W4:Y:S04]  /*3d670*/  LDL.LU R17, [R1+0x10ec] ;  /* 0x0010ec0001117983 */ /* 0x000f280000300800 */
[----:B------:R-:W4:Y:S04]  /*3d680*/  LDL.LU R4, [R1+0x10c0] ;  /* 0x0010c00001047983 */ /* 0x000f280000300800 */
[----:B------:R-:W4:Y:S04]  /*3d690*/  LDL.LU R5, [R1+0x10e4] ;  /* 0x0010e40001057983 */ /* 0x000f280000300800 */
[----:B------:R-:W4:Y:S01]  /*3d6a0*/  LDL.LU R6, [R1+0x10b8] ;  /* 0x0010b80001067983 */ /* 0x000f220000300800 */
[----:B------:R-:W-:-:S03]  /*3d6b0*/  ISETP.NE.U32.AND P0, PT, R19, R28, PT ;  /* 0x0000001c1300720c */ /* 0x000fc60003f05070 */
[----:B------:R-:W4:Y:S04]  /*3d6c0*/  LDL.LU R7, [R1+0x10dc] ;  /* 0x0010dc0001077983 */ /* 0x000f280000300800 */
[----:B------:R-:W4:Y:S04]  /*3d6d0*/  LDL.LU R28, [R1+0x10b0] ;  /* 0x0010b000011c7983 */ /* 0x000f280000300800 */
[----:B------:R-:W4:Y:S04]  /*3d6e0*/  LDL.LU R19, [R1+0x10d4] ;  /* 0x0010d40001137983 */ /* 0x000f280000300800 */
[----:B------:R-:W4:Y:S04]  /*3d6f0*/  LDL.LU R18, [R1+0x10a8] ;  /* 0x0010a80001127983 */ /* 0x000f280000300800 */
[----:B------:R-:W4:Y:S04]  /*3d700*/  LDL.LU R29, [R1+0x10cc] ;  /* 0x0010cc00011d7983 */ /* 0x000f280000300800 */
[----:B------:R-:W4:Y:S01]  /*3d710*/  LDL.LU R0, [R1+0x10a0] ;  /* 0x0010a00001007983 */ /* 0x000f220000300800 */
[----:B--2---:R-:W-:-:S05]  /*3d720*/  IADD3 R12, P5, R12, UR5, RZ ;  /* 0x000000050c0c7c10 */ /* 0x004fca000ffbe0ff */
[----:B------:R0:W-:Y:S04]  /*3d730*/  STL [R1+0x584], R12 ;  /* 0x0005840c01007387 */ /* 0x0001e80000100800 */
[----:B0-----:R-:W2:Y:S02]  /*3d740*/  LDL.LU R12, [R1+0x1ea8] ;  /* 0x001ea800010c7983 */ /* 0x001ea40000300800 */
[----:B--2---:R-:W-:-:S05]  /*3d750*/  IADD3 R12, P4, R12, UR5, RZ ;  /* 0x000000050c0c7c10 */ /* 0x004fca000ff9e0ff */
[----:B------:R0:W-:Y:S04]  /*3d760*/  STL [R1+0x1118], R12 ;  /* 0x0011180c01007387 */ /* 0x0001e80000100800 */
[----:B0-----:R-:W2:Y:S01]  /*3d770*/  LDL.LU R12, [R1+0x1ea4] ;  /* 0x001ea400010c7983 */ /* 0x001ea20000300800 */
[----:B------:R-:W-:-:S06]  /*3d780*/  USHF.R.S32.HI UR6, URZ, 0x1f, UR5 ;  /* 0x0000001f3f067899 */ /* 0x000fcc0008011405 */
[----:B---3--:R-:W-:Y:S02]  /*3d790*/  IADD3.X R13, R13, UR6, RZ, P3, !PT ;  /* 0x000000060d0d7c10 */ /* 0x008fe40009ffe4ff */
[----:B----4-:R-:W-:Y:S02]  /*3d7a0*/  IADD3 R14, P3, R14, UR5, RZ ;  /* 0x000000050e0e7c10 */ /* 0x010fe4000ff7e0ff */
[----:B------:R-:W-:Y:S02]  /*3d7b0*/  IADD3.X R15, R15, UR6, RZ, P1, !PT ;  /* 0x000000060f0f7c10 */ /* 0x000fe40008ffe4ff */
[----:B------:R-:W-:Y:S02]  /*3d7c0*/  IADD3 R2, P1, R2, UR5, RZ ;  /* 0x0000000502027c10 */ /* 0x000fe4000ff3e0ff */
[----:B------:R-:W-:Y:S02]  /*3d7d0*/  IADD3.X R3, R3, UR6, RZ, P6, !PT ;  /* 0x0000000603037c10 */ /* 0x000fe4000b7fe4ff */
[----:B------:R-:W-:-:S02]  /*3d7e0*/  IADD3 R20, P6, R20, UR5, RZ ;  /* 0x0000000514147c10 */ /* 0x000fc4000ffde0ff */
[----:B------:R-:W-:Y:S02]  /*3d7f0*/  IADD3.X R21, R21, UR6, RZ, P5, !PT ;  /* 0x0000000615157c10 */ /* 0x000fe4000affe4ff */
[----:B------:R-:W-:Y:S02]  /*3d800*/  IADD3 R22, P5, R22, UR5, RZ ;  /* 0x0000000516167c10 */ /* 0x000fe4000ffbe0ff */
        /* <DEDUP_REMOVED lines=13> */
[----:B--2---:R-:W-:-:S05]  /*3d8e0*/  IADD3 R12, P2, R12, UR5, RZ ;  /* 0x000000050c0c7c10 */ /* 0x004fca000ff5e0ff */
[----:B------:R0:W-:Y:S04]  /*3d8f0*/  STL [R1+0x1110], R12 ;  /* 0x0011100c01007387 */ /* 0x0001e80000100800 */
[----:B------:R-:W-:Y:S04]  /*3d900*/  STL [R1+0x568], R13 ;  /* 0x0005680d01007387 */ /* 0x000fe80000100800 */
[----:B------:R-:W-:Y:S04]  /*3d910*/  STL [R1+0x1108], R14 ;  /* 0x0011080e01007387 */ /* 0x000fe80000100800 */
[----:B------:R-:W-:Y:S04]  /*3d920*/  STL [R1+0x570], R15 ;  /* 0x0005700f01007387 */ /* 0x000fe80000100800 */
[----:B------:R-:W-:Y:S04]  /*3d930*/  STL [R1+0x1100], R2 ;  /* 0x0011000201007387 */ /* 0x000fe80000100800 */
[----:B------:R-:W-:Y:S04]  /*3d940*/  STL [R1+0x578], R3 ;  /* 0x0005780301007387 */ /* 0x000fe80000100800 */
[----:B------:R-:W-:Y:S01]  /*3d950*/  STL [R1+0x10f8], R20 ;  /* 0x0010f81401007387 */ /* 0x000fe20000100800 */
[----:B------:R-:W-:-:S03]  /*3d960*/  IADD3.X R9, R9, UR6, RZ, P2, !PT ;  /* 0x0000000609097c10 */ /* 0x000fc600097fe4ff */
[----:B------:R-:W-:Y:S01]  /*3d970*/  STL [R1+0x580], R21 ;  /* 0x0005801501007387 */ /* 0x000fe20000100800 */
[----:B------:R-:W-:-:S03]  /*3d980*/  IADD3 R24, P2, R24, UR5, RZ ;  /* 0x0000000518187c10 */ /* 0x000fc6000ff5e0ff */
        /* <DEDUP_REMOVED lines=20> */
[----:B0-----:R-:W2:Y:S01]  /*3dad0*/  LDL.LU R12, [R1+0x10bc] ;  /* 0x0010bc00010c7983 */ /* 0x001ea20000300800 */
[----:B------:R-:W-:-:S02]  /*3dae0*/  IADD3 R18, P3, R18, UR5, RZ ;  /* 0x0000000512127c10 */ /* 0x000fc4000ff7e0ff */
[----:B------:R-:W-:-:S03]  /*3daf0*/  IADD3.X R29, R29, UR6, RZ, P1, !PT ;  /* 0x000000061d1d7c10 */ /* 0x000fc60008ffe4ff */
        /* <DEDUP_REMOVED lines=35> */
[----:B------:R-:W3:Y:S01]  /*3dd30*/  LDL.LU R0, [R1+0x104c] ;  /* 0x00104c0001007983 */ /* 0x000ee20000300800 */
[----:B--2---:R-:W-:-:S05]  /*3dd40*/  IADD3.X R12, R12, UR6, RZ, P6, !PT ;  /* 0x000000060c0c7c10 */ /* 0x004fca000b7fe4ff */
[----:B------:R0:W-:Y:S04]  /*3dd50*/  STL [R1+0x10c4], R12 ;  /* 0x0010c40c01007387 */ /* 0x0001e80000100800 */
[----:B0-----:R-:W2:Y:S02]  /*3dd60*/  LDL.LU R12, [R1+0x1ea0] ;  /* 0x001ea000010c7983 */ /* 0x001ea40000300800 */
[----:B--2---:R-:W-:-:S05]  /*3dd70*/  IADD3 R12, P6, R12, UR5, RZ ;  /* 0x000000050c0c7c10 */ /* 0x004fca000ffde0ff */
[----:B------:R0:W-:Y:S04]  /*3dd80*/  STL [R1+0x1098], R12 ;  /* 0x0010980c01007387 */ /* 0x0001e80000100800 */
[----:B0-----:R-:W2:Y:S01]  /*3dd90*/  LDL.LU R12, [R1+0x1e9c] ;  /* 0x001e9c00010c7983 */ /* 0x001ea20000300800 */
[----:B----4-:R-:W-:Y:S02]  /*3dda0*/  IADD3.X R14, R14, UR6, RZ, P4, !PT ;  /* 0x000000060e0e7c10 */ /* 0x010fe4000a7fe4ff */
[----:B---3--:R-:W-:Y:S02]  /*3ddb0*/  IADD3 R15, P4, R15, UR5, RZ ;  /* 0x000000050f0f7c10 */ /* 0x008fe4000ff9e0ff */
        /* <DEDUP_REMOVED lines=18> */
[----:B--2---:R-:W-:Y:S02]  /*3dee0*/  IADD3.X R12, R12, UR6, RZ, P5, !PT ;  /* 0x000000060c0c7c10 */ /* 0x004fe4000affe4ff */
[----:B------:R-:W-:-:S03]  /*3def0*/  IADD3 R13, P5, R13, UR5, RZ ;  /* 0x000000050d0d7c10 */ /* 0x000fc6000ffbe0ff */
[----:B------:R0:W-:Y:S04]  /*3df00*/  STL [R1+0x10bc], R12 ;  /* 0x0010bc0c01007387 */ /* 0x0001e80000100800 */
        /* <DEDUP_REMOVED lines=29> */
[----:B0-----:R-:W2:Y:S01]  /*3e0e0*/  LDL.LU R12, [R1+0x1018] ;  /* 0x00101800010c7983 */ /* 0x001ea20000300800 */
[----:B------:R-:W-:-:S02]  /*3e0f0*/  IADD3.X R18, R18, UR6, RZ, P4, !PT ;  /* 0x0000000612127c10 */ /* 0x000fc4000a7fe4ff */
[----:B------:R-:W-:-:S03]  /*3e100*/  IADD3 R29, P4, R29, UR5, RZ ;  /* 0x000000051d1d7c10 */ /* 0x000fc6000ff9e0ff */
[----:B------:R-:W-:Y:S04]  /*3e110*/  STL [R1+0x1054], R18 ;  /* 0x0010541201007387 */ /* 0x000fe80000100800 */
[----:B--2---:R0:W-:Y:S04]  /*3e120*/  STL [R1+0x1e94], R12 ;  /* 0x001e940c01007387 */ /* 0x0041e80000100800 */
[----:B------:R-:W-:Y:S04]  /*3e130*/  STL [R1+0x1028], R29 ;  /* 0x0010281d01007387 */ /* 0x000fe80000100800 */
[----:B0-----:R-:W2:Y:S01]  /*3e140*/  LDL.LU R12, [R1+0x1044] ;  /* 0x00104400010c7983 */ /* 0x001ea20000300800 */
[----:B------:R-:W-:-:S05]  /*3e150*/  IADD3.X R0, R0, UR6, RZ, P2, !PT ;  /* 0x0000000600007c10 */ /* 0x000fca00097fe4ff */
        /* <DEDUP_REMOVED lines=34> */
[----:B--2---:R-:W-:-:S05]  /*3e380*/  IADD3.X R12, R12, UR6, RZ, P3, !PT ;  /* 0x000000060c0c7c10 */ /* 0x004fca0009ffe4ff */
[----:B------:R0:W-:Y:S04]  /*3e390*/  STL [R1+0x1044], R12 ;  /* 0x0010440c01007387 */ /* 0x0001e80000100800 */
[----:B0-----:R-:W2:Y:S01]  /*3e3a0*/  LDL.LU R12, [R1+0x1e94] ;  /* 0x001e9400010c7983 */ /* 0x001ea20000300800 */
[----:B---3--:R-:W-:Y:S02]  /*3e3b0*/  IADD3.X R13, R13, UR6, RZ, P1, !PT ;  /* 0x000000060d0d7c10 */ /* 0x008fe40008ffe4ff */
[----:B----4-:R-:W-:Y:S02]  /*3e3c0*/  IADD3 R14, P1, R14, UR5, RZ ;  /* 0x000000050e0e7c10 */ /* 0x010fe4000ff3e0ff */
        /* <DEDUP_REMOVED lines=2920> */
[----:B------:R-:W-:Y:S01]  /*49a50*/  IADD3.X R27, R27, UR6, RZ, P2, !PT ;  /* 0x000000061b1b7c10 */ /* 0x000fe200097fe4ff */
[----:B------:R-:W-:Y:S01]  /*49a60*/  USHF.L.U32 UR7, UR20, 0x7, URZ ;  /* 0x0000000714077899 */ /* 0x000fe2000800063f */
        /* <DEDUP_REMOVED lines=78> */
[----:B--2---:R-:W-:-:S05]  /*49f50*/  IADD3.X R12, R12, UR6, RZ, P3, !PT ;  /* 0x000000060c0c7c10 */ /* 0x004fca0009ffe4ff */
[----:B------:R0:W-:Y:S04]  /*49f60*/  STL [R1+0x1330], R12 ;  /* 0x0013300c01007387 */ /* 0x0001e80000100800 */
[----:B0-----:R-:W2:Y:S02]  /*49f70*/  LDL.LU R12, [R1+0x1da0] ;  /* 0x001da000010c7983 */ /* 0x001ea40000300800 */
[----:B--2---:R-:W-:-:S05]  /*49f80*/  IADD3.X R12, R12, UR6, RZ, P1, !PT ;  /* 0x000000060c0c7c10 */ /* 0x004fca0008ffe4ff */
[----:B------:R0:W-:Y:S04]  /*49f90*/  STL [R1+0x1328], R12 ;  /* 0x0013280c01007387 */ /* 0x0001e80000100800 */
[----:B0-----:R-:W2:Y:S01]  /*49fa0*/  LDL.LU R12, [R1+0x1d9c] ;  /* 0x001d9c00010c7983 */ /* 0x001ea20000300800 */
[----:B------:R-:W-:Y:S02]  /*49fb0*/  USHF.R.S32.HI UR8, URZ, 0x1f, UR7 ;  /* 0x0000001f3f087899 */ /* 0x000fe40008011407 */
[----:B---3--:R-:W-:-:S04]  /*49fc0*/  IADD3 R13, P1, R13, UR7, RZ ;  /* 0x000000070d0d7c10 */ /* 0x008fc8000ff3e0ff */
[----:B----4-:R-:W-:Y:S02]  /*49fd0*/  IADD3.X R14, R14, UR8, RZ, P6, !PT ;  /* 0x000000080e0e7c10 */ /* 0x010fe4000b7fe4ff */
        /* <DEDUP_REMOVED lines=19> */
[----:B--2---:R-:W-:-:S04]  /*4a110*/  IADD3 R12, P3, R12, UR7, RZ ;  /* 0x000000070c0c7c10 */ /* 0x004fc8000ff7e0ff */
[----:B------:R-:W-:Y:S01]  /*4a120*/  IADD3.X R2, R2, UR8, RZ, P3, !PT ;  /* 0x0000000802027c10 */ /* 0x000fe20009ffe4ff */
[----:B------:R0:W-:Y:S01]  /*4a130*/  STL [R1+0x1148], R12 ;  /* 0x0011480c01007387 */ /* 0x0001e20000100800 */
        /* <DEDUP_REMOVED lines=94> */
[----:B--2---:R-:W-:-:S04]  /*4a720*/  IADD3 R12, P5, R12, UR7, RZ ;  /* 0x000000070c0c7c10 */ /* 0x004fc8000ffbe0ff */
[----:B------:R-:W-:Y:S01]  /*4a730*/  IADD3.X R3, R3, UR8, RZ, P5, !PT ;  /* 0x0000000803037c10 */ /* 0x000fe2000affe4ff */
[----:B------:R0:W-:Y:S04]  /*4a740*/  STL [R1+0x12c0], R12 ;  /* 0x0012c00c01007387 */ /* 0x0001e80000100800 */
        /* <DEDUP_REMOVED lines=94> */
[----:B------:R-:W-:-:S02]  /*4ad30*/  IADD3.X R18, R18, UR8, RZ, P4, !PT ;  /* 0x0000000812127c10 */ /* 0x000fc4000a7fe4ff */
[----:B--2---:R-:W-:Y:S02]  /*4ad40*/  IADD3.X R12, R12, UR8, RZ, P2, !PT ;  /* 0x000000080c0c7c10 */ /* 0x004fe400097fe4ff */
[----:B------:R-:W-:-:S03]  /*4ad50*/  IADD3 R13, P2, R13, UR7, RZ ;  /* 0x000000070d0d7c10 */ /* 0x000fc6000ff5e0ff */
        /* <DEDUP_REMOVED lines=30> */
[----:B------:R0:W-:Y:S04]  /*4af40*/  STL [R1+0x11e4], R0 ;  /* 0x0011e40001007387 */ /* 0x0001e80000100800 */
[----:B------:R-:W-:Y:S04]  /*4af50*/  STL [R1+0x11ec], R18 ;  /* 0x0011ec1201007387 */ /* 0x000fe80000100800 */
[----:B0-----:R-:W2:Y:S01]  /*4af60*/  LDL.LU R0, [R1+0x1198] ;  /* 0x0011980001007983 */ /* 0x001ea20000300800 */
[----:B------:R-:W-:-:S05]  /*4af70*/  IADD3 R29, P4, R29, UR7, RZ ;  /* 0x000000071d1d7c10 */ /* 0x000fca000ff9e0ff */
[----:B------:R-:W-:Y:S04]  /*4af80*/  STL [R1+0x11a8], R29 ;  /* 0x0011a81d01007387 */ /* 0x000fe80000100800 */
[----:B--2---:R0:W-:Y:S04]  /*4af90*/  STL [R1+0x1d84], R0 ;  /* 0x001d840001007387 */ /* 0x0041e80000100800 */
[----:B0-----:R-:W2:Y:S04]  /*4afa0*/  LDL.LU R0, [R1+0x11dc] ;  /* 0x0011dc0001007983 */ /* 0x001ea80000300800 */
        /* <DEDUP_REMOVED lines=58> */
[----:B------:R-:W-:Y:S02]  /*4b350*/  IADD3 R28, P4, R28, UR7, RZ ;  /* 0x000000071c1c7c10 */ /* 0x000fe4000ff9e0ff */
[----:B------:R-:W-:Y:S02]  /*4b360*/  IADD3.X R29, R29, UR8, RZ, P3, !PT ;  /* 0x000000081d1d7c10 */ /* 0x000fe40009ffe4ff */
[----:B------:R-:W-:Y:S02]  /*4b370*/  IADD3.X R18, R18, UR8, RZ, P1, !PT ;  /* 0x0000000812127c10 */ /* 0x000fe40008ffe4ff */
[----:B--2---:R-:W-:-:S05]  /*4b380*/  IADD3 R0, P2, R0, UR7, RZ ;  /* 0x0000000700007c10 */ /* 0x004fca000ff5e0ff */
[----:B------:R0:W-:Y:S04]  /*4b390*/  STL [R1+0x1198], R0 ;  /* 0x0011980001007387 */ /* 0x0001e80000100800 */
[----:B0-----:R1:W5:Y:S04]  /*4b3a0*/  LDL.LU R0, [R1+0x1d80] ;  /* 0x001d800001007983 */ /* 0x0013680000300800 */
        /* <DEDUP_REMOVED lines=25> */
[----:B------:R-:W-:Y:S04]  /*4b540*/  STL [R1+0x1154], R6 ;  /* 0x0011540601007387 */ /* 0x000fe80000100800 */
[----:B------:R-:W-:Y:S04]  /*4b550*/  STL [R1+0x119c], R7 ;  /* 0x00119c0701007387 */ /* 0x000fe80000100800 */
[----:B------:R-:W-:Y:S04]  /*4b560*/  STL [R1+0x1150], R28 ;  /* 0x0011501c01007387 */ /* 0x000fe80000100800 */
[----:B------:R-:W-:Y:S04]  /*4b570*/  STL [R1+0x116c], R29 ;  /* 0x00116c1d01007387 */ /* 0x000fe80000100800 */
[----:B------:R-:W-:Y:S04]  /*4b580*/  STL [R1+0x118c], R19 ;  /* 0x00118c1301007387 */ /* 0x000fe80000100800 */
[----:B------:R0:W-:Y:S04]  /*4b590*/  STL [R1+0x117c], R18 ;  /* 0x00117c1201007387 */ /* 0x0001e80000100800 */
[----:B0-----:R-:W2:Y:S04]  /*4b5a0*/  LDL.LU R18, [R1+0x115c] ;  /* 0x00115c0001127983 */ /* 0x001ea80000300800 */
[----:B------:R-:W3:Y:S01]  /*4b5b0*/  LDL.LU R29, [R1+0x114c] ;  /* 0x00114c00011d7983 */ /* 0x000ee20000300800 */
[----:B--2---:R-:W-:-:S02]  /*4b5c0*/  IADD3.X R18, R18, UR8, RZ, P5, !PT ;  /* 0x0000000812127c10 */ /* 0x004fc4000affe4ff */
[----:B---3--:R-:W-:-:S05]  /*4b5d0*/  IADD3.X R29, R29, UR8, RZ, P4, !PT ;  /* 0x000000081d1d7c10 */ /* 0x008fca000a7fe4ff */
[----:B------:R1:W-:Y:S04]  /*4b5e0*/  STL [R1+0x114c], R29 ;  /* 0x00114c1d01007387 */ /* 0x0003e80000100800 */
[----:B------:R1:W-:Y:S01]  /*4b5f0*/  STL [R1+0x115c], R18 ;  /* 0x00115c1201007387 */ /* 0x0003e20000100800 */
[----:B------:R-:W-:Y:S05]  /*4b600*/  @P0 BRA `(.L_x_1) ;  /* 0xfffffc3400280947 */ /* 0x000fea000383ffff */
.L_x_0:
[----:B------:R-:W2:Y:S01]  /*4b610*/  LDL.LU R23, [R1+0x3e4] ;  /* 0x0003e40001177983 */ /* 0x000ea20000300800 */
[----:B------:R-:W-:Y:S01]  /*4b620*/  ULDC.64 UR6, c[0x0][0x228] ;  /* 0x00008a0000067ab9 */ /* 0x000fe20000000a00 */
[----:B------:R-:W3:Y:S01]  /*4b630*/  S2UR UR5, SR_CgaCtaId ;  /* 0x00000000000579c3 */ /* 0x000ee20000008800 */
[----:B------:R-:W-:Y:S01]  /*4b640*/  UMOV UR4, 0x400 ;  /* 0x0000040000047882 */ /* 0x000fe20000000000 */
[----:B------:R-:W4:Y:S01]  /*4b650*/  LDL.LU R20, [R1+0x3ec] ;  /* 0x0003ec0001147983 */ /* 0x000f220000300800 */
[----:B------:R-:W-:Y:S01]  /*4b660*/  ULDC UR21, c[0x0][0x248] ;  /* 0x0000920000157ab9 */ /* 0x000fe20000000800 */
[----:B------:R-:W-:Y:S01]  /*4b670*/  ULDC.64 UR8, c[0x0][0x220] ;  /* 0x0000880000087ab9 */ /* 0x000fe20000000a00 */
        /* <DEDUP_REMOVED lines=8> */
[----:B------:R-:W-:Y:S06]  /*4b700*/  BAR.SYNC.DEFER_BLOCKING 0x0 ;  /* 0x0000000000007b1d */ /* 0x000fec0000010000 */
[----:B----4-:R4:W-:Y:S04]  /*4b710*/  STL [R1+0x1ec0], R20 ;  /* 0x001ec01401007387 */ /* 0x0109e80000100800 */
[----:B----4-:R-:W2:Y:S04]  /*4b720*/  LDL.LU R20, [R1+0x3e0] ;  /* 0x0003e00001147983 */ /* 0x010ea80000300800 */
[----:B-----5:R-:W4:Y:S04]  /*4b730*/  LDL.LU R0, [R1+0x314] ;  /* 0x0003140001007983 */ /* 0x020f280000300800 */
[----:B----4-:R4:W-:Y:S04]  /*4b740*/  STL [R1+0x1eb0], R0 ;  /* 0x001eb00001007387 */ /* 0x0109e80000100800 */
[----:B----4-:R-:W4:Y:S04]  /*4b750*/  LDL.LU R0, [R1+0x328] ;  /* 0x0003280001007983 */ /* 0x010f280000300800 */
[----:B----4-:R4:W-:Y:S04]  /*4b760*/  STL [R1+0x1eb4], R0 ;  /* 0x001eb40001007387 */ /* 0x0109e80000100800 */
[----:B----4-:R-:W4:Y:S04]  /*4b770*/  LDL.LU R0, [R1+0x324] ;  /* 0x0003240001007983 */ /* 0x010f280000300800 */
[----:B----4-:R4:W-:Y:S04]  /*4b780*/  STL [R1+0x1ebc], R0 ;  /* 0x001ebc0001007387 */ /* 0x0109e80000100800 */
[----:B----4-:R-:W4:Y:S04]  /*4b790*/  LDL.LU R0, [R1+0x3e8] ;  /* 0x0003e80001007983 */ /* 0x010f280000300800 */
[----:B-1----:R-:W3:Y:S01]  /*4b7a0*/  LDL.LU R29, [R1+0x318] ;  /* 0x00031800011d7983 */ /* 0x002ee20000300800 */
[----:B--2---:R-:W-:-:S03]  /*4b7b0*/  F2FP.SATFINITE.E4M3.F32.PACK_AB_MERGE_C R23, R23, R20, RZ ;  /* 0x000000141717723e */ /* 0x004fc600048070ff */
[----:B---3--:R1:W-:Y:S04]  /*4b7c0*/  STL [R1+0x1eb8], R29 ;  /* 0x001eb81d01007387 */ /* 0x0083e80000100800 */
[----:B-1----:R-:W2:Y:S04]  /*4b7d0*/  LDL.LU R29, [R1+0x320] ;  /* 0x00032000011d7983 */ /* 0x002ea80000300800 */
        /* <DEDUP_REMOVED lines=10> */
[----:B0-----:R-:W3:Y:S04]  /*4b880*/  LDL.LU R18, [R1+0x474] ;  /* 0x0004740001127983 */ /* 0x001ee80000300800 */
        /* <DEDUP_REMOVED lines=14> */
[----:B------:R-:W4:Y:S04]  /*4b970*/  LDL.LU R20, [R1+0x1ec0] ;  /* 0x001ec00001147983 */ /* 0x000f280000300800 */
[----:B------:R0:W-:Y:S04]  /*4b980*/  STL [R1+0x1dfc], R23 ;  /* 0x001dfc1701007387 */ /* 0x0001e80000100800 */
[----:B0-----:R-:W3:Y:S01]  /*4b990*/  LDL.LU R23, [R1+0x310] ;  /* 0x0003100001177983 */ /* 0x001ee20000300800 */
[----:B----4-:R-:W-:-:S03]  /*4b9a0*/  F2FP.SATFINITE.E4M3.F32.PACK_AB_MERGE_C R20, R20, R0, RZ ;  /* 0x000000001414723e */ /* 0x010fc600048070ff */
[----:B------:R-:W2:Y:S04]  /*4b9b0*/  LDL.LU R0, [R1+0x1ebc] ;  /* 0x001ebc0001007983 */ /* 0x000ea80000300800 */
[----:B------:R0:W-:Y:S04]  /*4b9c0*/  STL [R1+0x1e00], R20 ;  /* 0x001e001401007387 */ /* 0x0001e80000100800 */
[----:B0-----:R-:W4:Y:S01]  /*4b9d0*/  LDL.LU R20, [R1+0x32c] ;  /* 0x00032c0001147983 */ /* 0x001f220000300800 */
[----:B--2---:R-:W-:-:S03]  /*4b9e0*/  F2FP.SATFINITE.E4M3.F32.PACK_AB_MERGE_C R0, R0, R29, RZ ;  /* 0x0000001d0000723e */ /* 0x004fc600048070ff */
[----:B------:R-:W2:Y:S04]  /*4b9f0*/  LDL.LU R29, [R1+0x1eb8] ;  /* 0x001eb800011d7983 */ /* 0x000ea80000300800 */
[----:B------:R0:W-:Y:S04]  /*4ba00*/  STL [R1+0x34], R0 ;  /* 0x0000340001007387 */ /* 0x0001e80000100800 */
[----:B0-----:R-:W4:Y:S02]  /*4ba10*/  LDL.LU R0, [R1+0x1eb4] ;  /* 0x001eb40001007983 */ /* 0x001f240000300800 */
[----:B----4-:R-:W-:-:S02]  /*4ba20*/  F2FP.SATFINITE.E4M3.F32.PACK_AB_MERGE_C R20, R20, R0, RZ ;  /* 0x000000001414723e */ /* 0x010fc400048070ff */
[----:B------:R-:W4:Y:S01]  /*4ba30*/  LDL.LU R0, [R1+0x1eb0] ;  /* 0x001eb00001007983 */ /* 0x000f220000300800 */
[----:B---3--:R-:W-:Y:S02]  /*4ba40*/  F2FP.SATFINITE.E4M3.F32.PACK_AB_MERGE_C R15, R15, R22, RZ ;  /* 0x000000160f0f723e */ /* 0x008fe400048070ff */
[----:B------:R-:W-:Y:S01]  /*4ba50*/  F2FP.SATFINITE.E4M3.F32.PACK_AB_MERGE_C R17, R17, R21, RZ ;  /* 0x000000151111723e */ /* 0x000fe200048070ff */
[----:B------:R0:W-:Y:S01]  /*4ba60*/  STL [R1+0x40], R20 ;  /* 0x0000401401007387 */ /* 0x0001e20000100800 */
[----:B------:R-:W-:Y:S02]  /*4ba70*/  F2FP.SATFINITE.E4M3.F32.PACK_AB_MERGE_C R14, R14, R16, RZ ;  /* 0x000000100e0e723e */ /* 0x000fe400048070ff */
[----:B------:R-:W-:Y:S02]  /*4ba80*/  F2FP.SATFINITE.E4M3.F32.PACK_AB_MERGE_C R10, R10, R11, RZ ;  /* 0x0000000b0a0a723e */ /* 0x000fe400048070ff */
[----:B------:R-:W-:Y:S02]  /*4ba90*/  F2FP.SATFINITE.E4M3.F32.PACK_AB_MERGE_C R8, R8, R9, RZ ;  /* 0x000000090808723e */ /* 0x000fe400048070ff */
[----:B0-----:R-:W-:-:S02]  /*4baa0*/  F2FP.SATFINITE.E4M3.F32.PACK_AB_MERGE_C R20, R26, R27, RZ ;  /* 0x0000001b1a14723e */ /* 0x001fc400048070ff */
[----:B----4-:R-:W-:Y:S02]  /*4bab0*/  F2FP.SATFINITE.E4M3.F32.PACK_AB_MERGE_C R0, R0, R23, RZ ;  /* 0x000000170000723e */ /* 0x010fe400048070ff */
[----:B--2---:R-:W-:-:S03]  /*4bac0*/  F2FP.SATFINITE.E4M3.F32.PACK_AB_MERGE_C R23, R28, R29, RZ ;  /* 0x0000001d1c17723e */ /* 0x004fc600048070ff */
[----:B------:R0:W-:Y:S04]  /*4bad0*/  STL [R1+0x54], R0 ;  /* 0x0000540001007387 */ /* 0x0001e80000100800 */
[----:B------:R-:W-:Y:S04]  /*4bae0*/  STL [R1+0x4c], R23 ;  /* 0x00004c1701007387 */ /* 0x000fe80000100800 */
[----:B------:R-:W-:Y:S01]  /*4baf0*/  STL [R1+0x68], R20 ;  /* 0x0000681401007387 */ /* 0x000fe20000100800 */
[----:B0-----:R-:W-:-:S03]  /*4bb00*/  F2FP.SATFINITE.E4M3.F32.PACK_AB_MERGE_C R0, R24, R25, RZ ;  /* 0x000000191800723e */ /* 0x001fc600048070ff */
[----:B------:R0:W-:Y:S04]  /*4bb10*/  STL [R1+0x1e04], R15 ;  /* 0x001e040f01007387 */ /* 0x0001e80000100800 */
[----:B------:R1:W-:Y:S04]  /*4bb20*/  STL [R1+0x64], R0 ;  /* 0x0000640001007387 */ /* 0x0003e80000100800 */
[----:B------:R-:W-:Y:S01]  /*4bb30*/  STL [R1+0x1df8], R17 ;  /* 0x001df81101007387 */ /* 0x000fe20000100800 */
[----:B0-----:R-:W-:Y:S02]  /*4bb40*/  F2FP.SATFINITE.E4M3.F32.PACK_AB_MERGE_C R15, R18, R19, RZ ;  /* 0x00000013120f723e */ /* 0x001fe400048070ff */
[----:B-1----:R-:W-:-:S03]  /*4bb50*/  F2FP.SATFINITE.E4M3.F32.PACK_AB_MERGE_C R0, R12, R13, RZ ;  /* 0x0000000d0c00723e */ /* 0x002fc600048070ff */
[----:B------:R-:W-:Y:S01]  /*4bb60*/  STL [R1+0x3c], R15 ;  /* 0x00003c0f01007387 */ /* 0x000fe20000100800 */
[----:B------:R-:W-:-:S03]  /*4bb70*/  F2FP.SATFINITE.E4M3.F32.PACK_AB_MERGE_C R12, R2, R3, RZ ;  /* 0x00000003020c723e */ /* 0x000fc600048070ff */
[----:B------:R0:W-:Y:S04]  /*4bb80*/  STL [R1+0x30], R14 ;  /* 0x0000300e01007387 */ /* 0x0001e80000100800 */
[----:B------:R1:W-:Y:S04]  /*4bb90*/  STL [R1+0x50], R0 ;  /* 0x0000500001007387 */ /* 0x0003e80000100800 */
[----:B------:R-:W-:Y:S01]  /*4bba0*/  STL [R1+0x48], R10 ;  /* 0x0000480a01007387 */ /* 0x000fe20000100800 */
[----:B0-----:R-:W-:-:S03]  /*4bbb0*/  F2FP.SATFINITE.E4M3.F32.PACK_AB_MERGE_C R14, R4, R5, RZ ;  /* 0x00000005040e723e */ /* 0x001fc600048070ff */
[----:B------:R-:W-:Y:S01]  /*4bbc0*/  STL [R1+0x5c], R8 ;  /* 0x00005c0801007387 */ /* 0x000fe20000100800 */
[----:B-1----:R-:W-:-:S03]  /*4bbd0*/  F2FP.SATFINITE.E4M3.F32.PACK_AB_MERGE_C R0, R6, R7, RZ ;  /* 0x000000070600723e */ /* 0x002fc600048070ff */
[----:B------:R-:W-:Y:S04]  /*4bbe0*/  STL [R1+0x1e08], R14 ;  /* 0x001e080e01007387 */ /* 0x000fe80000100800 */
[----:B------:R-:W-:Y:S04]  /*4bbf0*/  STL [R1+0x58], R0 ;  /* 0x0000580001007387 */ /* 0x000fe80000100800 */
[----:B------:R-:W2:Y:S04]  /*4bc00*/  LDL.LU R18, [R1+0x394] ;  /* 0x0003940001127983 */ /* 0x000ea80000300800 */
[----:B------:R-:W3:Y:S04]  /*4bc10*/  LDL.LU R22, [R1+0x39c] ;  /* 0x00039c0001167983 */ /* 0x000ee80000300800 */
[----:B---3--:R0:W-:Y:S04]  /*4bc20*/  STL [R1+0x1eac], R22 ;  /* 0x001eac1601007387 */ /* 0x0081e80000100800 */
[----:B0-----:R-:W2:Y:S04]  /*4bc30*/  LDL.LU R22, [R1+0x390] ;  /* 0x0003900001167983 */ /* 0x001ea80000300800 */
[----:B------:R-:W3:Y:S04]  /*4bc40*/  LDL.LU R21, [R1+0x454] ;  /* 0x0004540001157983 */ /* 0x000ee80000300800 */
[----:B---3--:R0:W-:Y:S04]  /*4bc50*/  STL [R1+0x1e8c], R21 ;  /* 0x001e8c1501007387 */ /* 0x0081e80000100800 */
[----:B0-----:R-:W3:Y:S04]  /*4bc60*/  LDL.LU R21, [R1+0x2e8] ;  /* 0x0002e80001157983 */ /* 0x001ee80000300800 */
        /* <DEDUP_REMOVED lines=8> */
[----:B------:R-:W4:Y:S04]  /*4bcf0*/  LDL.LU R19, [R1+0x45c] ;  /* 0x00045c0001137983 */ /* 0x000f280000300800 */
[----:B----4-:R0:W-:Y:S04]  /*4bd00*/  STL [R1+0x1e94], R19 ;  /* 0x001e941301007387 */ /* 0x0101e80000100800 */
[----:B0-----:R-:W4:Y:S04]  /*4bd10*/  LDL.LU R19, [R1+0x2e0] ;  /* 0x0002e00001137983 */ /* 0x001f280000300800 */
[----:B----4-:R0:W-:Y:S04]  /*4bd20*/  STL [R1+0x1e9c], R19 ;  /* 0x001e9c1301007387 */ /* 0x0101e80000100800 */
[----:B0-----:R-:W4:Y:S01]  /*4bd30*/  LDL.LU R19, [R1+0x358] ;  /* 0x0003580001137983 */ /* 0x001f220000300800 */
[----:B--2---:R-:W-:-:S03]  /*4bd40*/  F2FP.SATFINITE.E4M3.F32.PACK_AB_MERGE_C R18, R18, R22, RZ ;  /* 0x000000161212723e */ /* 0x004fc600048070ff */
        /* <DEDUP_REMOVED lines=26> */
[----:B------:R0:W-:Y:S04]  /*4bef0*/  STL [R1+0x1e0c], R12 ;  /* 0x001e0c0c01007387 */ /* 0x0001e80000100800 */
[----:B0-----:R-:W4:Y:S04]  /*4bf00*/  LDL.LU R12, [R1+0x458] ;  /* 0x00045800010c7983 */ /* 0x001f280000300800 */
[----:B------:R-:W3:Y:S04]  /*4bf10*/  LDL.LU R22, [R1+0x1eac] ;  /* 0x001eac0001167983 */ /* 0x000ee80000300800 */
[----:B------:R0:W-:Y:S04]  /*4bf20*/  STL [R1+0x1e10], R18 ;  /* 0x001e101201007387 */ /* 0x0001e80000100800 */
[----:B0-----:R-:W4:Y:S01]  /*4bf30*/  LDL.LU R18, [R1+0x450] ;  /* 0x0004500001127983 */ /* 0x001f220000300800 */
[----:B---3--:R-:W-:-:S03]  /*4bf40*/  F2FP.SATFINITE.E4M3.F32.PACK_AB_MERGE_C R22, R22, R21, RZ ;  /* 0x000000151616723e */ /* 0x008fc600048070ff */
[----:B------:R-:W2:Y:S04]  /*4bf50*/  LDL.LU R21, [R1+0x1ea8] ;  /* 0x001ea80001157983 */ /* 0x000ea80000300800 */
[----:B------:R0:W-:Y:S04]  /*4bf60*/  STL [R1+0x1e14], R22 ;  /* 0x001e141601007387 */ /* 0x0001e80000100800 */
[----:B0-----:R-:W3:Y:S01]  /*4bf70*/  LDL.LU R22, [R1+0x2ec] ;  /* 0x0002ec0001167983 */ /* 0x001ee20000300800 */
[----:B--2---:R-:W-:-:S03]  /*4bf80*/  F2FP.SATFINITE.E4M3.F32.PACK_AB_MERGE_C R21, R21, R19, RZ ;  /* 0x000000131515723e */ /* 0x004fc600048070ff */
[----:B------:R-:W2:Y:S04]  /*4bf90*/  LDL.LU R19, [R1+0x1ea4] ;  /* 0x001ea40001137983 */ /* 0x000ea80000300800 */
[----:B------:R0:W-:Y:S04]  /*4bfa0*/  STL [R1+0x18], R21 ;  /* 0x0000181501007387 */ /* 0x0001e80000100800 */
[----:B0-----:R-:W2:Y:S02]  /*4bfb0*/  LDL.LU R21, [R1+0x1ea0] ;  /* 0x001ea00001157983 */ /* 0x001ea40000300800 */
[----:B--2---:R-:W-:-:S02]  /*4bfc0*/  F2FP.SATFINITE.E4M3.F32.PACK_AB_MERGE_C R21, R21, R19, RZ ;  /* 0x000000131515723e */ /* 0x004fc400048070ff */
[----:B------:R-:W2:Y:S04]  /*4bfd0*/  LDL.LU R19, [R1+0x1e9c] ;  /* 0x001e9c0001137983 */ /* 0x000ea80000300800 */
[----:B------:R0:W-:Y:S04]  /*4bfe0*/  STL [R1+0x14], R21 ;  /* 0x0000141501007387 */ /* 0x0001e80000100800 */
[----:B0-----:R-:W2:Y:S02]  /*4bff0*/  LDL.LU R21, [R1+0x1e98] ;  /* 0x001e980001157983 */ /* 0x001ea40000300800 */
[----:B--2---:R-:W-:-:S02]  /*4c000*/  F2FP.SATFINITE.E4M3.F32.PACK_AB_MERGE_C R21, R21, R19, RZ ;  /* 0x000000131515723e */ /* 0x004fc400048070ff */
[----:B------:R-:W4:Y:S04]  /*4c010*/  LDL.LU R19, [R1+0x1e94] ;  /* 0x001e940001137983 */ /* 0x000f280000300800 */
[----:B------:R0:W-:Y:S04]  /*4c020*/  STL [R1+0x2c], R21 ;  /* 0x00002c1501007387 */ /* 0x0001e80000100800 */
[----:B0-----:R-:W3:Y:S02]  /*4c030*/  LDL.LU R21, [R1+0x1e90] ;  /* 0x001e900001157983 */ /* 0x001ee40000300800 */
[----:B---3--:R-:W-:-:S02]  /*4c040*/  F2FP.SATFINITE.E4M3.F32.PACK_AB_MERGE_C R22, R22, R21, RZ ;  /* 0x000000151616723e */ /* 0x008fc400048070ff */
[----:B------:R-:W2:Y:S01]  /*4c050*/  LDL.LU R21, [R1+0x1e8c] ;  /* 0x001e8c0001157983 */ /* 0x000ea20000300800 */
[----:B----4-:R-:W-:Y:S02]  /*4c060*/  F2FP.SATFINITE.E4M3.F32.PACK_AB_MERGE_C R19, R19, R12, RZ ;  /* 0x0000000c1313723e */ /* 0x010fe400048070ff */
[----:B------:R-:W-:Y:S02]  /*4c070*/  F2FP.SATFINITE.E4M3.F32.PACK_AB_MERGE_C R16, R16, R14, RZ ;  /* 0x0000000e1010723e */ /* 0x000fe400048070ff */
[----:B------:R-:W-:Y:S02]  /*4c080*/  F2FP.SATFINITE.E4M3.F32.PACK_AB_MERGE_C R26, R26, R17, RZ ;  /* 0x000000111a1a723e */ /* 0x000fe400048070ff */
[----:B------:R-:W-:Y:S02]  /*4c090*/  F2FP.SATFINITE.E4M3.F32.PACK_AB_MERGE_C R15, R20, R15, RZ ;  /* 0x0000000f140f723e */ /* 0x000fe400048070ff */
[----:B------:R-:W-:Y:S02]  /*4c0a0*/  F2FP.SATFINITE.E4M3.F32.PACK_AB_MERGE_C R14, R0, R23, RZ ;  /* 0x00000017000e723e */ /* 0x000fe400048070ff */
[----:B------:R-:W-:-:S02]  /*4c0b0*/  F2FP.SATFINITE.E4M3.F32.PACK_AB_MERGE_C R12, R28, R29, RZ ;  /* 0x0000001d1c0c723e */ /* 0x000fc400048070ff */
[----:B------:R-:W-:Y:S02]  /*4c0c0*/  F2FP.SATFINITE.E4M3.F32.PACK_AB_MERGE_C R10, R10, R24, RZ ;  /* 0x000000180a0a723e */ /* 0x000fe400048070ff */
[----:B------:R-:W-:Y:S02]  /*4c0d0*/  F2FP.SATFINITE.E4M3.F32.PACK_AB_MERGE_C R0, R25, R27, RZ ;  /* 0x0000001b1900723e */ /* 0x000fe400048070ff */
[----:B------:R-:W-:Y:S02]  /*4c0e0*/  F2FP.SATFINITE.E4M3.F32.PACK_AB_MERGE_C R9, R9, R13, RZ ;  /* 0x0000000d0909723e */ /* 0x000fe400048070ff */
[----:B------:R-:W-:Y:S02]  /*4c0f0*/  F2FP.SATFINITE.E4M3.F32.PACK_AB_MERGE_C R13, R8, R11, RZ ;  /* 0x0000000b080d723e */ /* 0x000fe400048070ff */
[----:B------:R-:W-:Y:S02]  /*4c100*/  F2FP.SATFINITE.E4M3.F32.PACK_AB_MERGE_C R8, R6, R7, RZ ;  /* 0x000000070608723e */ /* 0x000fe400048070ff */
[----:B------:R-:W-:-:S02]  /*4c110*/  F2FP.SATFINITE.E4M3.F32.PACK_AB_MERGE_C R25, R4, R5, RZ ;  /* 0x000000050419723e */ /* 0x000fc400048070ff */
[----:B------:R-:W-:Y:S02]  /*4c120*/  F2FP.SATFINITE.E4M3.F32.PACK_AB_MERGE_C R24, R2, R3, RZ ;  /* 0x000000030218723e */ /* 0x000fe400048070ff */
[----:B--2---:R-:W-:-:S05]  /*4c130*/  F2FP.SATFINITE.E4M3.F32.PACK_AB_MERGE_C R21, R21, R18, RZ ;  /* 0x000000121515723e */ /* 0x004fca00048070ff */
        /* <DEDUP_REMOVED lines=21> */
[----:B------:R-:W4:Y:S04]  /*4c290*/  LDL.LU R6, [R1+0x42c] ;  /* 0x00042c0001067983 */ /* 0x000f280000300800 */
[----:B----4-:R0:W-:Y:S04]  /*4c2a0*/  STL [R1+0x1e80], R6 ;  /* 0x001e800601007387 */ /* 0x0101e80000100800 */
[----:B0-----:R-:W4:Y:S04]  /*4c2b0*/  LDL.LU R6, [R1+0x420] ;  /* 0x0004200001067983 */ /* 0x001f280000300800 */
[----:B------:R-:W2:Y:S04]  /*4c2c0*/  LDL.LU R5, [R1+0x414] ;  /* 0x0004140001057983 */ /* 0x000ea80000300800 */
[----:B--2---:R0:W-:Y:S04]  /*4c2d0*/  STL [R1+0x1e7c], R5 ;  /* 0x001e7c0501007387 */ /* 0x0041e80000100800 */
        /* <DEDUP_REMOVED lines=16> */
[----:B------:R0:W-:Y:S04]  /*4c3e0*/  STL [R1+0x1e3c], R24 ;  /* 0x001e3c1801007387 */ /* 0x0001e80000100800 */
[----:B0-----:R-:W2:Y:S04]  /*4c3f0*/  LDL.LU R24, [R1+0x338] ;  /* 0x0003380001187983 */ /* 0x001ea80000300800 */
[----:B--2---:R0:W-:Y:S04]  /*4c400*/  STL [R1+0x1e40], R24 ;  /* 0x001e401801007387 */ /* 0x0041e80000100800 */
        /* <DEDUP_REMOVED lines=11> */
[----:B------:R-:W3:Y:S04]  /*4c4c0*/  LDL.LU R25, [R1+0x33c] ;  /* 0x00033c0001197983 */ /* 0x000ee80000300800 */
[----:B---3--:R0:W-:Y:S04]  /*4c4d0*/  STL [R1+0x1e44], R25 ;  /* 0x001e441901007387 */ /* 0x0081e80000100800 */
[----:B0-----:R-:W3:Y:S04]  /*4c4e0*/  LDL.LU R25, [R1+0x330] ;  /* 0x0003300001197983 */ /* 0x001ee80000300800 */
[----:B---3--:R0:W-:Y:S04]  /*4c4f0*/  STL [R1+0x1e50], R25 ;  /* 0x001e501901007387 */ /* 0x0081e80000100800 */
[----:B0-----:R-:W3:Y:S04]  /*4c500*/  LDL.LU R25, [R1+0x370] ;  /* 0x0003700001197983 */ /* 0x001ee80000300800 */
[----:B---3--:R0:W-:Y:S04]  /*4c510*/  STL [R1+0x1e58], R25 ;  /* 0x001e581901007387 */ /* 0x0081e80000100800 */
[----:B0-----:R-:W3:Y:S01]  /*4c520*/  LDL.LU R25, [R1+0x408] ;  /* 0x0004080001197983 */ /* 0x001ee20000300800 */
[----:B------:R-:W-:-:S03]  /*4c530*/  F2FP.SATFINITE.E4M3.F32.PACK_AB_MERGE_C R29, R29, R28, RZ ;  /* 0x0000001c1d1d723e */ /* 0x000fc600048070ff */
[----:B---3--:R0:W-:Y:S04]  /*4c540*/  STL [R1+0x1e60], R25 ;  /* 0x001e601901007387 */ /* 0x0081e80000100800 */
        /* <DEDUP_REMOVED lines=22> */
[----:B------:R-:W4:Y:S04]  /*4c6b0*/  LDL.LU R7, [R1+0x1e84] ;  /* 0x001e840001077983 */ /* 0x000f280000300800 */
[----:B------:R0:W-:Y:S04]  /*4c6c0*/  STL [R1+0x1df4], R28 ;  /* 0x001df41c01007387 */ /* 0x0001e80000100800 */
[----:B0-----:R-:W3:Y:S01]  /*4c6d0*/  LDL.LU R28, [R1+0x364] ;  /* 0x00036400011c7983 */ /* 0x001ee20000300800 */
[----:B----4-:R-:W-:-:S03]  /*4c6e0*/  F2FP.SATFINITE.E4M3.F32.PACK_AB_MERGE_C R7, R7, R6, RZ ;  /* 0x000000060707723e */ /* 0x010fc600048070ff */
[----:B------:R-:W4:Y:S02]  /*4c6f0*/  LDL.LU R6, [R1+0x1e80] ;  /* 0x001e800001067983 */ /* 0x000f240000300800 */
[----:B----4-:R-:W-:Y:S02]  /*4c700*/  F2FP.SATFINITE.E4M3.F32.PACK_AB_MERGE_C R6, R6, R5, RZ ;  /* 0x000000050606723e */ /* 0x010fe400048070ff */
[----:B------:R-:W4:Y:S02]  /*4c710*/  LDL.LU R5, [R1+0x1e7c] ;  /* 0x001e7c0001057983 */ /* 0x000f240000300800 */
[----:B----4-:R-:W-:Y:S02]  /*4c720*/  F2FP.SATFINITE.E4M3.F32.PACK_AB_MERGE_C R5, R5, R4, RZ ;  /* 0x000000040505723e */ /* 0x010fe400048070ff */
[----:B------:R-:W4:Y:S02]  /*4c730*/  LDL.LU R4, [R1+0x1e78] ;  /* 0x001e780001047983 */ /* 0x000f240000300800 */
[----:B----4-:R-:W-:-:S02]  /*4c740*/  F2FP.SATFINITE.E4M3.F32.PACK_AB_MERGE_C R4, R4, R27, RZ ;  /* 0x0000001b0404723e */ /* 0x010fc400048070ff */
[----:B------:R-:W4:Y:S02]  /*4c750*/  LDL.LU R27, [R1+0x1e74] ;  /* 0x001e7400011b7983 */ /* 0x000f240000300800 */
[----:B----4-:R-:W-:Y:S02]  /*4c760*/  F2FP.SATFINITE.E4M3.F32.PACK_AB_MERGE_C R27, R27, R3, RZ ;  /* 0x000000031b1b723e */ /* 0x010fe400048070ff */
[----:B------:R-:W4:Y:S02]  /*4c770*/  LDL.LU R3, [R1+0x1e70] ;  /* 0x001e700001037983 */ /* 0x000f240000300800 */
[----:B----4-:R-:W-:Y:S02]  /*4c780*/  F2FP.SATFINITE.E4M3.F32.PACK_AB_MERGE_C R3, R3, R2, RZ ;  /* 0x000000020303723e */ /* 0x010fe400048070ff */
[----:B------:R-:W4:Y:S02]  /*4c790*/  LDL.LU R2, [R1+0x1e6c] ;  /* 0x001e6c0001027983 */ /* 0x000f240000300800 */
[----:B----4-:R-:W-:-:S02]  /*4c7a0*/  F2FP.SATFINITE.E4M3.F32.PACK_AB_MERGE_C R2, R2, R0, RZ ;  /* 0x000000000202723e */ /* 0x010fc400048070ff */
[----:B------:R-:W2:Y:S04]  /*4c7b0*/  LDL.LU R0, [R1+0x1e68] ;  /* 0x001e680001007983 */ /* 0x000ea80000300800 */
[----:B------:R0:W-:Y:S04]  /*4c7c0*/  STL [R1+0x1dd8], R2 ;  /* 0x001dd80201007387 */ /* 0x0001e80000100800 */
[----:B0-----:R-:W4:Y:S01]  /*4c7d0*/  LDL.LU R2, [R1+0x144] ;  /* 0x0001440001027983 */ /* 0x001f220000300800 */
[----:B--2---:R-:W-:-:S03]  /*4c7e0*/  F2FP.SATFINITE.E4M3.F32.PACK_AB_MERGE_C R0, R0, R24, RZ ;  /* 0x000000180000723e */ /* 0x004fc600048070ff */
[----:B------:R-:W3:Y:S04]  /*4c7f0*/  LDL.LU R24, [R1+0x1e64] ;  /* 0x001e640001187983 */ /* 0x000ee80000300800 */
[----:B------:R0:W-:Y:S04]  /*4c800*/  STL [R1+0x1ddc], R0 ;  /* 0x001ddc0001007387 */ /* 0x0001e80000100800 */
[----:B0-----:R-:W2:Y:S01]  /*4c810*/  LDL.LU R0, [R1+0x37c] ;  /* 0x00037c0001007983 */ /* 0x001ea20000300800 */
[----:B---3--:R-:W-:-:S03]  /*4c820*/  F2FP.SATFINITE.E4M3.F32.PACK_AB_MERGE_C R24, R24, R25, RZ ;  /* 0x000000191818723e */ /* 0x008fc600048070ff */
[----:B------:R-:W3:Y:S04]  /*4c830*/  LDL.LU R25, [R1+0x1e60] ;  /* 0x001e600001197983 */ /* 0x000ee80000300800 */
[----:B------:R0:W-:Y:S04]  /*4c840*/  STL [R1+0x90], R24 ;  /* 0x0000901801007387 */ /* 0x0001e80000100800 */
[----:B0-----:R-:W3:Y:S02]  /*4c850*/  LDL.LU R24, [R1+0x1e5c] ;  /* 0x001e5c0001187983 */ /* 0x001ee40000300800 */
[----:B---3--:R-:W-:-:S02]  /*4c860*/  F2FP.SATFINITE.E4M3.F32.PACK_AB_MERGE_C R24, R24, R25, RZ ;  /* 0x000000191818723e */ /* 0x008fc400048070ff */
[----:B------:R-:W3:Y:S04]  /*4c870*/  LDL.LU R25, [R1+0x1e58] ;  /* 0x001e580001197983 */ /* 0x000ee80000300800 */
[----:B------:R0:W-:Y:S04]  /*4c880*/  STL [R1+0x8c], R24 ;  /* 0x00008c1801007387 */ /* 0x0001e80000100800 */
[----:B0-----:R-:W3:Y:S02]  /*4c890*/  LDL.LU R24, [R1+0x1e54] ;  /* 0x001e540001187983 */ /* 0x001ee40000300800 */
[----:B---3--:R-:W-:-:S02]  /*4c8a0*/  F2FP.SATFINITE.E4M3.F32.PACK_AB_MERGE_C R24, R24, R25, RZ ;  /* 0x000000191818723e */ /* 0x008fc400048070ff */
[----:B------:R-:W3:Y:S04]  /*4c8b0*/  LDL.LU R25, [R1+0x1e50] ;  /* 0x001e500001197983 */ /* 0x000ee80000300800 */
[----:B------:R0:W-:Y:S04]  /*4c8c0*/  STL [R1+0xb8], R24 ;  /* 0x0000b81801007387 */ /* 0x0001e80000100800 */
[----:B0-----:R-:W2:Y:S02]  /*4c8d0*/  LDL.LU R24, [R1+0x1e4c] ;  /* 0x001e4c0001187983 */ /* 0x001ea40000300800 */
[----:B--2---:R-:W-:-:S02]  /*4c8e0*/  F2FP.SATFINITE.E4M3.F32.PACK_AB_MERGE_C R0, R0, R24, RZ ;  /* 0x000000180000723e */ /* 0x004fc400048070ff */
[----:B------:R-:W3:Y:S04]  /*4c8f0*/  LDL.LU R24, [R1+0x1e48] ;  /* 0x001e480001187983 */ /* 0x000ee80000300800 */
[----:B------:R0:W-:Y:S04]  /*4c900*/  STL [R1+0xcc], R0 ;  /* 0x0000cc0001007387 */ /* 0x0001e80000100800 */
[----:B0-----:R-:W2:Y:S01]  /*4c910*/  LDL R0, [R1+0xa08] ;  /* 0x000a080001007983 */ /* 0x001ea20000100800 */
[----:B---3--:R-:W-:-:S03]  /*4c920*/  F2FP.SATFINITE.E4M3.F32.PACK_AB_MERGE_C R24, R24, R25, RZ ;  /* 0x000000191818723e */ /* 0x008fc600048070ff */
[----:B------:R-:W3:Y:S04]  /*4c930*/  LDL.LU R25, [R1+0x1e44] ;  /* 0x001e440001197983 */ /* 0x000ee80000300800 */
[----:B------:R0:W-:Y:S04]  /*4c940*/  STL [R1+0xf4], R24 ;  /* 0x0000f41801007387 */ /* 0x0001e80000100800 */
[----:B0-----:R-:W3:Y:S01]  /*4c950*/  LDL.LU R24, [R1+0x1e40] ;  /* 0x001e400001187983 */ /* 0x001ee20000300800 */
        /* <DEDUP_REMOVED lines=8> */
[----:B----4-:R-:W-:Y:S02]  /*4c9e0*/  F2FP.SATFINITE.E4M3.F32.PACK_AB_MERGE_C R2, R2, R23, RZ ;  /* 0x000000170202723e */ /* 0x010fe400048070ff */
[----:B---3--:R-:W-:Y:S02]  /*4c9f0*/  F2FP.SATFINITE.E4M3.F32.PACK_AB_MERGE_C R25, R25, R24, RZ ;  /* 0x000000181919723e */ /* 0x008fe400048070ff */
[----:B------:R-:W3:Y:S04]  /*4ca00*/  LDL.LU R24, [R1+0x1e3c] ;  /* 0x001e3c0001187983 */ /* 0x000ee80000300800 */
[----:B------:R0:W-:Y:S04]  /*4ca10*/  STL [R1+0xec], R25 ;  /* 0x0000ec1901007387 */ /* 0x0001e80000100800 */
[----:B0-----:R-:W4:Y:S04]  /*4ca20*/  LDL.LU R25, [R1+0x1e38] ;  /* 0x001e380001197983 */ /* 0x001f280000300800 */
        /* <DEDUP_REMOVED lines=8> */
[----:B0-----:R-:W3:Y:S04]  /*4cab0*/  LDL.LU R16, [R1+0x1e20] ;  /* 0x001e200001107983 */ /* 0x001ee80000300800 */
        /* <DEDUP_REMOVED lines=16> */
[----:B------:R0:W-:Y:S02]  /*4cbc0*/  STL [R1+0xe4], R2 ;  /* 0x0000e40201007387 */ /* 0x0001e40000100800 */
[----:B0-----:R-:W-:Y:S01]  /*4cbd0*/  F2FP.SATFINITE.E4M3.F32.PACK_AB_MERGE_C R2, R11, R17, RZ ;  /* 0x000000110b02723e */ /* 0x001fe200048070ff */
[----:B--2---:R-:W-:-:S04]  /*4cbe0*/  VIADD R11, R0, 0x1 ;  /* 0x00000001000b7836 */ /* 0x004fc80000000000 */
[----:B------:R0:W-:Y:S01]  /*4cbf0*/  STL [R1+0xe0], R2 ;  /* 0x0000e00201007387 */ /* 0x0001e20000100800 */
[----:B------:R-:W-:Y:S02]  /*4cc00*/  ISETP.GE.AND P2, PT, R11, UR7, PT ;  /* 0x000000070b007c0c */ /* 0x000fe4000bf46270 */
[----:B----4-:R-:W-:Y:S02]  /*4cc10*/  LOP3.LUT R10, R10, 0xffff, RZ, 0xc0, !PT ;  /* 0x0000ffff0a0a7812 */ /* 0x010fe400078ec0ff */
[----:B---3--:R-:W-:Y:S02]  /*4cc20*/  LOP3.LUT R21, R21, 0xffff, RZ, 0xc0, !PT ;  /* 0x0000ffff15157812 */ /* 0x008fe400078ec0ff */
[----:B------:R-:W-:Y:S02]  /*4cc30*/  LOP3.LUT R14, R14, 0xffff, RZ, 0xc0, !PT ;  /* 0x0000ffff0e0e7812 */ /* 0x000fe400078ec0ff */
[----:B------:R-:W-:Y:S02]  /*4cc40*/  LOP3.LUT R0, R15, 0xffff, RZ, 0xc0, !PT ;  /* 0x0000ffff0f007812 */ /* 0x000fe400078ec0ff */
[----:B------:R-:W-:-:S02]  /*4cc50*/  LOP3.LUT R15, R7, 0xffff, RZ, 0xc0, !PT ;  /* 0x0000ffff070f7812 */ /* 0x000fc400078ec0ff */
[----:B------:R-:W-:Y:S02]  /*4cc60*/  PRMT R7, R10, 0x3340, R1 ;  /* 0x000033400a077816 */ /* 0x000fe40000000001 */
[----:B0-----:R-:W-:Y:S02]  /*4cc70*/  LOP3.LUT R2, R20, 0xffff, RZ, 0xc0, !PT ;  /* 0x0000ffff14027812 */ /* 0x001fe400078ec0ff */
[----:B------:R-:W-:-:S04]  /*4cc80*/  LOP3.LUT R20, R9, 0xffff, RZ, 0xc0, !PT ;  /* 0x0000ffff09147812 */ /* 0x000fc800078ec0ff */
[----:B------:R-:W-:Y:S02]  /*4cc90*/  PRMT R9, R20, 0x3340, R1 ;  /* 0x0000334014097816 */ /* 0x000fe40000000001 */
[----:B------:R-:W-:Y:S02]  /*4cca0*/  LOP3.LUT R17, R23, 0xffff, RZ, 0xc0, !PT ;  /* 0x0000ffff17117812 */ /* 0x000fe400078ec0ff */
[----:B------:R-:W-:Y:S02]  /*4ccb0*/  LOP3.LUT R23, R12, 0xffff, RZ, 0xc0, !PT ;  /* 0x0000ffff0c177812 */ /* 0x000fe400078ec0ff */
[----:B------:R-:W-:Y:S01]  /*4ccc0*/  PRMT R12, R17, 0x3340, R14 ;  /* 0x00003340110c7816 */ /* 0x000fe2000000000e */
[----:B------:R-:W-:Y:S04]  /*4ccd0*/  STL [R1+0x8], R17 ;  /* 0x0000081101007387 */ /* 0x000fe80000100800 */
[----:B------:R-:W-:Y:S04]  /*4cce0*/  STL [R1+0x38], R2 ;  /* 0x0000380201007387 */ /* 0x000fe80000100800 */
[----:B------:R0:W-:Y:S04]  /*4ccf0*/  STL [R1+0x4], R14 ;  /* 0x0000040e01007387 */ /* 0x0001e80000100800 */
[----:B------:R-:W-:Y:S04]  /*4cd00*/  STL [R1+0x44], R0 ;  /* 0x0000440001007387 */ /* 0x000fe80000100800 */
[----:B------:R-:W-:Y:S04]  /*4cd10*/  STL [R1+0x24], R23 ;  /* 0x0000241701007387 */ /* 0x000fe80000100800 */
[----:B------:R1:W-:Y:S04]  /*4cd20*/  STL [R1], R10 ;  /* 0x0000000a01007387 */ /* 0x0003e80000100800 */
[----:B------:R2:W-:Y:S04]  /*4cd30*/  STL [R1+0x60], R15 ;  /* 0x0000600f01007387 */ /* 0x0005e80000100800 */
[----:B------:R-:W-:Y:S01]  /*4cd40*/  STL [R1+0x1de0], R20 ;  /* 0x001de01401007387 */ /* 0x000fe20000100800 */
[----:B0-----:R-:W-:-:S02]  /*4cd50*/  PRMT R14, R2, 0x3340, R23 ;  /* 0x00003340020e7816 */ /* 0x001fc40000000017 */
[----:B-1----:R-:W-:Y:S01]  /*4cd60*/  PRMT R10, R15, 0x3340, R1 ;  /* 0x000033400f0a7816 */ /* 0x002fe20000000001 */
[----:B------:R-:W3:Y:S01]  /*4cd70*/  LDL.LU R17, [R1+0x1df8] ;  /* 0x001df80001117983 */ /* 0x000ee20000300800 */
[----:B------:R-:W-:Y:S02]  /*4cd80*/  PRMT R7, R12, 0x5410, R7 ;  /* 0x000054100c077816 */ /* 0x000fe40000000007 */
[----:B--2---:R-:W-:Y:S01]  /*4cd90*/  PRMT R15, R0, 0x3340, R21 ;  /* 0x00003340000f7816 */ /* 0x004fe20000000015 */
[----:B------:R0:W-:Y:S01]  /*4cda0*/  STL [R1+0x1de4], R21 ;  /* 0x001de41501007387 */ /* 0x0001e20000100800 */
[----:B------:R-:W-:Y:S02]  /*4cdb0*/  PRMT R2, R14, 0x5410, R9 ;  /* 0x000054100e027816 */ /* 0x000fe40000000009 */
[----:B------:R-:W-:Y:S01]  /*4cdc0*/  PRMT R0, R15, 0x5410, R10 ;  /* 0x000054100f007816 */ /* 0x000fe2000000000a */
[----:B------:R-:W-:Y:S01]  /*4cdd0*/  STL [R1+0xc8], R7 ;  /* 0x0000c80701007387 */ /* 0x000fe20000100800 */
[----:B------:R-:W-:-:S03]  /*4cde0*/  LOP3.LUT R11, R29, 0xffff, RZ, 0xc0, !PT ;  /* 0x0000ffff1d0b7812 */ /* 0x000fc600078ec0ff */
[----:B------:R1:W-:Y:S01]  /*4cdf0*/  STL [R1+0xbc], R2 ;  /* 0x0000bc0201007387 */ /* 0x0003e20000100800 */
[----:B0-----:R-:W-:-:S03]  /*4ce00*/  LOP3.LUT R21, R28, 0xffff, RZ, 0xc0, !PT ;  /* 0x0000ffff1c157812 */ /* 0x001fc600078ec0ff */
[----:B------:R0:W-:Y:S04]  /*4ce10*/  STL [R1+0xb4], R0 ;  /* 0x0000b40001007387 */ /* 0x0001e80000100800 */
[----:B-1----:R-:W2:Y:S04]  /*4ce20*/  LDL.LU R2, [R1+0x54] ;  /* 0x0000540001027983 */ /* 0x002ea80000300800 */
[----:B------:R-:W4:Y:S04]  /*4ce30*/  LDL.LU R29, [R1+0x4c] ;  /* 0x00004c00011d7983 */ /* 0x000f280000300800 */
[----:B------:R-:W-:Y:S04]  /*4ce40*/  STL [R1+0x34], R21 ;  /* 0x0000341501007387 */ /* 0x000fe80000100800 */
[----:B------:R-:W4:Y:S04]  /*4ce50*/  LDL.LU R15, [R1+0x3c] ;  /* 0x00003c00010f7983 */ /* 0x000f280000300800 */
[----:B0-----:R-:W4:Y:S04]  /*4ce60*/  LDL.LU R0, [R1+0x30] ;  /* 0x0000300001007983 */ /* 0x001f280000300800 */
[----:B------:R0:W-:Y:S04]  /*4ce70*/  STL [R1+0x70], R11 ;  /* 0x0000700b01007387 */ /* 0x0001e80000100800 */
[----:B------:R-:W4:Y:S04]  /*4ce80*/  LDL.LU R14, [R1+0x18] ;  /* 0x00001800010e7983 */ /* 0x000f280000300800 */
[----:B------:R-:W4:Y:S01]  /*4ce90*/  LDL.LU R28, [R1+0x14] ;  /* 0x00001400011c7983 */ /* 0x000f220000300800 */
[----:B------:R-:W-:Y:S01]  /*4cea0*/  LOP3.LUT R20, R22, 0xffff, RZ, 0xc0, !PT ;  /* 0x0000ffff16147812 */ /* 0x000fe200078ec0ff */
[----:B------:R-:W-:Y:S01]  /*4ceb0*/  ULEA UR4, UR5, UR4, 0x18 ;  /* 0x0000000405047291 */ /* 0x000fe2000f8ec03f */
[----:B------:R-:W-:Y:S01]  /*4cec0*/  LOP3.LUT R19, R19, 0xffff, RZ, 0xc0, !PT ;  /* 0x0000ffff13137812 */ /* 0x000fe200078ec0ff */
[----:B------:R-:W1:Y:S01]  /*4ced0*/  S2R R23, SR_TID.X ;  /* 0x0000000000177919 */ /* 0x000e620000002100 */
[----:B------:R-:W-:-:S02]  /*4cee0*/  LOP3.LUT R22, R6, 0xffff, RZ, 0xc0, !PT ;  /* 0x0000ffff06167812 */ /* 0x000fc400078ec0ff */
[----:B------:R-:W-:Y:S01]  /*4cef0*/  LOP3.LUT R9, R8, 0xffff, RZ, 0xc0, !PT ;  /* 0x0000ffff08097812 */ /* 0x000fe200078ec0ff */
[----:B------:R-:W-:Y:S01]  /*4cf00*/  STL [R1+0x6c], R20 ;  /* 0x00006c1401007387 */ /* 0x000fe20000100800 */
[----:B------:R-:W-:Y:S02]  /*4cf10*/  LOP3.LUT R18, R18, 0xffff, RZ, 0xc0, !PT ;  /* 0x0000ffff12127812 */ /* 0x000fe400078ec0ff */
[----:B------:R-:W-:Y:S01]  /*4cf20*/  LOP3.LUT R13, R13, 0xffff, RZ, 0xc0, !PT ;  /* 0x0000ffff0d0d7812 */ /* 0x000fe200078ec0ff */
[----:B------:R0:W-:Y:S01]  /*4cf30*/  STL [R1+0x40], R9 ;  /* 0x0000400901007387 */ /* 0x0001e20000100800 */
[--C-:B------:R-:W-:Y:S02]  /*4cf40*/  PRMT R7, R22, 0x3340, R1.reuse ;  /* 0x0000334016077816 */ /* 0x100fe40000000001 */
[----:B------:R-:W-:Y:S01]  /*4cf50*/  PRMT R6, R13, 0x3340, R1 ;  /* 0x000033400d067816 */ /* 0x000fe20000000001 */
[----:B------:R-:W-:Y:S01]  /*4cf60*/  STL [R1+0x1de8], R22 ;  /* 0x001de81601007387 */ /* 0x000fe20000100800 */
[----:B------:R-:W-:-:S02]  /*4cf70*/  PRMT R10, R21, 0x3340, R18 ;  /* 0x00003340150a7816 */ /* 0x000fc40000000012 */
[----:B0-----:R-:W-:Y:S01]  /*4cf80*/  PRMT R11, R11, 0x3340, R20 ;  /* 0x000033400b0b7816 */ /* 0x001fe20000000014 */
[----:B------:R-:W-:Y:S01]  /*4cf90*/  STL [R1+0x1dec], R13 ;  /* 0x001dec0d01007387 */ /* 0x000fe20000100800 */
[----:B------:R-:W-:Y:S02]  /*4cfa0*/  PRMT R9, R9, 0x3340, R1 ;  /* 0x0000334009097816 */ /* 0x000fe40000000001 */
[----:B------:R-:W-:Y:S01]  /*4cfb0*/  LOP3.LUT R16, R16, 0xffff, RZ, 0xc0, !PT ;  /* 0x0000ffff10107812 */ /* 0x000fe200078ec0ff */
[C---:B-1----:R-:W-:Y:S02]  /*4cfc0*/  IMAD.SHL.U32 R12, R23.reuse, 0x10, RZ ;  /* 0x00000010170c7824 */ /* 0x042fe400078e00ff */
[----:B------:R-:W-:-:S03]  /*4cfd0*/  IMAD.SHL.U32 R23, R23, 0x20, RZ ;  /* 0x0000002017177824 */ /* 0x000fc600078e00ff */
[----:B------:R-:W-:Y:S02]  /*4cfe0*/  LOP3.LUT R12, R12, 0xf0, RZ, 0xc0, !PT ;  /* 0x000000f00c0c7812 */ /* 0x000fe400078ec0ff */
[----:B------:R-:W-:-:S04]  /*4cff0*/  LOP3.LUT R23, R23, 0x200, RZ, 0xc0, !PT ;  /* 0x0000020017177812 */ /* 0x000fc800078ec0ff */
[----:B------:R-:W-:Y:S02]  /*4d000*/  IADD3 R23, R23, UR4, R12 ;  /* 0x0000000417177c10 */ /* 0x000fe4000fffe00c */
[----:B------:R-:W-:Y:S02]  /*4d010*/  LOP3.LUT R12, R5, 0xffff, RZ, 0xc0, !PT ;  /* 0x0000ffff050c7812 */ /* 0x000fe400078ec0ff */
[----:B---3--:R-:W-:-:S04]  /*4d020*/  LOP3.LUT R17, R17, 0xffff, RZ, 0xc0, !PT ;  /* 0x0000ffff11117812 */ /* 0x008fc800078ec0ff */
[----:B------:R-:W-:-:S04]  /*4d030*/  PRMT R8, R17, 0x3340, R19 ;  /* 0x0000334011087816 */ /* 0x000fc80000000013 */
[----:B------:R-:W-:Y:S02]  /*4d040*/  PRMT R7, R8, 0x5410, R7 ;  /* 0x0000541008077816 */ /* 0x000fe40000000007 */
[----:B------:R-:W-:-:S03]  /*4d050*/  PRMT R8, R10, 0x5410, R6 ;  /* 0x000054100a087816 */ /* 0x000fc60000000006 */
[----:B------:R0:W-:Y:S04]  /*4d060*/  STL [R1+0x9c], R7 ;  /* 0x00009c0701007387 */ /* 0x0001e80000100800 */
[----:B------:R-:W-:Y:S04]  /*4d070*/  STL [R1+0xf8], R8 ;  /* 0x0000f80801007387 */ /* 0x000fe80000100800 */
[----:B------:R-:W3:Y:S01]  /*4d080*/  LDL.LU R20, [R1+0x68] ;  /* 0x0000680001147983 */ /* 0x000ee20000300800 */
[----:B--2---:R-:W-:Y:S02]  /*4d090*/  LOP3.LUT R6, R2, 0xffff, RZ, 0xc0, !PT ;  /* 0x0000ffff02067812 */ /* 0x004fe400078ec0ff */
[----:B0-----:R-:W-:-:S02]  /*4d0a0*/  PRMT R7, R11, 0x5410, R9 ;  /* 0x000054100b077816 */ /* 0x001fc40000000009 */
[----:B----4-:R-:W-:-:S03]  /*4d0b0*/  LOP3.LUT R29, R29, 0xffff, RZ, 0xc0, !PT ;  /* 0x0000ffff1d1d7812 */ /* 0x010fc600078ec0ff */
[----:B------:R0:W-:Y:S01]  /*4d0c0*/  STL [R1+0xfc], R7 ;  /* 0x0000fc0701007387 */ /* 0x0001e20000100800 */
[----:B------:R-:W-:Y:S01]  /*4d0d0*/  LOP3.LUT R11, R26, 0xffff, RZ, 0xc0, !PT ;  /* 0x0000ffff1a0b7812 */ /* 0x000fe200078ec0ff */
[----:B------:R-:W-:Y:S02]  /*4d0e0*/  IMAD.MOV.U32 R26, RZ, RZ, R6 ;  /* 0x000000ffff1a7224 */ /* 0x000fe400078e0006 */
[----:B------:R-:W2:Y:S01]  /*4d0f0*/  LDL.LU R2, [R1+0x64] ;  /* 0x0000640001027983 */ /* 0x000ea20000300800 */
[----:B------:R-:W-:-:S03]  /*4d100*/  LOP3.LUT R15, R15, 0xffff, RZ, 0xc0, !PT ;  /* 0x0000ffff0f0f7812 */ /* 0x000fc600078ec0ff */
[----:B------:R-:W4:Y:S01]  /*4d110*/  LDL.LU R22, [R1+0x48] ;  /* 0x0000480001167983 */ /* 0x000f220000300800 */
[----:B------:R-:W-:-:S03]  /*4d120*/  LOP3.LUT R9, R0, 0xffff, RZ, 0xc0, !PT ;  /* 0x0000ffff00097812 */ /* 0x000fc600078ec0ff */
[----:B------:R1:W-:Y:S01]  /*4d130*/  STL [R1+0x54], R6 ;  /* 0x0000540601007387 */ /* 0x0003e20000100800 */
[----:B0-----:R-:W-:Y:S02]  /*4d140*/  LOP3.LUT R7, R24, 0xffff, RZ, 0xc0, !PT ;  /* 0x0000ffff18077812 */ /* 0x001fe400078ec0ff */
[----:B------:R-:W-:Y:S01]  /*4d150*/  PRMT R8, R15, 0x3340, R16 ;  /* 0x000033400f087816 */ /* 0x000fe20000000010 */
[----:B------:R-:W4:Y:S01]  /*4d160*/  LDL.LU R21, [R1+0x2c] ;  /* 0x00002c0001157983 */ /* 0x000f220000300800 */
[----:B------:R-:W-:Y:S02]  /*4d170*/  LOP3.LUT R10, R14, 0xffff, RZ, 0xc0, !PT ;  /* 0x0000ffff0e0a7812 */ /* 0x000fe400078ec0ff */
[----:B------:R-:W-:Y:S02]  /*4d180*/  LOP3.LUT R14, R4, 0xffff, RZ, 0xc0, !PT ;  /* 0x0000ffff040e7812 */ /* 0x000fe400078ec0ff */
[----:B------:R-:W-:Y:S01]  /*4d190*/  LOP3.LUT R28, R28, 0xffff, RZ, 0xc0, !PT ;  /* 0x0000ffff1c1c7812 */ /* 0x000fe200078ec0ff */
[----:B------:R-:W-:Y:S01]  /*4d1a0*/  STL [R1+0x78], R29 ;  /* 0x0000781d01007387 */ /* 0x000fe20000100800 */
[----:B-1----:R-:W-:-:S02]  /*4d1b0*/  LOP3.LUT R6, R25, 0xffff, RZ, 0xc0, !PT ;  /* 0x0000ffff19067812 */ /* 0x002fc400078ec0ff */
[----:B------:R-:W-:Y:S01]  /*4d1c0*/  PRMT R4, R12, 0x3340, R1 ;  /* 0x000033400c047816 */ /* 0x000fe20000000001 */
[----:B------:R-:W4:Y:S01]  /*4d1d0*/  LDL.LU R0, [R1+0x28] ;  /* 0x0000280001007983 */ /* 0x000f220000300800 */
[----:B------:R-:W-:-:S03]  /*4d1e0*/  PRMT R25, R26, 0x3340, R10 ;  /* 0x000033401a197816 */ /* 0x000fc6000000000a */
[----:B------:R-:W4:Y:S01]  /*4d1f0*/  LDL.LU R13, [R1+0xc] ;  /* 0x00000c00010d7983 */ /* 0x000f220000300800 */
[----:B------:R-:W-:-:S03]  /*4d200*/  PRMT R4, R8, 0x5410, R4 ;  /* 0x0000541008047816 */ /* 0x000fc60000000004 */
[----:B------:R0:W-:Y:S01]  /*4d210*/  STL [R1+0x74], R28 ;  /* 0x0000741c01007387 */ /* 0x0001e20000100800 */
[----:B------:R-:W-:-:S03]  /*4d220*/  PRMT R26, R29, 0x3340, R28 ;  /* 0x000033401d1a7816 */ /* 0x000fc6000000001c */
[----:B------:R-:W-:Y:S04]  /*4d230*/  STL [R1+0x3c], R6 ;  /* 0x00003c0601007387 */ /* 0x000fe80000100800 */
[----:B------:R-:W-:Y:S04]  /*4d240*/  STL [R1+0x4c], R7 ;  /* 0x00004c0701007387 */ /* 0x000fe80000100800 */
[----:B0-----:R-:W4:Y:S04]  /*4d250*/  LDL.LU R28, [R1+0x1df4] ;  /* 0x001df400011c7983 */ /* 0x001f280000300800 */
[----:B------:R-:W4:Y:S04]  /*4d260*/  LDL.LU R29, [R1+0x1df0] ;  /* 0x001df000011d7983 */ /* 0x000f280000300800 */
[----:B------:R-:W4:Y:S04]  /*4d270*/  LDL.LU R8, [R1+0x50] ;  /* 0x0000500001087983 */ /* 0x000f280000300800 */
[----:B------:R0:W-:Y:S04]  /*4d280*/  STL [R1+0xc4], R4 ;  /* 0x0000c40401007387 */ /* 0x0001e80000100800 */
[----:B0-----:R-:W4:Y:S01]  /*4d290*/  LDL.LU R4, [R1+0x10] ;  /* 0x0000100001047983 */ /* 0x001f220000300800 */
[----:B------:R-:W-:-:S02]  /*4d2a0*/  PRMT R5, R14, 0x3340, R1 ;  /* 0x000033400e057816 */ /* 0x000fc40000000001 */
[----:B------:R-:W-:Y:S02]  /*4d2b0*/  PRMT R24, R9, 0x3340, R11 ;  /* 0x0000334009187816 */ /* 0x000fe4000000000b */
[--C-:B------:R-:W-:Y:S02]  /*4d2c0*/  PRMT R6, R6, 0x3340, R1.reuse ;  /* 0x0000334006067816 */ /* 0x100fe40000000001 */
[----:B------:R-:W-:Y:S02]  /*4d2d0*/  PRMT R7, R7, 0x3340, R1 ;  /* 0x0000334007077816 */ /* 0x000fe40000000001 */
[----:B------:R-:W-:Y:S02]  /*4d2e0*/  PRMT R24, R24, 0x5410, R5 ;  /* 0x0000541018187816 */ /* 0x000fe40000000005 */
[----:B------:R-:W-:Y:S02]  /*4d2f0*/  PRMT R6, R25, 0x5410, R6 ;  /* 0x0000541019067816 */ /* 0x000fe40000000006 */
[----:B------:R-:W-:Y:S01]  /*4d300*/  PRMT R5, R26, 0x5410, R7 ;  /* 0x000054101a057816 */ /* 0x000fe20000000007 */
[----:B------:R-:W-:Y:S04]  /*4d310*/  STL [R1+0xc0], R24 ;  /* 0x0000c01801007387 */ /* 0x000fe80000100800 */
[----:B------:R0:W-:Y:S04]  /*4d320*/  STL [R1+0xf0], R6 ;  /* 0x0000f00601007387 */ /* 0x0001e80000100800 */
[----:B------:R1:W-:Y:S01]  /*4d330*/  STL [R1+0xe8], R5 ;  /* 0x0000e80501007387 */ /* 0x0003e20000100800 */
[----:B0-----:R-:W-:-:S02]  /*4d340*/  LOP3.LUT R6, R3, 0xffff, RZ, 0xc0, !PT ;  /* 0x0000ffff03067812 */ /* 0x001fc400078ec0ff */
[----:B-1----:R-:W-:-:S04]  /*4d350*/  LOP3.LUT R5, R27, 0xffff, RZ, 0xc0, !PT ;  /* 0x0000ffff1b057812 */ /* 0x002fc800078ec0ff */
[----:B------:R-:W-:Y:S02]  /*4d360*/  PRMT R3, R5, 0x3340, R1 ;  /* 0x0000334005037816 */ /* 0x000fe40000000001 */
[----:B---3--:R-:W-:-:S05]  /*4d370*/  LOP3.LUT R20, R20, 0xffff, RZ, 0xc0, !PT ;  /* 0x0000ffff14147812 */ /* 0x008fca00078ec0ff */
[----:B------:R-:W-:Y:S01]  /*4d380*/  STL [R1+0x68], R20 ;  /* 0x0000681401007387 */ /* 0x000fe20000100800 */
[----:B--2---:R-:W-:Y:S02]  /*4d390*/  LOP3.LUT R2, R2, 0xffff, RZ, 0xc0, !PT ;  /* 0x0000ffff02027812 */ /* 0x004fe400078ec0ff */
[----:B----4-:R-:W-:-:S03]  /*4d3a0*/  LOP3.LUT R22, R22, 0xffff, RZ, 0xc0, !PT ;  /* 0x0000ffff16167812 */ /* 0x010fc600078ec0ff */
[----:B------:R-:W-:Y:S01]  /*4d3b0*/  STL [R1+0x94], R2 ;  /* 0x0000940201007387 */ /* 0x000fe20000100800 */
[----:B------:R-:W-:-:S03]  /*4d3c0*/  LOP3.LUT R21, R21, 0xffff, RZ, 0xc0, !PT ;  /* 0x0000ffff15157812 */ /* 0x000fc600078ec0ff */
[----:B------:R-:W-:Y:S04]  /*4d3d0*/  STL [R1+0x48], R22 ;  /* 0x0000481601007387 */ /* 0x000fe80000100800 */
[----:B------:R-:W-:Y:S01]  /*4d3e0*/  STL [R1+0x2c], R21 ;  /* 0x00002c1501007387 */ /* 0x000fe20000100800 */
[----:B------:R-:W-:Y:S02]  /*4d3f0*/  LOP3.LUT R0, R0, 0xffff, RZ, 0xc0, !PT ;  /* 0x0000ffff00007812 */ /* 0x000fe400078ec0ff */
[----:B------:R-:W-:-:S03]  /*4d400*/  LOP3.LUT R13, R13, 0xffff, RZ, 0xc0, !PT ;  /* 0x0000ffff0d0d7812 */ /* 0x000fc600078ec0ff */
[----:B------:R-:W-:Y:S04]  /*4d410*/  STL [R1+0x84], R0 ;  /* 0x0000840001007387 */ /* 0x000fe80000100800 */
[----:B------:R0:W-:Y:S01]  /*4d420*/  STL [R1+0xc], R13 ;  /* 0x00000c0d01007387 */ /* 0x0001e20000100800 */
[----:B------:R-:W-:Y:S02]  /*4d430*/  PRMT R27, R22, 0x3340, R13 ;  /* 0x00003340161b7816 */ /* 0x000fe4000000000d */
[----:B------:R-:W-:Y:S02]  /*4d440*/  LOP3.LUT R25, R28, 0xffff, RZ, 0xc0, !PT ;  /* 0x0000ffff1c197812 */ /* 0x000fe400078ec0ff */
[----:B------:R-:W-:Y:S02]  /*4d450*/  LOP3.LUT R24, R29, 0xffff, RZ, 0xc0, !PT ;  /* 0x0000ffff1d187812 */ /* 0x000fe400078ec0ff */
[----:B------:R-:W-:-:S03]  /*4d460*/  LOP3.LUT R7, R8, 0xffff, RZ, 0xc0, !PT ;  /* 0x0000ffff08077812 */ /* 0x000fc600078ec0ff */
[----:B------:R-:W-:Y:S01]  /*4d470*/  STL [R1+0x28], R24 ;  /* 0x0000281801007387 */ /* 0x000fe20000100800 */
[----:B------:R-:W-:-:S03]  /*4d480*/  PRMT R28, R20, 0x3340, R21 ;  /* 0x00003340141c7816 */ /* 0x000fc60000000015 */
[----:B------:R-:W-:Y:S01]  /*4d490*/  STL [R1+0x64], R25 ;  /* 0x0000641901007387 */ /* 0x000fe20000100800 */
[----:B------:R-:W-:-:S03]  /*4d4a0*/  PRMT R29, R2, 0x3340, R0 ;  /* 0x00003340021d7816 */ /* 0x000fc60000000000 */
[----:B0-----:R-:W2:Y:S04]  /*4d4b0*/  LDL.LU R13, [R1+0x1dec] ;  /* 0x001dec00010d7983 */ /* 0x001ea80000300800 */
[----:B------:R-:W3:Y:S01]  /*4d4c0*/  LDL.LU R22, [R1+0x1de8] ;  /* 0x001de80001167983 */ /* 0x000ee20000300800 */
[----:B------:R-:W-:-:S03]  /*4d4d0*/  LOP3.LUT R8, R4, 0xffff, RZ, 0xc0, !PT ;  /* 0x0000ffff04087812 */ /* 0x000fc600078ec0ff */
[----:B------:R-:W4:Y:S01]  /*4d4e0*/  LDL.LU R21, [R1+0x1de4] ;  /* 0x001de40001157983 */ /* 0x000f220000300800 */
[----:B------:R-:W-:-:S03]  /*4d4f0*/  PRMT R26, R7, 0x3340, R8 ;  /* 0x00003340071a7816 */ /* 0x000fc60000000008 */
[----:B------:R-:W2:Y:S01]  /*4d500*/  LDL.LU R20, [R1+0x1de0] ;  /* 0x001de00001147983 */ /* 0x000ea20000300800 */
[----:B------:R-:W-:-:S03]  /*4d510*/  PRMT R3, R26, 0x5410, R3 ;  /* 0x000054101a037816 */ /* 0x000fc60000000003 */
[----:B------:R-:W3:Y:S04]  /*4d520*/  LDL.LU R0, [R1+0x1ddc] ;  /* 0x001ddc0001007983 */ /* 0x000ee80000300800 */
[----:B------:R-:W4:Y:S01]  /*4d530*/  LDL.LU R2, [R1+0x1dd8] ;  /* 0x001dd80001027983 */ /* 0x000f220000300800 */
[----:B------:R-:W-:-:S03]  /*4d540*/  PRMT R4, R6, 0x3340, R1 ;  /* 0x0000334006047816 */ /* 0x000fc60000000001 */
[----:B------:R-:W2:Y:S04]  /*4d550*/  LDL.LU R26, [R1+0x58] ;  /* 0x00005800011a7983 */ /* 0x000ea80000300800 */
[----:B------:R0:W-:Y:S01]  /*4d560*/  STL [R1+0xb0], R3 ;  /* 0x0000b00301007387 */ /* 0x0001e20000100800 */
[----:B------:R-:W-:-:S03]  /*4d570*/  PRMT R4, R27, 0x5410, R4 ;  /* 0x000054101b047816 */ /* 0x000fc60000000004 */
[----:B0-----:R-:W3:Y:S04]  /*4d580*/  LDL.LU R3, [R1+0x1c] ;  /* 0x00001c0001037983 */ /* 0x001ee80000300800 */
[----:B------:R-:W4:Y:S01]  /*4d590*/  LDL.LU R27, [R1+0x5c] ;  /* 0x00005c00011b7983 */ /* 0x000f220000300800 */
[--C-:B------:R-:W-:Y:S02]  /*4d5a0*/  PRMT R24, R24, 0x3340, R1.reuse ;  /* 0x0000334018187816 */ /* 0x100fe40000000001 */
[----:B------:R-:W-:Y:S02]  /*4d5b0*/  PRMT R25, R25, 0x3340, R1 ;  /* 0x0000334019197816 */ /* 0x000fe40000000001 */
[----:B------:R-:W-:Y:S01]  /*4d5c0*/  PRMT R24, R28, 0x5410, R24 ;  /* 0x000054101c187816 */ /* 0x000fe20000000018 */
[----:B------:R0:W-:Y:S04]  /*4d5d0*/  STL [R1+0xa4], R4 ;  /* 0x0000a40401007387 */ /* 0x0001e80000100800 */
[----:B0-----:R-:W4:Y:S04]  /*4d5e0*/  LDL.LU R4, [R1+0x20] ;  /* 0x0000200001047983 */ /* 0x001f280000300800 */
[----:B------:R-:W4:Y:S04]  /*4d5f0*/  LDL.LU R28, [R1] ;  /* 0x00000000011c7983 */ /* 0x000f280000300800 */
[----:B------:R0:W-:Y:S02]  /*4d600*/  STL [R1+0xdc], R24 ;  /* 0x0000dc1801007387 */ /* 0x0001e40000100800 */
[----:B0-----:R-:W-:-:S02]  /*4d610*/  PRMT R24, R29, 0x5410, R25 ;  /* 0x000054101d187816 */ /* 0x001fc40000000019 */
[----:B------:R-:W4:Y:S04]  /*4d620*/  LDL.LU R25, [R1+0x4] ;  /* 0x0000040001197983 */ /* 0x000f280000300800 */
[----:B------:R3:W-:Y:S01]  /*4d630*/  STL [R1+0xd8], R24 ;  /* 0x0000d81801007387 */ /* 0x0007e20000100800 */
[----:B--2---:R-:W-:Y:S02]  /*4d640*/  LOP3.LUT R26, R26, 0xffff, RZ, 0xc0, !PT ;  /* 0x0000ffff1a1a7812 */ /* 0x004fe400078ec0ff */
[----:B---3--:R-:W-:Y:S02]  /*4d650*/  LOP3.LUT R24, R3, 0xffff, RZ, 0xc0, !PT ;  /* 0x0000ffff03187812 */ /* 0x008fe400078ec0ff */
[----:B----4-:R-:W-:Y:S02]  /*4d660*/  LOP3.LUT R3, R2, 0xffff, RZ, 0xc0, !PT ;  /* 0x0000ffff02037812 */ /* 0x010fe400078ec0ff */
[----:B------:R-:W2:Y:S01]  /*4d670*/  LDL.LU R2, [R1+0x8] ;  /* 0x0000080001027983 */ /* 0x000ea20000300800 */
[----:B------:R-:W-:-:S03]  /*4d680*/  LOP3.LUT R29, R27, 0xffff, RZ, 0xc0, !PT ;  /* 0x0000ffff1b1d7812 */ /* 0x000fc600078ec0ff */
[----:B------:R0:W-:Y:S04]  /*4d690*/  STL [R1+0x5c], R24 ;  /* 0x00005c1801007387 */ /* 0x0001e80000100800 */
[----:B------:R-:W-:Y:S04]  /*4d6a0*/  STL [R1+0x88], R26 ;  /* 0x0000881a01007387 */ /* 0x000fe80000100800 */
[----:B------:R-:W3:Y:S01]  /*4d6b0*/  LDL R27, [R1+0x5c] ;  /* 0x00005c00011b7983 */ /* 0x000ee20000100800 */
[----:B0-----:R-:W-:Y:S02]  /*4d6c0*/  LOP3.LUT R24, R0, 0xffff, RZ, 0xc0, !PT ;  /* 0x0000ffff00187812 */ /* 0x001fe400078ec0ff */
[----:B------:R-:W-:Y:S01]  /*4d6d0*/  LOP3.LUT R4, R4, 0xffff, RZ, 0xc0, !PT ;  /* 0x0000ffff04047812 */ /* 0x000fe200078ec0ff */
[----:B------:R0:W-:Y:S04]  /*4d6e0*/  STL [R1+0x50], R3 ;  /* 0x0000500301007387 */ /* 0x0001e80000100800 */
[----:B------:R1:W-:Y:S01]  /*4d6f0*/  STL [R1+0x58], R24 ;  /* 0x0000581801007387 */ /* 0x0003e20000100800 */
[----:B0-----:R-:W-:-:S02]  /*4d700*/  PRMT R3, R3, 0x3340, R1 ;  /* 0x0000334003037816 */ /* 0x001fc40000000001 */
[----:B------:R-:W-:Y:S02]  /*4d710*/  SHF.R.U32.HI R0, RZ, 0x8, R25 ;  /* 0x00000008ff007819 */ /* 0x000fe40000011619 */
[----:B------:R-:W-:Y:S02]  /*4d720*/  PRMT R25, R29, 0x3340, R4 ;  /* 0x000033401d197816 */ /* 0x000fe40000000004 */
[----:B-1----:R-:W-:Y:S02]  /*4d730*/  PRMT R24, R24, 0x3340, R1 ;  /* 0x0000334018187816 */ /* 0x002fe40000000001 */
[----:B------:R-:W-:Y:S02]  /*4d740*/  PRMT R3, R25, 0x5410, R3 ;  /* 0x0000541019037816 */ /* 0x000fe40000000003 */
[----:B------:R-:W4:Y:S04]  /*4d750*/  LDL.LU R25, [R1+0x34] ;  /* 0x0000340001197983 */ /* 0x000f280000300800 */
[----:B------:R0:W-:Y:S01]  /*4d760*/  STL [R1+0xa0], R3 ;  /* 0x0000a00301007387 */ /* 0x0001e20000100800 */
[----:B---3--:R-:W-:-:S02]  /*4d770*/  PRMT R26, R26, 0x3340, R27 ;  /* 0x000033401a1a7816 */ /* 0x008fc4000000001b */
[----:B------:R-:W1:Y:S02]  /*4d780*/  S2R R27, SR_TID.X ;  /* 0x00000000001b7919 */ /* 0x000e640000002100 */
[----:B0-----:R-:W-:Y:S02]  /*4d790*/  PRMT R3, R26, 0x5410, R24 ;  /* 0x000054101a037816 */ /* 0x001fe40000000018 */
[----:B------:R-:W3:Y:S04]  /*4d7a0*/  LDL.LU R24, [R1+0x24] ;  /* 0x0000240001187983 */ /* 0x000ee80000300800 */
[----:B------:R-:W4:Y:S04]  /*4d7b0*/  LDL.LU R26, [R1+0x60] ;  /* 0x00006000011a7983 */ /* 0x000f280000300800 */
[----:B------:R0:W-:Y:S01]  /*4d7c0*/  STL [R1+0x98], R3 ;  /* 0x0000980301007387 */ /* 0x0001e20000100800 */
[----:B-1----:R-:W-:-:S05]  /*4d7d0*/  IMAD.SHL.U32 R27, R27, 0x8, RZ ;  /* 0x000000081b1b7824 */ /* 0x002fca00078e00ff */
[----:B------:R-:W-:-:S05]  /*4d7e0*/  LOP3.LUT R27, R27, 0x100, RZ, 0xc0, !PT ;  /* 0x000001001b1b7812 */ /* 0x000fca00078ec0ff */
[----:B0-----:R-:W-:Y:S02]  /*4d7f0*/  IMAD.IADD R3, R27, 0x1, R23 ;  /* 0x000000011b037824 */ /* 0x001fe400078e0217 */
[----:B------:R-:W4:Y:S04]  /*4d800*/  LDL.LU R27, [R1+0x38] ;  /* 0x00003800011b7983 */ /* 0x000f280000300800 */
[----:B------:R-:W4:Y:S01]  /*4d810*/  LDL.LU R23, [R1+0x44] ;  /* 0x0000440001177983 */ /* 0x000f220000300800 */
[----:B--2---:R-:W-:Y:S02]  /*4d820*/  SHF.R.U32.HI R2, RZ, 0x8, R2 ;  /* 0x00000008ff027819 */ /* 0x004fe40000011602 */
[----:B------:R-:W-:Y:S02]  /*4d830*/  LOP3.LUT R0, R0, 0xffff, RZ, 0xc0, !PT ;  /* 0x0000ffff00007812 */ /* 0x000fe400078ec0ff */
[----:B------:R-:W-:-:S02]  /*4d840*/  LOP3.LUT R2, R2, 0xffff, RZ, 0xc0, !PT ;  /* 0x0000ffff02027812 */ /* 0x000fc400078ec0ff */
[----:B------:R-:W-:Y:S02]  /*4d850*/  SHF.R.U32.HI R28, RZ, 0x8, R28 ;  /* 0x00000008ff1c7819 */ /* 0x000fe4000001161c */
[----:B------:R-:W-:Y:S01]  /*4d860*/  PRMT R2, R2, 0x3340, R0 ;  /* 0x0000334002027816 */ /* 0x000fe20000000000 */
[----:B------:R-:W-:Y:S01]  /*4d870*/  STL [R1+0x1dcc], R3 ;  /* 0x001dcc0301007387 */ /* 0x000fe20000100800 */
[----:B------:R-:W-:-:S03]  /*4d880*/  LOP3.LUT R28, R28, 0xffff, RZ, 0xc0, !PT ;  /* 0x0000ffff1c1c7812 */ /* 0x000fc600078ec0ff */
[----:B------:R0:W-:Y:S01]  /*4d890*/  STL [R1+0x30], R2 ;  /* 0x0000300201007387 */ /* 0x0001e20000100800 */
[----:B------:R-:W-:Y:S02]  /*4d8a0*/  PRMT R28, R28, 0x3340, R1 ;  /* 0x000033401c1c7816 */ /* 0x000fe40000000001 */
[----:B---3--:R-:W-:Y:S02]  /*4d8b0*/  SHF.R.U32.HI R24, RZ, 0x8, R24 ;  /* 0x00000008ff187819 */ /* 0x008fe40000011618 */
[----:B----4-:R-:W-:Y:S02]  /*4d8c0*/  SHF.R.U32.HI R0, RZ, 0x8, R27 ;  /* 0x00000008ff007819 */ /* 0x010fe4000001161b */
[----:B0-----:R-:W-:Y:S02]  /*4d8d0*/  SHF.R.U32.HI R2, RZ, 0x8, R23 ;  /* 0x00000008ff027819 */ /* 0x001fe40000011617 */
[----:B------:R-:W-:Y:S02]  /*4d8e0*/  SHF.R.U32.HI R23, RZ, 0x8, R21 ;  /* 0x00000008ff177819 */ /* 0x000fe40000011615 */
[----:B------:R-:W-:-:S02]  /*4d8f0*/  SHF.R.U32.HI R27, RZ, 0x8, R20 ;  /* 0x00000008ff1b7819 */ /* 0x000fc40000011614 */
[----:B------:R-:W-:Y:S02]  /*4d900*/  LOP3.LUT R20, R24, 0xffff, RZ, 0xc0, !PT ;  /* 0x0000ffff18147812 */ /* 0x000fe400078ec0ff */
[----:B------:R-:W-:Y:S02]  /*4d910*/  LOP3.LUT R21, R0, 0xffff, RZ, 0xc0, !PT ;  /* 0x0000ffff00157812 */ /* 0x000fe400078ec0ff */
[----:B------:R-:W-:Y:S02]  /*4d920*/  LOP3.LUT R0, R23, 0xffff, RZ, 0xc0, !PT ;  /* 0x0000ffff17007812 */ /* 0x000fe400078ec0ff */
[----:B------:R-:W2:Y:S01]  /*4d930*/  LDL.LU R23, [R1+0x40] ;  /* 0x0000400001177983 */ /* 0x000ea20000300800 */
[----:B------:R-:W-:-:S03]  /*4d940*/  PRMT R3, R21, 0x3340, R20 ;  /* 0x0000334015037816 */ /* 0x000fc60000000014 */
[----:B------:R0:W-:Y:S04]  /*4d950*/  STL [R1+0x1dd0], R28 ;  /* 0x001dd01c01007387 */ /* 0x0001e80000100800 */
[----:B0-----:R-:W3:Y:S04]  /*4d960*/  LDL.LU R28, [R1+0x6c] ;  /* 0x00006c00011c7983 */ /* 0x001ee80000300800 */
[----:B------:R-:W4:Y:S01]  /*4d970*/  LDL.LU R20, [R1+0x70] ;  /* 0x0000700001147983 */ /* 0x000f220000300800 */
[----:B------:R-:W-:Y:S02]  /*4d980*/  LOP3.LUT R27, R27, 0xffff, RZ, 0xc0, !PT ;  /* 0x0000ffff1b1b7812 */ /* 0x000fe400078ec0ff */
[----:B------:R-:W-:-:S02]  /*4d990*/  LOP3.LUT R2, R2, 0xffff, RZ, 0xc0, !PT ;  /* 0x0000ffff02027812 */ /* 0x000fc400078ec0ff */
[----:B------:R-:W-:Y:S02]  /*4d9a0*/  PRMT R27, R27, 0x3340, R1 ;  /* 0x000033401b1b7816 */ /* 0x000fe40000000001 */
[----:B------:R-:W-:Y:S01]  /*4d9b0*/  PRMT R2, R2, 0x3340, R0 ;  /* 0x0000334002027816 */ /* 0x000fe20000000000 */
[----:B------:R0:W-:Y:S01]  /*4d9c0*/  STL [R1+0x18], R3 ;  /* 0x0000180301007387 */ /* 0x0001e20000100800 */
[----:B------:R-:W-:-:S03]  /*4d9d0*/  SHF.R.U32.HI R0, RZ, 0x8, R26 ;  /* 0x00000008ff007819 */ /* 0x000fc6000001161a */
[----:B------:R-:W-:Y:S01]  /*4d9e0*/  STL [R1+0x1dd4], R27 ;  /* 0x001dd41b01007387 */ /* 0x000fe20000100800 */
[----:B------:R-:W-:-:S03]  /*4d9f0*/  SHF.R.U32.HI R18, RZ, 0x8, R18 ;  /* 0x00000008ff127819 */ /* 0x000fc60000011612 */
[----:B------:R1:W-:Y:S01]  /*4da00*/  STL [R1+0x1c], R2 ;  /* 0x00001c0201007387 */ /* 0x0003e20000100800 */
[----:B------:R-:W-:Y:S02]  /*4da10*/  SHF.R.U32.HI R17, RZ, 0x8, R17 ;  /* 0x00000008ff117819 */ /* 0x000fe40000011611 */
[----:B------:R-:W-:Y:S01]  /*4da20*/  SHF.R.U32.HI R19, RZ, 0x8, R19 ;  /* 0x00000008ff137819 */ /* 0x000fe20000011613 */
[----:B0-----:R-:W2:Y:S01]  /*4da30*/  LDL.LU R3, [R1+0x54] ;  /* 0x0000540001037983 */ /* 0x001ea20000300800 */
[----:B------:R-:W-:Y:S02]  /*4da40*/  LOP3.LUT R0, R0, 0xffff, RZ, 0xc0, !PT ;  /* 0x0000ffff00007812 */ /* 0x000fe400078ec0ff */
[----:B-1----:R-:W-:Y:S02]  /*4da50*/  SHF.R.U32.HI R2, RZ, 0x8, R25 ;  /* 0x00000008ff027819 */ /* 0x002fe40000011619 */
[----:B------:R-:W-:Y:S02]  /*4da60*/  LOP3.LUT R18, R18, 0xffff, RZ, 0xc0, !PT ;  /* 0x0000ffff12127812 */ /* 0x000fe400078ec0ff */
[----:B------:R-:W-:-:S02]  /*4da70*/  LOP3.LUT R2, R2, 0xffff, RZ, 0xc0, !PT ;  /* 0x0000ffff02027812 */ /* 0x000fc400078ec0ff */
[----:B------:R-:W-:Y:S02]  /*4da80*/  LOP3.LUT R19, R19, 0xffff, RZ, 0xc0, !PT ;  /* 0x0000ffff13137812 */ /* 0x000fe400078ec0ff */
[----:B------:R-:W-:Y:S02]  /*4da90*/  LOP3.LUT R17, R17, 0xffff, RZ, 0xc0, !PT ;  /* 0x0000ffff11117812 */ /* 0x000fe400078ec0ff */
[----:B------:R-:W-:Y:S02]  /*4daa0*/  PRMT R26, R0, 0x3340, R1 ;  /* 0x00003340001a7816 */ /* 0x000fe40000000001 */
[----:B------:R-:W-:Y:S02]  /*4dab0*/  PRMT R0, R2, 0x3340, R18 ;  /* 0x0000334002007816 */ /* 0x000fe40000000012 */
[----:B------:R-:W-:Y:S02]  /*4dac0*/  PRMT R24, R17, 0x3340, R19 ;  /* 0x0000334011187816 */ /* 0x000fe40000000013 */
[----:B------:R-:W-:Y:S01]  /*4dad0*/  SHF.R.U32.HI R13, RZ, 0x8, R13 ;  /* 0x00000008ff0d7819 */ /* 0x000fe2000001160d */
[----:B------:R0:W-:Y:S01]  /*4dae0*/  STL [R1+0x14], R0 ;  /* 0x0000140001007387 */ /* 0x0001e20000100800 */
[----:B------:R-:W-:-:S02]  /*4daf0*/  SHF.R.U32.HI R18, RZ, 0x8, R16 ;  /* 0x00000008ff127819 */ /* 0x000fc40000011610 */
[----:B------:R-:W-:Y:S02]  /*4db00*/  LOP3.LUT R16, R13, 0xffff, RZ, 0xc0, !PT ;  /* 0x0000ffff0d107812 */ /* 0x000fe400078ec0ff */
[----:B0-----:R-:W-:Y:S02]  /*4db10*/  SHF.R.U32.HI R0, RZ, 0x8, R15 ;  /* 0x00000008ff007819 */ /* 0x001fe4000001160f */
[----:B---3--:R-:W-:Y:S02]  /*4db20*/  SHF.R.U32.HI R17, RZ, 0x8, R28 ;  /* 0x00000008ff117819 */ /* 0x008fe4000001161c */
[----:B----4-:R-:W-:Y:S02]  /*4db30*/  SHF.R.U32.HI R2, RZ, 0x8, R20 ;  /* 0x00000008ff027819 */ /* 0x010fe40000011614 */
[----:B------:R-:W3:Y:S01]  /*4db40*/  LDL.LU R20, [R1+0x4c] ;  /* 0x00004c0001147983 */ /* 0x000ee20000300800 */
[----:B------:R-:W-:Y:S02]  /*4db50*/  LOP3.LUT R17, R17, 0xffff, RZ, 0xc0, !PT ;  /* 0x0000ffff11117812 */ /* 0x000fe400078ec0ff */
[----:B------:R-:W-:Y:S01]  /*4db60*/  LOP3.LUT R2, R2, 0xffff, RZ, 0xc0, !PT ;  /* 0x0000ffff02027812 */ /* 0x000fe200078ec0ff */
[----:B------:R-:W4:Y:S04]  /*4db70*/  LDL.LU R15, [R1+0x74] ;  /* 0x00007400010f7983 */ /* 0x000f280000300800 */
[----:B------:R-:W3:Y:S01]  /*4db80*/  LDL.LU R13, [R1+0x78] ;  /* 0x00007800010d7983 */ /* 0x000ee20000300800 */
[----:B------:R-:W-:-:S03]  /*4db90*/  PRMT R17, R2, 0x3340, R17 ;  /* 0x0000334002117816 */ /* 0x000fc60000000011 */
[----:B------:R-:W4:Y:S01]  /*4dba0*/  LDL.LU R2, [R1+0x3c] ;  /* 0x00003c0001027983 */ /* 0x000f220000300800 */
[----:B------:R-:W-:Y:S02]  /*4dbb0*/  LOP3.LUT R18, R18, 0xffff, RZ, 0xc0, !PT ;  /* 0x0000ffff12127812 */ /* 0x000fe400078ec0ff */
[----:B------:R-:W-:Y:S01]  /*4dbc0*/  LOP3.LUT R0, R0, 0xffff, RZ, 0xc0, !PT ;  /* 0x0000ffff00007812 */ /* 0x000fe200078ec0ff */
[----:B------:R-:W4:Y:S01]  /*4dbd0*/  LDL.LU R27, [R1+0xc] ;  /* 0x00000c00011b7983 */ /* 0x000f220000300800 */
[----:B------:R-:W-:Y:S02]  /*4dbe0*/  SHF.R.U32.HI R22, RZ, 0x8, R22 ;  /* 0x00000008ff167819 */ /* 0x000fe40000011616 */
[----:B------:R-:W-:Y:S01]  /*4dbf0*/  SHF.R.U32.HI R12, RZ, 0x8, R12 ;  /* 0x00000008ff0c7819 */ /* 0x000fe2000001160c */
[----:B------:R-:W4:Y:S01]  /*4dc00*/  LDL.LU R28, [R1+0x68] ;  /* 0x00006800011c7983 */ /* 0x000f220000300800 */
[----:B------:R-:W-:Y:S02]  /*4dc10*/  PRMT R18, R0, 0x3340, R18 ;  /* 0x0000334000127816 */ /* 0x000fe40000000012 */
[----:B--2---:R-:W-:-:S02]  /*4dc20*/  SHF.R.U32.HI R0, RZ, 0x8, R3 ;  /* 0x00000008ff007819 */ /* 0x004fc40000011603 */
[----:B------:R-:W-:Y:S01]  /*4dc30*/  SHF.R.U32.HI R10, RZ, 0x8, R10 ;  /* 0x00000008ff0a7819 */ /* 0x000fe2000001160a */
[----:B------:R-:W2:Y:S01]  /*4dc40*/  LDL.LU R3, [R1+0x2c] ;  /* 0x00002c0001037983 */ /* 0x000ea20000300800 */
[----:B------:R-:W-:Y:S02]  /*4dc50*/  LOP3.LUT R22, R22, 0xffff, RZ, 0xc0, !PT ;  /* 0x0000ffff16167812 */ /* 0x000fe400078ec0ff */
[----:B------:R-:W-:Y:S02]  /*4dc60*/  SHF.R.U32.HI R9, RZ, 0x8, R9 ;  /* 0x00000008ff097819 */ /* 0x000fe40000011609 */
[----:B------:R-:W-:Y:S02]  /*4dc70*/  SHF.R.U32.HI R19, RZ, 0x8, R11 ;  /* 0x00000008ff137819 */ /* 0x000fe4000001160b */
[----:B------:R-:W-:Y:S02]  /*4dc80*/  LOP3.LUT R12, R12, 0xffff, RZ, 0xc0, !PT ;  /* 0x0000ffff0c0c7812 */ /* 0x000fe400078ec0ff */
[----:B------:R-:W-:-:S02]  /*4dc90*/  LOP3.LUT R10, R10, 0xffff, RZ, 0xc0, !PT ;  /* 0x0000ffff0a0a7812 */ /* 0x000fc400078ec0ff */
[----:B------:R-:W-:Y:S02]  /*4dca0*/  LOP3.LUT R0, R0, 0xffff, RZ, 0xc0, !PT ;  /* 0x0000ffff00007812 */ /* 0x000fe400078ec0ff */
[--C-:B------:R-:W-:Y:S02]  /*4dcb0*/  PRMT R25, R22, 0x3340, R1.reuse ;  /* 0x0000334016197816 */ /* 0x100fe40000000001 */
[----:B------:R-:W-:Y:S02]  /*4dcc0*/  LOP3.LUT R19, R19, 0xffff, RZ, 0xc0, !PT ;  /* 0x0000ffff13137812 */ /* 0x000fe400078ec0ff */
[----:B------:R-:W-:Y:S02]  /*4dcd0*/  LOP3.LUT R9, R9, 0xffff, RZ, 0xc0, !PT ;  /* 0x0000ffff09097812 */ /* 0x000fe400078ec0ff */
[----:B------:R-:W-:Y:S02]  /*4dce0*/  PRMT R22, R12, 0x3340, R1 ;  /* 0x000033400c167816 */ /* 0x000fe40000000001 */
[----:B------:R-:W2:Y:S01]  /*4dcf0*/  LDL.LU R12, [R1+0x48] ;  /* 0x00004800010c7983 */ /* 0x000ea20000300800 */
[----:B------:R-:W-:-:S02]  /*4dd00*/  PRMT R10, R0, 0x3340, R10 ;  /* 0x00003340000a7816 */ /* 0x000fc4000000000a */
[----:B------:R-:W-:-:S03]  /*4dd10*/  PRMT R19, R9, 0x3340, R19 ;  /* 0x0000334009137816 */ /* 0x000fc60000000013 */
[----:B------:R0:W-:Y:S04]  /*4dd20*/  STL [R1], R10 ;  /* 0x0000000a01007387 */ /* 0x0001e80000100800 */
[----:B0-----:R-:W2:Y:S04]  /*4dd30*/  LDL.LU R10, [R1+0x94] ;  /* 0x00009400010a7983 */ /* 0x001ea80000300800 */
[----:B------:R-:W2:Y:S01]  /*4dd40*/  LDL.LU R11, [R1+0x84] ;  /* 0x00008400010b7983 */ /* 0x000ea20000300800 */
[----:B---3--:R-:W-:Y:S02]  /*4dd50*/  SHF.R.U32.HI R9, RZ, 0x8, R13 ;  /* 0x00000008ff097819 */ /* 0x008fe4000001160d */
[----:B----4-:R-:W-:-:S02]  /*4dd60*/  SHF.R.U32.HI R0, RZ, 0x8, R2 ;  /* 0x00000008ff007819 */ /* 0x010fc40000011602 */
[----:B------:R-:W-:Y:S02]  /*4dd70*/  SHF.R.U32.HI R2, RZ, 0x8, R7 ;  /* 0x00000008ff027819 */ /* 0x000fe40000011607 */
[----:B------:R-:W-:Y:S02]  /*4dd80*/  LOP3.LUT R7, R9, 0xffff, RZ, 0xc0, !PT ;  /* 0x0000ffff09077812 */ /* 0x000fe400078ec0ff */
[----:B------:R-:W3:Y:S01]  /*4dd90*/  LDL.LU R9, [R1+0x28] ;  /* 0x0000280001097983 */ /* 0x000ee20000300800 */
[----:B------:R-:W-:Y:S02]  /*4dda0*/  SHF.R.U32.HI R13, RZ, 0x8, R15 ;  /* 0x00000008ff0d7819 */ /* 0x000fe4000001160f */
[----:B------:R-:W-:Y:S02]  /*4ddb0*/  SHF.R.U32.HI R14, RZ, 0x8, R14 ;  /* 0x00000008ff0e7819 */ /* 0x000fe4000001160e */
[----:B------:R-:W-:Y:S02]  /*4ddc0*/  SHF.R.U32.HI R15, RZ, 0x8, R8 ;  /* 0x00000008ff0f7819 */ /* 0x000fe40000011608 */
[----:B------:R-:W-:-:S02]  /*4ddd0*/  LOP3.LUT R13, R13, 0xffff, RZ, 0xc0, !PT ;  /* 0x0000ffff0d0d7812 */ /* 0x000fc400078ec0ff */
[----:B------:R-:W-:Y:S02]  /*4dde0*/  LOP3.LUT R14, R14, 0xffff, RZ, 0xc0, !PT ;  /* 0x0000ffff0e0e7812 */ /* 0x000fe400078ec0ff */
[----:B------:R-:W-:Y:S02]  /*4ddf0*/  LOP3.LUT R15, R15, 0xffff, RZ, 0xc0, !PT ;  /* 0x0000ffff0f0f7812 */ /* 0x000fe400078ec0ff */
[----:B------:R-:W-:Y:S02]  /*4de00*/  LOP3.LUT R2, R2, 0xffff, RZ, 0xc0, !PT ;  /* 0x0000ffff02027812 */ /* 0x000fe400078ec0ff */
[----:B------:R-:W-:Y:S02]  /*4de10*/  PRMT R13, R7, 0x3340, R13 ;  /* 0x00003340070d7816 */ /* 0x000fe4000000000d */
[----:B------:R-:W-:Y:S02]  /*4de20*/  SHF.R.U32.HI R7, RZ, 0x8, R27 ;  /* 0x00000008ff077819 */ /* 0x000fe4000001161b */
[----:B------:R-:W-:Y:S01]  /*4de30*/  PRMT R21, R14, 0x3340, R1 ;  /* 0x000033400e157816 */ /* 0x000fe20000000001 */
[----:B------:R-:W4:Y:S01]  /*4de40*/  LDL.LU R27, [R1+0x8c] ;  /* 0x00008c00011b7983 */ /* 0x000f220000300800 */
[----:B------:R-:W-:-:S02]  /*4de50*/  SHF.R.U32.HI R14, RZ, 0x8, R20 ;  /* 0x00000008ff0e7819 */ /* 0x000fc40000011614 */
[----:B------:R-:W-:Y:S02]  /*4de60*/  PRMT R15, R2, 0x3340, R15 ;  /* 0x00003340020f7816 */ /* 0x000fe4000000000f */
[----:B------:R-:W-:Y:S02]  /*4de70*/  SHF.R.U32.HI R20, RZ, 0x8, R5 ;  /* 0x00000008ff147819 */ /* 0x000fe40000011605 */
[----:B--2---:R-:W-:Y:S02]  /*4de80*/  SHF.R.U32.HI R8, RZ, 0x8, R12 ;  /* 0x00000008ff087819 */ /* 0x004fe4000001160c */
[----:B------:R-:W-:Y:S02]  /*4de90*/  SHF.R.U32.HI R2, RZ, 0x8, R6 ;  /* 0x00000008ff027819 */ /* 0x000fe40000011606 */
[----:B------:R-:W-:Y:S02]  /*4dea0*/  LOP3.LUT R7, R7, 0xffff, RZ, 0xc0, !PT ;  /* 0x0000ffff07077812 */ /* 0x000fe400078ec0ff */
[----:B------:R-:W-:-:S02]  /*4deb0*/  LOP3.LUT R8, R8, 0xffff, RZ, 0xc0, !PT ;  /* 0x0000ffff08087812 */ /* 0x000fc400078ec0ff */
[----:B------:R-:W-:Y:S02]  /*4dec0*/  SHF.R.U32.HI R6, RZ, 0x8, R28 ;  /* 0x00000008ff067819 */ /* 0x000fe4000001161c */
[----:B------:R-:W-:Y:S01]  /*4ded0*/  SHF.R.U32.HI R5, RZ, 0x8, R3 ;  /* 0x00000008ff057819 */ /* 0x000fe20000011603 */
[----:B------:R-:W2:Y:S01]  /*4dee0*/  LDL.LU R28, [R1+0x80] ;  /* 0x00008000011c7983 */ /* 0x000ea20000300800 */
[----:B------:R-:W-:Y:S02]  /*4def0*/  PRMT R3, R8, 0x3340, R7 ;  /* 0x0000334008037816 */ /* 0x000fe40000000007 */
[----:B------:R-:W-:Y:S02]  /*4df00*/  LOP3.LUT R5, R5, 0xffff, RZ, 0xc0, !PT ;  /* 0x0000ffff05057812 */ /* 0x000fe400078ec0ff */
[----:B------:R-:W-:Y:S01]  /*4df10*/  LOP3.LUT R6, R6, 0xffff, RZ, 0xc0, !PT ;  /* 0x0000ffff06067812 */ /* 0x000fe200078ec0ff */
[----:B------:R0:W-:Y:S03]  /*4df20*/  STL [R1+0x4], R3 ;  /* 0x0000040301007387 */ /* 0x0001e60000100800 */
[----:B------:R-:W-:-:S02]  /*4df30*/  PRMT R6, R6, 0x3340, R5 ;  /* 0x0000334006067816 */ /* 0x000fc40000000005 */
[----:B------:R-:W-:Y:S01]  /*4df40*/  SHF.R.U32.HI R8, RZ, 0x8, R11 ;  /* 0x00000008ff087819 */ /* 0x000fe2000001160b */
[----:B0-----:R-:W2:Y:S03]  /*4df50*/  LDL.LU R3, [R1+0x7c] ;  /* 0x00007c0001037983 */ /* 0x001ea60000300800 */
[----:B------:R-:W-:Y:S01]  /*4df60*/  LOP3.LUT R8, R8, 0xffff, RZ, 0xc0, !PT ;  /* 0x0000ffff08087812 */ /* 0x000fe200078ec0ff */
[----:B------:R-:W2:Y:S04]  /*4df70*/  LDL.LU R5, [R1+0x64] ;  /* 0x0000640001057983 */ /* 0x000ea80000300800 */
[----:B------:R-:W2:Y:S04]  /*4df80*/  LDL.LU R12, [R1+0x5c] ;  /* 0x00005c00010c7983 */ /* 0x000ea80000300800 */
[----:B------:R0:W-:Y:S02]  /*4df90*/  STL [R1+0x10], R6 ;  /* 0x0000100601007387 */ /* 0x0001e40000100800 */
[----:B0-----:R-:W-:-:S02]  /*4dfa0*/  SHF.R.U32.HI R6, RZ, 0x8, R29 ;  /* 0x00000008ff067819 */ /* 0x001fc4000001161d */
[----:B---3--:R-:W-:Y:S02]  /*4dfb0*/  SHF.R.U32.HI R7, RZ, 0x8, R9 ;  /* 0x00000008ff077819 */ /* 0x008fe40000011609 */
[----:B------:R-:W-:Y:S02]  /*4dfc0*/  SHF.R.U32.HI R9, RZ, 0x8, R10 ;  /* 0x00000008ff097819 */ /* 0x000fe4000001160a */
[----:B------:R-:W-:Y:S01]  /*4dfd0*/  LOP3.LUT R7, R7, 0xffff, RZ, 0xc0, !PT ;  /* 0x0000ffff07077812 */ /* 0x000fe200078ec0ff */
[----:B------:R-:W3:Y:S01]  /*4dfe0*/  LDL.LU R10, [R1+0xb4] ;  /* 0x0000b400010a7983 */ /* 0x000ee20000300800 */
[----:B------:R-:W-:Y:S02]  /*4dff0*/  LOP3.LUT R9, R9, 0xffff, RZ, 0xc0, !PT ;  /* 0x0000ffff09097812 */ /* 0x000fe400078ec0ff */
[----:B------:R-:W-:Y:S01]  /*4e000*/  PRMT R7, R7, 0x3340, R1 ;  /* 0x0000334007077816 */ /* 0x000fe20000000001 */
[----:B------:R-:W3:Y:S01]  /*4e010*/  LDL.LU R11, [R1+0x9c] ;  /* 0x00009c00010b7983 */ /* 0x000ee20000300800 */
[----:B------:R-:W-:-:S03]  /*4e020*/  PRMT R9, R9, 0x3340, R8 ;  /* 0x0000334009097816 */ /* 0x000fc60000000008 */
[----:B------:R-:W3:Y:S04]  /*4e030*/  LDL.LU R29, [R1+0x88] ;  /* 0x00008800011d7983 */ /* 0x000ee80000300800 */
[----:B------:R0:W-:Y:S04]  /*4e040*/  STL [R1+0x1dc8], R7 ;  /* 0x001dc80701007387 */ /* 0x0001e80000100800 */
[----:B0-----:R-:W3:Y:S04]  /*4e050*/  LDL.LU R7, [R1+0xc8] ;  /* 0x0000c80001077983 */ /* 0x001ee80000300800 */
[----:B------:R-:W3:Y:S04]  /*4e060*/  LDL.LU R8, [R1+0x90] ;  /* 0x0000900001087983 */ /* 0x000ee80000300800 */
[----:B------:R0:W-:Y:S04]  /*4e070*/  STL [R1+0xc], R9 ;  /* 0x00000c0901007387 */ /* 0x0001e80000100800 */
[----:B0-----:R-:W3:Y:S01]  /*4e080*/  LDL.LU R9, [R1+0xbc] ;  /* 0x0000bc0001097983 */ /* 0x001ee20000300800 */
[----:B------:R-:W-:-:S02]  /*4e090*/  SHF.R.U32.HI R4, RZ, 0x8, R4 ;  /* 0x00000008ff047819 */ /* 0x000fc40000011604 */
[----:B------:R-:W-:Y:S02]  /*4e0a0*/  LOP3.LUT R6, R6, 0xffff, RZ, 0xc0, !PT ;  /* 0x0000ffff06067812 */ /* 0x000fe400078ec0ff */
[----:B------:R-:W-:-:S04]  /*4e0b0*/  LOP3.LUT R4, R4, 0xffff, RZ, 0xc0, !PT ;  /* 0x0000ffff04047812 */ /* 0x000fc800078ec0ff */
[----:B------:R-:W-:Y:S02]  /*4e0c0*/  PRMT R6, R6, 0x3340, R4 ;  /* 0x0000334006067816 */ /* 0x000fe40000000004 */
[----:B----4-:R-:W-:Y:S01]  /*4e0d0*/  LOP3.LUT R27, R27, 0xffff, RZ, 0xc0, !PT ;  /* 0x0000ffff1b1b7812 */ /* 0x010fe200078ec0ff */
[----:B------:R-:W4:Y:S01]  /*4e0e0*/  LDL.LU R4, [R1+0x50] ;  /* 0x0000500001047983 */ /* 0x000f220000300800 */
[----:B--2---:R-:W-:Y:S02]  /*4e0f0*/  LOP3.LUT R28, R28, 0xffff, RZ, 0xc0, !PT ;  /* 0x0000ffff1c1c7812 */ /* 0x004fe400078ec0ff */
[----:B------:R-:W-:Y:S01]  /*4e100*/  LOP3.LUT R3, R3, 0xffff, RZ, 0xc0, !PT ;  /* 0x0000ffff03037812 */ /* 0x000fe200078ec0ff */
[----:B------:R0:W-:Y:S04]  /*4e110*/  STL [R1+0x8], R6 ;  /* 0x0000080601007387 */ /* 0x0001e80000100800 */
[----:B0-----:R-:W2:Y:S01]  /*4e120*/  LDL.LU R6, [R1+0x58] ;  /* 0x0000580001067983 */ /* 0x001ea20000300800 */
[----:B---3--:R-:W-:-:S02]  /*4e130*/  PRMT R10, R10, 0x4210, R28 ;  /* 0x000042100a0a7816 */ /* 0x008fc4000000001c */
[----:B------:R-:W-:Y:S02]  /*4e140*/  PRMT R11, R11, 0x4210, R3 ;  /* 0x000042100b0b7816 */ /* 0x000fe40000000003 */
[----:B------:R-:W-:-:S05]  /*4e150*/  LOP3.LUT R8, R8, 0xffff, RZ, 0xc0, !PT ;  /* 0x0000ffff08087812 */ /* 0x000fca00078ec0ff */
[----:B------:R0:W-:Y:S04]  /*4e160*/  STL [R1+0x20], R8 ;  /* 0x0000200801007387 */ /* 0x0001e80000100800 */
[----:B------:R1:W-:Y:S04]  /*4e170*/  STL [R1+0x24], R27 ;  /* 0x0000241b01007387 */ /* 0x0003e80000100800 */
[----:B------:R3:W-:Y:S01]  /*4e180*/  STL [R1+0x28], R28 ;  /* 0x0000281c01007387 */ /* 0x0007e20000100800 */
[----:B------:R-:W-:Y:S02]  /*4e190*/  PRMT R9, R9, 0x4210, R27 ;  /* 0x0000421009097816 */ /* 0x000fe4000000001b */
[----:B0-----:R-:W-:Y:S01]  /*4e1a0*/  PRMT R8, R7, 0x4210, R8 ;  /* 0x0000421007087816 */ /* 0x001fe20000000008 */
[----:B------:R0:W-:Y:S04]  /*4e1b0*/  STL [R1+0x2c], R3 ;  /* 0x00002c0301007387 */ /* 0x0001e80000100800 */
[----:B------:R-:W2:Y:S04]  /*4e1c0*/  LDL.LU R7, [R1+0x4] ;  /* 0x0000040001077983 */ /* 0x000ea80000300800 */
[----:B-1----:R-:W2:Y:S04]  /*4e1d0*/  LDL.LU R27, [R1+0x1dd4] ;  /* 0x001dd400011b7983 */ /* 0x002ea80000300800 */
[----:B---3--:R-:W3:Y:S04]  /*4e1e0*/  LDL.LU R28, [R1+0x1dd0] ;  /* 0x001dd000011c7983 */ /* 0x008ee80000300800 */
[----:B0-----:R-:W4:Y:S01]  /*4e1f0*/  LDL.LU R3, [R1+0x1dcc] ;  /* 0x001dcc0001037983 */ /* 0x001f220000300800 */
[----:B------:R-:W-:-:S02]  /*4e200*/  SHF.R.U32.HI R29, RZ, 0x8, R29 ;  /* 0x00000008ff1d7819 */ /* 0x000fc4000001161d */
[----:B------:R-:W-:Y:S02]  /*4e210*/  SHF.R.U32.HI R12, RZ, 0x8, R12 ;  /* 0x00000008ff0c7819 */ /* 0x000fe4000001160c */
[----:B------:R-:W-:Y:S02]  /*4e220*/  LOP3.LUT R29, R29, 0xffff, RZ, 0xc0, !PT ;  /* 0x0000ffff1d1d7812 */ /* 0x000fe400078ec0ff */
[----:B------:R-:W-:-:S04]  /*4e230*/  LOP3.LUT R12, R12, 0xffff, RZ, 0xc0, !PT ;  /* 0x0000ffff0c0c7812 */ /* 0x000fc800078ec0ff */
[----:B------:R-:W-:Y:S02]  /*4e240*/  PRMT R12, R29, 0x3340, R12 ;  /* 0x000033401d0c7816 */ /* 0x000fe4000000000c */
[----:B------:R-:W3:Y:S04]  /*4e250*/  LDL.LU R29, [R1+0x14] ;  /* 0x00001400011d7983 */ /* 0x000ee80000300800 */
[----:B----4-:R0:W-:Y:S04]  /*4e260*/  STSM.16.M88.4 [R3], R8 ;  /* 0x0000000803007844 */ /* 0x0101e80000000200 */
[----:B0-----:R-:W3:Y:S04]  /*4e270*/  LDL.LU R11, [R1+0x30] ;  /* 0x00003000010b7983 */ /* 0x001ee80000300800 */
[----:B------:R-:W4:Y:S04]  /*4e280*/  LDL.LU R10, [R1+0x18] ;  /* 0x00001800010a7983 */ /* 0x000f280000300800 */
[----:B------:R-:W4:Y:S01]  /*4e290*/  LDL.LU R9, [R1+0x1c] ;  /* 0x00001c0001097983 */ /* 0x000f220000300800 */
[----:B------:R-:W-:-:S02]  /*4e2a0*/  SHF.R.U32.HI R23, RZ, 0x8, R23 ;  /* 0x00000008ff177819 */ /* 0x000fc40000011617 */
[----:B------:R-:W-:Y:S02]  /*4e2b0*/  LOP3.LUT R0, R0, 0xffff, RZ, 0xc0, !PT ;  /* 0x0000ffff00007812 */ /* 0x000fe400078ec0ff */
[----:B------:R-:W-:Y:S02]  /*4e2c0*/  PRMT R16, R16, 0x3340, R1 ;  /* 0x0000334010107816 */ /* 0x000fe40000000001 */
[----:B------:R-:W-:Y:S02]  /*4e2d0*/  LOP3.LUT R14, R14, 0xffff, RZ, 0xc0, !PT ;  /* 0x0000ffff0e0e7812 */ /* 0x000fe400078ec0ff */
[----:B------:R-:W-:Y:S02]  /*4e2e0*/  LOP3.LUT R20, R20, 0xffff, RZ, 0xc0, !PT ;  /* 0x0000ffff14147812 */ /* 0x000fe400078ec0ff */
[----:B------:R-:W-:Y:S02]  /*4e2f0*/  PRMT R8, R24, 0x5410, R25 ;  /* 0x0000541018087816 */ /* 0x000fe40000000019 */
[----:B------:R-:W-:-:S02]  /*4e300*/  LOP3.LUT R2, R2, 0xffff, RZ, 0xc0, !PT ;  /* 0x0000ffff02027812 */ /* 0x000fc400078ec0ff */
[----:B------:R-:W-:Y:S02]  /*4e310*/  PRMT R18, R18, 0x5410, R22 ;  /* 0x0000541012127816 */ /* 0x000fe40000000016 */
[----:B------:R-:W-:Y:S02]  /*4e320*/  PRMT R19, R19, 0x5410, R21 ;  /* 0x0000541013137816 */ /* 0x000fe40000000015 */
[----:B------:R-:W-:Y:S02]  /*4e330*/  SHF.R.U32.HI R5, RZ, 0x8, R5 ;  /* 0x00000008ff057819 */ /* 0x000fe40000011605 */
[----:B------:R-:W-:Y:S02]  /*4e340*/  SHF.R.U32.HI R4, RZ, 0x8, R4 ;  /* 0x00000008ff047819 */ /* 0x000fe40000011604 */
[----:B--2---:R-:W-:Y:S01]  /*4e350*/  SHF.R.U32.HI R6, RZ, 0x8, R6 ;  /* 0x00000008ff067819 */ /* 0x004fe20000011606 */
[----:B------:R-:W-:Y:S01]  /*4e360*/  BAR.SYNC.DEFER_BLOCKING 0x0 ;  /* 0x0000000000007b1d */ /* 0x000fe20000010000 */
[----:B---3--:R-:W-:-:S05]  /*4e370*/  PRMT R11, R11, 0x5410, R28 ;  /* 0x000054100b0b7816 */ /* 0x008fca000000001c */
[----:B------:R-:W2:Y:S01]  /*4e380*/  LDL.LU R28, [R1] ;  /* 0x00000000011c7983 */ /* 0x000ea20000300800 */
[----:B------:R-:W-:Y:S02]  /*4e390*/  LOP3.LUT R23, R23, 0xffff, RZ, 0xc0, !PT ;  /* 0x0000ffff17177812 */ /* 0x000fe400078ec0ff */
[--C-:B------:R-:W-:Y:S02]  /*4e3a0*/  PRMT R0, R0, 0x3340, R1.reuse ;  /* 0x0000334000007816 */ /* 0x100fe40000000001 */
[----:B------:R-:W-:Y:S02]  /*4e3b0*/  PRMT R23, R23, 0x3340, R1 ;  /* 0x0000334017177816 */ /* 0x000fe40000000001 */
[----:B----4-:R-:W-:Y:S02]  /*4e3c0*/  PRMT R9, R9, 0x5410, R26 ;  /* 0x0000541009097816 */ /* 0x010fe4000000001a */
[----:B------:R-:W3:Y:S01]  /*4e3d0*/  LDL.LU R26, [R1+0x8] ;  /* 0x00000800011a7983 */ /* 0x000ee20000300800 */
[----:B------:R-:W-:-:S02]  /*4e3e0*/  PRMT R10, R10, 0x5410, R27 ;  /* 0x000054100a0a7816 */ /* 0x000fc4000000001b */
[----:B------:R-:W-:Y:S01]  /*4e3f0*/  PRMT R14, R14, 0x3340, R1 ;  /* 0x000033400e0e7816 */ /* 0x000fe20000000001 */
[----:B------:R-:W4:Y:S01]  /*4e400*/  LDL.LU R25, [R1+0x10] ;  /* 0x0000100001197983 */ /* 0x000f220000300800 */
[----:B------:R-:W-:Y:S02]  /*4e410*/  PRMT R16, R29, 0x5410, R16 ;  /* 0x000054101d107816 */ /* 0x000fe40000000010 */
[----:B------:R-:W-:Y:S01]  /*4e420*/  PRMT R17, R17, 0x5410, R23 ;  /* 0x0000541011117816 */ /* 0x000fe20000000017 */
[----:B------:R-:W3:Y:S01]  /*4e430*/  LDL.LU R27, [R1+0xcc] ;  /* 0x0000cc00011b7983 */ /* 0x000ee20000300800 */
[----:B------:R-:W-:-:S03]  /*4e440*/  PRMT R20, R20, 0x3340, R1 ;  /* 0x0000334014147816 */ /* 0x000fc60000000001 */
[----:B------:R-:W3:Y:S01]  /*4e450*/  LDL.LU R29, [R1+0xf8] ;  /* 0x0000f800011d7983 */ /* 0x000ee20000300800 */
[----:B------:R-:W-:-:S03]  /*4e460*/  PRMT R2, R2, 0x3340, R1 ;  /* 0x0000334002027816 */ /* 0x000fc60000000001 */
[----:B------:R-:W3:Y:S01]  /*4e470*/  LDL.LU R23, [R1+0xac] ;  /* 0x0000ac0001177983 */ /* 0x000ee20000300800 */
[----:B------:R-:W-:Y:S02]  /*4e480*/  PRMT R21, R13, 0x5410, R14 ;  /* 0x000054100d157816 */ /* 0x000fe4000000000e */
[----:B------:R-:W-:Y:S02]  /*4e490*/  PRMT R2, R7, 0x5410, R2 ;  /* 0x0000541007027816 */ /* 0x000fe40000000002 */
[----:B--2---:R-:W-:Y:S02]  /*4e4a0*/  PRMT R22, R28, 0x5410, R0 ;  /* 0x000054101c167816 */ /* 0x004fe40000000000 */
[----:B------:R-:W2:Y:S01]  /*4e4b0*/  LDL.LU R28, [R1+0xa8] ;  /* 0x0000a800011c7983 */ /* 0x000ea20000300800 */
[----:B------:R-:W-:-:S03]  /*4e4c0*/  PRMT R0, R15, 0x5410, R20 ;  /* 0x000054100f007816 */ /* 0x000fc60000000014 */
[----:B------:R-:W2:Y:S04]  /*4e4d0*/  LDL.LU R24, [R1+0xfc] ;  /* 0x0000fc0001187983 */ /* 0x000ea80000300800 */
[----:B------:R-:W2:Y:S04]  /*4e4e0*/  LDL.LU R13, [R1+0x2c] ;  /* 0x00002c00010d7983 */ /* 0x000ea80000300800 */
[----:B------:R-:W2:Y:S04]  /*4e4f0*/  LDL.LU R14, [R1+0xb8] ;  /* 0x0000b800010e7983 */ /* 0x000ea80000300800 */
[----:B------:R-:W2:Y:S04]  /*4e500*/  LDL.LU R15, [R1+0x24] ;  /* 0x00002400010f7983 */ /* 0x000ea80000300800 */
[----:B------:R-:W2:Y:S04]  /*4e510*/  LDL.LU R20, [R1+0x28] ;  /* 0x0000280001147983 */ /* 0x000ea80000300800 */
[----:B------:R-:W4:Y:S01]  /*4e520*/  LDL.LU R7, [R1+0x1dc8] ;  /* 0x001dc80001077983 */ /* 0x000f220000300800 */
[----:B------:R-:W-:-:S02]  /*4e530*/  LOP3.LUT R5, R5, 0xffff, RZ, 0xc0, !PT ;  /* 0x0000ffff05057812 */ /* 0x000fc400078ec0ff */
[----:B----4-:R-:W-:Y:S02]  /*4e540*/  PRMT R25, R25, 0x5410, R7 ;  /* 0x0000541019197816 */ /* 0x010fe40000000007 */
[----:B------:R-:W4:Y:S01]  /*4e550*/  LDL.LU R7, [R1+0xc] ;  /* 0x00000c0001077983 */ /* 0x000f220000300800 */
[----:B------:R-:W-:-:S03]  /*4e560*/  PRMT R5, R5, 0x3340, R1 ;  /* 0x0000334005057816 */ /* 0x000fc60000000001 */
[----:B------:R0:W-:Y:S04]  /*4e570*/  STL [R1+0x30], R25 ;  /* 0x0000301901007387 */ /* 0x0001e80000100800 */
[----:B0-----:R-:W2:Y:S01]  /*4e580*/  LDL.LU R25, [R1+0xc4] ;  /* 0x0000c40001197983 */ /* 0x001ea20000300800 */
[----:B----4-:R-:W-:-:S05]  /*4e590*/  PRMT R5, R7, 0x5410, R5 ;  /* 0x0000541007057816 */ /* 0x010fca0000000005 */
[----:B------:R0:W-:Y:S04]  /*4e5a0*/  STL [R1+0x40], R5 ;  /* 0x0000400501007387 */ /* 0x0001e80000100800 */
[----:B0-----:R-:W4:Y:S01]  /*4e5b0*/  LDL.LU R5, [R1+0x20] ;  /* 0x0000200001057983 */ /* 0x001f220000300800 */
[----:B------:R-:W0:Y:S01]  /*4e5c0*/  S2R R7, SR_TID.X ;  /* 0x0000000000077919 */ /* 0x000e220000002100 */
[----:B------:R-:W-:-:S04]  /*4e5d0*/  LOP3.LUT R4, R4, 0xffff, RZ, 0xc0, !PT ;  /* 0x0000ffff04047812 */ /* 0x000fc800078ec0ff */
[----:B------:R-:W-:-:S04]  /*4e5e0*/  PRMT R4, R4, 0x3340, R1 ;  /* 0x0000334004047816 */ /* 0x000fc80000000001 */
[----:B---3--:R-:W-:Y:S02]  /*4e5f0*/  PRMT R4, R26, 0x5410, R4 ;  /* 0x000054101a047816 */ /* 0x008fe40000000004 */
[----:B------:R-:W-:Y:S01]  /*4e600*/  LOP3.LUT R6, R6, 0xffff, RZ, 0xc0, !PT ;  /* 0x0000ffff06067812 */ /* 0x000fe200078ec0ff */
[----:B------:R-:W3:Y:S04]  /*4e610*/  LDL.LU R26, [R1+0xc0] ;  /* 0x0000c000011a7983 */ /* 0x000ee80000300800 */
[----:B------:R-:W-:Y:S01]  /*4e620*/  STL [R1+0x3c], R4 ;  /* 0x00003c0401007387 */ /* 0x000fe20000100800 */
[----:B------:R-:W-:-:S04]  /*4e630*/  PRMT R6, R6, 0x3340, R1 ;  /* 0x0000334006067816 */ /* 0x000fc80000000001 */
[----:B------:R-:W-:Y:S02]  /*4e640*/  PRMT R6, R12, 0x5410, R6 ;  /* 0x000054100c067816 */ /* 0x000fe40000000006 */
[----:B0-----:R-:W-:-:S03]  /*4e650*/  LOP3.LUT R7, R7, 0x3f, RZ, 0xc0, !PT ;  /* 0x0000003f07077812 */ /* 0x001fc600078ec0ff */
[----:B------:R2:W-:Y:S02]  /*4e660*/  STL [R1+0x38], R6 ;  /* 0x0000380601007387 */ /* 0x0005e40000100800 */
[----:B--2---:R-:W-:Y:S02]  /*4e670*/  PRMT R6, R9, 0x5210, R20 ;  /* 0x0000521009067816 */ /* 0x004fe40000000014 */
[----:B----4-:R-:W-:Y:S02]  /*4e680*/  PRMT R4, R11, 0x5210, R5 ;  /* 0x000052100b047816 */ /* 0x010fe40000000005 */
[----:B------:R-:W-:Y:S01]  /*4e690*/  LEA R11, R7, UR4, 0x4 ;  /* 0x00000004070b7c11 */ /* 0x000fe2000f8e20ff */
[----:B------:R-:W-:Y:S01]  /*4e6a0*/  ULDC.64 UR4, c[0x0][0x228] ;  /* 0x00008a0000047ab9 */ /* 0x000fe20000000a00 */
[----:B------:R-:W-:Y:S02]  /*4e6b0*/  PRMT R7, R8, 0x5210, R13 ;  /* 0x0000521008077816 */ /* 0x000fe4000000000d */
[----:B------:R-:W-:-:S02]  /*4e6c0*/  PRMT R5, R10, 0x5210, R15 ;  /* 0x000052100a057816 */ /* 0x000fc4000000000f */
[----:B------:R-:W-:Y:S02]  /*4e6d0*/  LOP3.LUT R8, R14, 0xffff, RZ, 0xc0, !PT ;  /* 0x0000ffff0e087812 */ /* 0x000fe400078ec0ff */
[----:B------:R-:W0:Y:S04]  /*4e6e0*/  LDS.128 R12, [R11] ;  /* 0x000000000b0c7984 */ /* 0x000e280000000c00 */
[----:B------:R-:W-:Y:S01]  /*4e6f0*/  STL [R1+0x44], R11 ;  /* 0x0000440b01007387 */ /* 0x000fe20000100800 */
[----:B------:R-:W-:Y:S06]  /*4e700*/  BAR.SYNC.DEFER_BLOCKING 0x0 ;  /* 0x0000000000007b1d */ /* 0x000fec0000010000 */
[----:B0-----:R-:W-:Y:S04]  /*4e710*/  STL [R1+0x1da0], R13 ;  /* 0x001da00d01007387 */ /* 0x001fe80000100800 */
[----:B------:R0:W-:Y:S04]  /*4e720*/  STL [R1+0x1d98], R14 ;  /* 0x001d980e01007387 */ /* 0x0001e80000100800 */
[----:B0-----:R-:W2:Y:S04]  /*4e730*/  LDL R14, [R1+0x44] ;  /* 0x00004400010e7983 */ /* 0x001ea80000100800 */
[----:B------:R0:W-:Y:S04]  /*4e740*/  STSM.16.M88.4 [R3], R4 ;  /* 0x0000000403007844 */ /* 0x0001e80000000200 */
[----:B------:R1:W-:Y:S01]  /*4e750*/  STL [R1+0x1d94], R15 ;  /* 0x001d940f01007387 */ /* 0x0003e20000100800 */
[----:B0-----:R-:W-:-:S02]  /*4e760*/  LOP3.LUT R6, R27, 0xffff, RZ, 0xc0, !PT ;  /* 0x0000ffff1b067812 */ /* 0x001fc400078ec0ff */
[--C-:B------:R-:W-:Y:S01]  /*4e770*/  PRMT R4, R29, 0x4210, R8.reuse ;  /* 0x000042101d047816 */ /* 0x100fe20000000008 */
[----:B------:R-:W4:Y:S04]  /*4e780*/  LDL.LU R27, [R1+0xf4] ;  /* 0x0000f400011b7983 */ /* 0x000f280000300800 */
[----:B------:R-:W4:Y:S01]  /*4e790*/  LDL.LU R29, [R1+0xec] ;  /* 0x0000ec00011d7983 */ /* 0x000f220000300800 */
[----:B------:R-:W-:Y:S02]  /*4e7a0*/  PRMT R16, R16, 0x5210, R8 ;  /* 0x0000521010107816 */ /* 0x000fe40000000008 */
[----:B------:R-:W-:Y:S02]  /*4e7b0*/  LOP3.LUT R7, R23, 0xffff, RZ, 0xc0, !PT ;  /* 0x0000ffff17077812 */ /* 0x000fe400078ec0ff */
[----:B------:R-:W-:-:S02]  /*4e7c0*/  LOP3.LUT R8, R28, 0xffff, RZ, 0xc0, !PT ;  /* 0x0000ffff1c087812 */ /* 0x000fc400078ec0ff */
[--C-:B------:R-:W-:Y:S01]  /*4e7d0*/  PRMT R5, R24, 0x4210, R6.reuse ;  /* 0x0000421018057816 */ /* 0x100fe20000000006 */
[----:B------:R-:W4:Y:S01]  /*4e7e0*/  LDL.LU R28, [R1+0xd4] ;  /* 0x0000d400011c7983 */ /* 0x000f220000300800 */
[----:B------:R-:W-:Y:S02]  /*4e7f0*/  PRMT R17, R17, 0x5210, R6 ;  /* 0x0000521011117816 */ /* 0x000fe40000000006 */
[--C-:B------:R-:W-:Y:S01]  /*4e800*/  PRMT R6, R25, 0x4210, R7.reuse ;  /* 0x0000421019067816 */ /* 0x100fe20000000007 */
[----:B------:R-:W4:Y:S01]  /*4e810*/  LDL.LU R20, [R1+0xd0] ;  /* 0x0000d00001147983 */ /* 0x000f220000300800 */
[----:B------:R-:W-:Y:S02]  /*4e820*/  PRMT R18, R18, 0x5210, R7 ;  /* 0x0000521012127816 */ /* 0x000fe40000000007 */
[--C-:B---3--:R-:W-:Y:S01]  /*4e830*/  PRMT R7, R26, 0x4210, R8.reuse ;  /* 0x000042101a077816 */ /* 0x108fe20000000008 */
[----:B------:R-:W-:Y:S01]  /*4e840*/  BAR.SYNC.DEFER_BLOCKING 0x0 ;  /* 0x0000000000007b1d */ /* 0x000fe20000010000 */
[----:B------:R-:W-:-:S05]  /*4e850*/  PRMT R19, R19, 0x5210, R8 ;  /* 0x0000521013137816 */ /* 0x000fca0000000008 */
[----:B------:R-:W3:Y:S04]  /*4e860*/  LDL.LU R13, [R1+0xa4] ;  /* 0x0000a400010d7983 */ /* 0x000ee80000300800 */
[----:B-1----:R-:W3:Y:S04]  /*4e870*/  LDL.LU R15, [R1+0x100] ;  /* 0x00010000010f7983 */ /* 0x002ee80000300800 */
[----:B--2---:R-:W0:Y:S01]  /*4e880*/  LDS.128 R8, [R14] ;  /* 0x000000000e087984 */ /* 0x004e220000000c00 */
[----:B------:R-:W-:Y:S06]  /*4e890*/  BAR.SYNC.DEFER_BLOCKING 0x0 ;  /* 0x0000000000007b1d */ /* 0x000fec0000010000 */
[----:B------:R-:W-:Y:S02]  /*4e8a0*/  STSM.16.M88.4 [R3], R4 ;  /* 0x0000000403007844 */ /* 0x000fe40000000200 */
[----:B------:R-:W-:Y:S06]  /*4e8b0*/  BAR.SYNC.DEFER_BLOCKING 0x0 ;  /* 0x0000000000007b1d */ /* 0x000fec0000010000 */
[----:B------:R-:W1:Y:S04]  /*4e8c0*/  LDS.128 R4, [R14] ;  /* 0x000000000e047984 */ /* 0x000e680000000c00 */
[----:B0-----:R0:W-:Y:S01]  /*4e8d0*/  STL [R1+0x1da4], R10 ;  /* 0x001da40a01007387 */ /* 0x0011e20000100800 */
[----:B----4-:R-:W-:-:S02]  /*4e8e0*/  LOP3.LUT R25, R27, 0xffff, RZ, 0xc0, !PT ;  /* 0x0000ffff1b197812 */ /* 0x010fc400078ec0ff */
[----:B------:R-:W-:Y:S01]  /*4e8f0*/  LOP3.LUT R24, R29, 0xffff, RZ, 0xc0, !PT ;  /* 0x0000ffff1d187812 */ /* 0x000fe200078ec0ff */
[----:B------:R-:W-:Y:S06]  /*4e900*/  BAR.SYNC.DEFER_BLOCKING 0x0 ;  /* 0x0000000000007b1d */ /* 0x000fec0000010000 */
[----:B0-----:R-:W2:Y:S04]  /*4e910*/  LDL.LU R10, [R1+0xb0] ;  /* 0x0000b000010a7983 */ /* 0x001ea80000300800 */
[----:B------:R0:W-:Y:S04]  /*4e920*/  STL [R1+0x1d9c], R11 ;  /* 0x001d9c0b01007387 */ /* 0x0001e80000100800 */
[----:B0-----:R-:W4:Y:S04]  /*4e930*/  LDL.LU R11, [R1+0x104] ;  /* 0x00010400010b7983 */ /* 0x001f280000300800 */
[----:B-1----:R0:W-:Y:S04]  /*4e940*/  STL [R1+0x1d90], R5 ;  /* 0x001d900501007387 */ /* 0x0021e80000100800 */
[----:B0-----:R-:W3:Y:S04]  /*4e950*/  LDL.LU R5, [R1+0xe8] ;  /* 0x0000e80001057983 */ /* 0x001ee80000300800 */
[----:B------:R0:W-:Y:S04]  /*4e960*/  STL [R1+0x1d8c], R6 ;  /* 0x001d8c0601007387 */ /* 0x0001e80000100800 */
[----:B0-----:R-:W2:Y:S04]  /*4e970*/  LDL.LU R6, [R1+0xf0] ;  /* 0x0000f00001067983 */ /* 0x001ea80000300800 */
[----:B------:R-:W-:Y:S04]  /*4e980*/  STL [R1+0x1d88], R7 ;  /* 0x001d880701007387 */ /* 0x000fe80000100800 */
[----:B------:R-:W4:Y:S04]  /*4e990*/  LDL.LU R27, [R1+0xe4] ;  /* 0x0000e400011b7983 */ /* 0x000f280000300800 */
[----:B------:R-:W4:Y:S04]  /*4e9a0*/  LDL.LU R29, [R1+0xe0] ;  /* 0x0000e000011d7983 */ /* 0x000f280000300800 */
[----:B------:R-:W4:Y:S04]  /*4e9b0*/  LDL.LU R26, [R1+0xa0] ;  /* 0x0000a000011a7983 */ /* 0x000f280000300800 */
[----:B------:R3:W-:Y:S01]  /*4e9c0*/  STSM.16.M88.4 [R3], R16 ;  /* 0x0000001003007844 */ /* 0x0007e20000000200 */
[----:B------:R-:W-:-:S03]  /*4e9d0*/  LOP3.LUT R23, R28, 0xffff, RZ, 0xc0, !PT ;  /* 0x0000ffff1c177812 */ /* 0x000fc600078ec0ff */
[----:B------:R-:W4:Y:S01]  /*4e9e0*/  LDL.LU R28, [R1+0x98] ;  /* 0x00009800011c7983 */ /* 0x000f220000300800 */
[----:B------:R-:W-:Y:S01]  /*4e9f0*/  BAR.SYNC.DEFER_BLOCKING 0x0 ;  /* 0x0000000000007b1d */ /* 0x000fe20000010000 */
[----:B---3--:R-:W-:Y:S02]  /*4ea00*/  PRMT R17, R5, 0x4210, R24 ;  /* 0x0000421005117816 */ /* 0x008fe40000000018 */
[----:B--2---:R-:W-:-:S03]  /*4ea10*/  PRMT R16, R6, 0x4210, R25 ;  /* 0x0000421006107816 */ /* 0x004fc60000000019 */
[----:B----4-:R-:W-:Y:S04]  /*4ea20*/  STL.64 [R1+0x1dc0], R26 ;  /* 0x001dc01a01007387 */ /* 0x010fe80000100a00 */
[----:B------:R-:W-:Y:S04]  /*4ea30*/  STL.64 [R1+0x1db8], R24 ;  /* 0x001db81801007387 */ /* 0x000fe80000100a00 */
[----:B------:R-:W0:Y:S02]  /*4ea40*/  LDS.128 R24, [R14] ;  /* 0x000000000e187984 */ /* 0x000e240000000c00 */
[----:B0-----:R-:W-:-:S02]  /*4ea50*/  IMAD.MOV.U32 R6, RZ, RZ, R24 ;  /* 0x000000ffff067224 */ /* 0x001fc400078e0018 */
[----:B------:R0:W-:Y:S01]  /*4ea60*/  STL.64 [R1+0x8], R26 ;  /* 0x0000081a01007387 */ /* 0x0001e20000100a00 */
[----:B------:R-:W-:-:S03]  /*4ea70*/  IMAD.MOV.U32 R7, RZ, RZ, R25 ;  /* 0x000000ffff077224 */ /* 0x000fc600078e0019 */
[----:B0-----:R-:W2:Y:S04]  /*4ea80*/  LDL.LU.64 R26, [R1+0x1dc0] ;  /* 0x001dc000011a7983 */ /* 0x001ea80000300a00 */
[----:B------:R-:W3:Y:S04]  /*4ea90*/  LDL.LU.64 R24, [R1+0x1db8] ;  /* 0x001db80001187983 */ /* 0x000ee80000300a00 */
[----:B------:R-:W4:Y:S04]  /*4eaa0*/  LDL.LU R5, [R1+0x30] ;  /* 0x0000300001057983 */ /* 0x000f280000300800 */
[----:B------:R0:W-:Y:S04]  /*4eab0*/  STL.64 [R1+0x1db0], R6 ;  /* 0x001db00601007387 */ /* 0x0001e80000100a00 */
[----:B0-----:R-:W2:Y:S04]  /*4eac0*/  LDL.LU R6, [R1+0xdc] ;  /* 0x0000dc0001067983 */ /* 0x001ea80000300800 */
[----:B------:R-:W2:Y:S01]  /*4ead0*/  LDL.LU R7, [R1+0xd8] ;  /* 0x0000d80001077983 */ /* 0x000ea20000300800 */
[----:B------:R-:W-:-:S02]  /*4eae0*/  LOP3.LUT R20, R20, 0xffff, RZ, 0xc0, !PT ;  /* 0x0000ffff14147812 */ /* 0x000fc400078ec0ff */
[----:B------:R-:W-:Y:S02]  /*4eaf0*/  PRMT R18, R10, 0x4210, R23 ;  /* 0x000042100a127816 */ /* 0x000fe40000000017 */
[----:B------:R-:W-:Y:S01]  /*4eb00*/  PRMT R19, R13, 0x4210, R20 ;  /* 0x000042100d137816 */ /* 0x000fe20000000014 */
[----:B------:R-:W-:Y:S01]  /*4eb10*/  BAR.SYNC.DEFER_BLOCKING 0x0 ;  /* 0x0000000000007b1d */ /* 0x000fe20000010000 */
[----:B------:R-:W-:-:S07]  /*4eb20*/  LOP3.LUT R29, R29, 0xffff, RZ, 0xc0, !PT ;  /* 0x0000ffff1d1d7812 */ /* 0x000fce00078ec0ff */
[----:B------:R-:W0:Y:S01]  /*4eb30*/  LDC R10, c[0x0][0x244] ;  /* 0x00009100ff0a7b82 */ /* 0x000e220000000800 */
[----:B------:R1:W-:Y:S02]  /*4eb40*/  STSM.16.M88.4 [R3], R16 ;  /* 0x0000001003007844 */ /* 0x0003e40000000200 */
[----:B-1----:R-:W-:Y:S02]  /*4eb50*/  PRMT R18, R0, 0x5210, R23 ;  /* 0x0000521000127816 */ /* 0x002fe40000000017 */
[----:B------:R-:W-:Y:S02]  /*4eb60*/  LOP3.LUT R0, R11, 0xffff, RZ, 0xc0, !PT ;  /* 0x0000ffff0b007812 */ /* 0x000fe400078ec0ff */
[----:B------:R-:W-:Y:S01]  /*4eb70*/  PRMT R19, R2, 0x5210, R20 ;  /* 0x0000521002137816 */ /* 0x000fe20000000014 */
[----:B------:R-:W-:Y:S01]  /*4eb80*/  BAR.SYNC.DEFER_BLOCKING 0x0 ;  /* 0x0000000000007b1d */ /* 0x000fe20000010000 */
[----:B---3--:R-:W-:Y:S02]  /*4eb90*/  PRMT R16, R22, 0x5210, R25 ;  /* 0x0000521016107816 */ /* 0x008fe40000000019 */
[----:B------:R-:W-:-:S02]  /*4eba0*/  LOP3.LUT R25, R15, 0xffff, RZ, 0xc0, !PT ;  /* 0x0000ffff0f197812 */ /* 0x000fc400078ec0ff */
[----:B------:R-:W-:Y:S01]  /*4ebb0*/  PRMT R17, R21, 0x5210, R24 ;  /* 0x0000521015117816 */ /* 0x000fe20000000018 */
[----:B----4-:R-:W-:Y:S04]  /*4ebc0*/  STL.64 [R1+0x1da8], R4 ;  /* 0x001da80401007387 */ /* 0x010fe80000100a00 */
[----:B------:R-:W3:Y:S04]  /*4ebd0*/  LDL R13, [R1+0xa08] ;  /* 0x000a0800010d7983 */ /* 0x000ee80000100800 */
[----:B------:R-:W4:Y:S04]  /*4ebe0*/  LDL.LU R11, [R1+0x3c] ;  /* 0x00003c00010b7983 */ /* 0x000f280000300800 */
[----:B------:R-:W3:Y:S01]  /*4ebf0*/  LDL.LU R15, [R1+0x38] ;  /* 0x00003800010f7983 */ /* 0x000ee20000300800 */
[----:B--2---:R-:W-:-:S03]  /*4ec00*/  PRMT R20, R6, 0x4210, R0 ;  /* 0x0000421006147816 */ /* 0x004fc60000000000 */
[----:B------:R-:W0:Y:S01]  /*4ec10*/  LDL R2, [R1+0x1d68] ;  /* 0x001d680001027983 */ /* 0x000e220000100800 */
[----:B------:R-:W-:-:S03]  /*4ec20*/  PRMT R21, R7, 0x4210, R25 ;  /* 0x0000421007157816 */ /* 0x000fc60000000019 */
[----:B------:R-:W1:Y:S01]  /*4ec30*/  LDS.128 R4, [R14] ;  /* 0x000000000e047984 */ /* 0x000e620000000c00 */
[----:B------:R-:W-:Y:S06]  /*4ec40*/  BAR.SYNC.DEFER_BLOCKING 0x0 ;  /* 0x0000000000007b1d */ /* 0x000fec0000010000 */
[----:B------:R2:W-:Y:S04]  /*4ec50*/  STSM.16.M88.4 [R3], R16 ;  /* 0x0000001003007844 */ /* 0x0005e80000000200 */
[----:B-1----:R-:W-:Y:S04]  /*4ec60*/  STL.64 [R1+0x10], R4 ;  /* 0x0000100401007387 */ /* 0x002fe80000100a00 */
[----:B------:R-:W-:Y:S01]  /*4ec70*/  STL.64 [R1+0x18], R6 ;  /* 0x0000180601007387 */ /* 0x000fe20000100a00 */
[----:B------:R-:W-:Y:S06]  /*4ec80*/  BAR.SYNC.DEFER_BLOCKING 0x0 ;  /* 0x0000000000007b1d */ /* 0x000fec0000010000 */
[----:B--2---:R-:W2:Y:S04]  /*4ec90*/  LDL.LU R19, [R1+0x40] ;  /* 0x0000400001137983 */ /* 0x004ea80000300800 */
[----:B------:R-:W1:Y:S04]  /*4eca0*/  LDS.128 R4, [R14] ;  /* 0x000000000e047984 */ /* 0x000e680000000c00 */
[----:B-1----:R-:W-:Y:S04]  /*4ecb0*/  STL.64 [R1+0x20], R4 ;  /* 0x0000200401007387 */ /* 0x002fe80000100a00 */
[----:B------:R1:W-:Y:S04]  /*4ecc0*/  STL.64 [R1+0x28], R6 ;  /* 0x0000280601007387 */ /* 0x0003e80000100a00 */
[----:B-1----:R-:W4:Y:S04]  /*4ecd0*/  LDL.LU.64 R6, [R1+0x1db0] ;  /* 0x001db00001067983 */ /* 0x002f280000300a00 */
[----:B------:R-:W4:Y:S01]  /*4ece0*/  LDL.LU.64 R4, [R1+0x1da8] ;  /* 0x001da80001047983 */ /* 0x000f220000300a00 */
[----:B------:R-:W-:-:S02]  /*4ecf0*/  LOP3.LUT R27, R27, 0xffff, RZ, 0xc0, !PT ;  /* 0x0000ffff1b1b7812 */ /* 0x000fc400078ec0ff */
[----:B------:R-:W-:Y:S02]  /*4ed00*/  PRMT R23, R28, 0x4210, R29 ;  /* 0x000042101c177816 */ /* 0x000fe4000000001d */
[----:B------:R-:W-:Y:S01]  /*4ed10*/  PRMT R22, R26, 0x4210, R27 ;  /* 0x000042101a167816 */ /* 0x000fe2000000001b */
[----:B------:R-:W-:Y:S06]  /*4ed20*/  BAR.SYNC.DEFER_BLOCKING 0x0 ;  /* 0x0000000000007b1d */ /* 0x000fec0000010000 */
[----:B------:R-:W-:Y:S02]  /*4ed30*/  STSM.16.M88.4 [R3], R20 ;  /* 0x0000001403007844 */ /* 0x000fe40000000200 */
[----:B------:R-:W-:Y:S06]  /*4ed40*/  BAR.SYNC.DEFER_BLOCKING 0x0 ;  /* 0x0000000000007b1d */ /* 0x000fec0000010000 */
[----:B------:R1:W4:Y:S04]  /*4ed50*/  LDS.128 R20, [R14] ;  /* 0x000000000e147984 */ /* 0x0003280000000c00 */
[----:B-1----:R-:W4:Y:S01]  /*4ed60*/  LDL R14, [R1+0x1d70] ;  /* 0x001d7000010e7983 */ /* 0x002f220000100800 */
[----:B--2---:R-:W-:-:S02]  /*4ed70*/  PRMT R17, R19, 0x5210, R25 ;  /* 0x0000521013117816 */ /* 0x004fc40000000019 */
[----:B---3--:R-:W-:Y:S02]  /*4ed80*/  PRMT R19, R15, 0x5210, R29 ;  /* 0x000052100f137816 */ /* 0x008fe4000000001d */
[----:B------:R-:W2:Y:S01]  /*4ed90*/  LDL R15, [R1+0x1d74] ;  /* 0x001d7400010f7983 */ /* 0x000ea20000100800 */
[----:B----4-:R-:W-:-:S03]  /*4eda0*/  PRMT R16, R5, 0x5210, R0 ;  /* 0x0000521005107816 */ /* 0x010fc60000000000 */
[----:B------:R-:W3:Y:S04]  /*4edb0*/  LDL R5, [R1+0x1d6c] ;  /* 0x001d6c0001057983 */ /* 0x000ee80000100800 */
[----:B------:R1:W-:Y:S04]  /*4edc0*/  STL [R1+0x1d84], R22 ;  /* 0x001d841601007387 */ /* 0x0003e80000100800 */
[----:B-1----:R-:W4:Y:S01]  /*4edd0*/  LDL R22, [R1+0xa08] ;  /* 0x000a080001167983 */ /* 0x002f220000100800 */
[----:B------:R-:W-:Y:S01]  /*4ede0*/  PRMT R18, R11, 0x5210, R27 ;  /* 0x000052100b127816 */ /* 0x000fe2000000001b */
[----:B------:R-:W-:Y:S01]  /*4edf0*/  BAR.SYNC.DEFER_BLOCKING 0x0 ;  /* 0x0000000000007b1d */ /* 0x000fe20000010000 */
[C---:B0-----:R-:W-:Y:S01]  /*4ee00*/  IMAD R26, R2.reuse, R10, RZ ;  /* 0x0000000a021a7224 */ /* 0x041fe200078e02ff */
[----:B------:R-:W-:Y:S01]  /*4ee10*/  ISETP.GE.AND P0, PT, R2, UR4, PT ;  /* 0x0000000402007c0c */ /* 0x000fe2000bf06270 */
[----:B------:R-:W-:-:S03]  /*4ee20*/  IMAD R28, R13, UR21, RZ ;  /* 0x000000150d1c7c24 */ /* 0x000fc6000f8e02ff */
[C---:B------:R-:W-:Y:S02]  /*4ee30*/  IADD3 R2, P1, R26.reuse, UR8, RZ ;  /* 0x000000081a027c10 */ /* 0x040fe4000ff3e0ff */
[----:B------:R-:W-:Y:S01]  /*4ee40*/  ISETP.LT.AND P0, PT, R13, UR25, !P0 ;  /* 0x000000190d007c0c */ /* 0x000fe2000c701270 */
[----:B------:R0:W-:Y:S01]  /*4ee50*/  STL [R1+0x1d80], R23 ;  /* 0x001d801701007387 */ /* 0x0001e20000100800 */
[----:B------:R-:W-:-:S03]  /*4ee60*/  LEA.HI.X.SX32 R0, R26, UR9, 0x1, P1 ;  /* 0x000000091a007c11 */ /* 0x000fc600088f0eff */
[----:B------:R1:W-:Y:S01]  /*4ee70*/  STSM.16.M88.4 [R3], R16 ;  /* 0x0000001003007844 */ /* 0x0003e20000000200 */
[----:B------:R-:W-:Y:S02]  /*4ee80*/  SHF.R.S32.HI R13, RZ, 0x1f, R28 ;  /* 0x0000001fff0d7819 */ /* 0x000fe4000001141c */
[----:B------:R-:W-:Y:S01]  /*4ee90*/  IADD3 R24, P1, R28, R2, RZ ;  /* 0x000000021c187210 */ /* 0x000fe20007f3e0ff */
[----:B0-----:R-:W2:Y:S01]  /*4eea0*/  LDL.LU R23, [R1+0x1d68] ;  /* 0x001d680001177983 */ /* 0x001ea20000300800 */
[----:B------:R-:W-:-:S03]  /*4eeb0*/  PRMT R27, R12, 0x7770, RZ ;  /* 0x000077700c1b7816 */ /* 0x000fc600000000ff */
[----:B------:R-:W-:Y:S01]  /*4eec0*/  IMAD.X R25, R13, 0x1, R0, P1 ;  /* 0x000000010d197824 */ /* 0x000fe200008e0600 */
[----:B------:R-:W-:Y:S01]  /*4eed0*/  BAR.SYNC.DEFER_BLOCKING 0x0 ;  /* 0x0000000000007b1d */ /* 0x000fe20000010000 */
[----:B-1----:R-:W-:Y:S01]  /*4eee0*/  IMAD R18, R10, 0x80, R26 ;  /* 0x000000800a127824 */ /* 0x002fe200078e021a */
[----:B------:R-:W-:-:S04]  /*4eef0*/  PRMT R11, R12, 0x7772, RZ ;  /* 0x000077720c0b7816 */ /* 0x000fc800000000ff */
[----:B------:R0:W-:Y:S01]  /*4ef00*/  @P0 STG.E.U8 desc[UR32][R24.64], R27 ;  /* 0x0000001b18000986 */ /* 0x0001e2000c101120 */
[C---:B---3--:R-:W-:Y:S01]  /*4ef10*/  IMAD R3, R5.reuse, R10, RZ ;  /* 0x0000000a05037224 */ /* 0x048fe200078e02ff */
[----:B------:R-:W-:Y:S01]  /*4ef20*/  ISETP.GE.AND P4, PT, R5, UR6, PT ;  /* 0x0000000605007c0c */ /* 0x000fe2000bf86270 */
[----:B------:R-:W-:-:S03]  /*4ef30*/  ULDC UR6, c[0x0][0x22c] ;  /* 0x00008b0000067ab9 */ /* 0x000fc60000000800 */
[----:B------:R-:W-:-:S04]  /*4ef40*/  IADD3 R16, P0, R3, UR8, RZ ;  /* 0x0000000803107c10 */ /* 0x000fc8000ff1e0ff */
[----:B------:R-:W-:Y:S02]  /*4ef50*/  LEA.HI.X.SX32 R3, R3, UR9, 0x1, P0 ;  /* 0x0000000903037c11 */ /* 0x000fe400080f0eff */
[----:B------:R-:W-:Y:S02]  /*4ef60*/  IADD3 R17, P0, R18, UR8, RZ ;  /* 0x0000000812117c10 */ /* 0x000fe4000ff1e0ff */
[C---:B----4-:R-:W-:Y:S01]  /*4ef70*/  ISETP.GE.AND P3, PT, R22.reuse, UR5, PT ;  /* 0x0000000516007c0c */ /* 0x050fe2000bf66270 */
[----:B------:R-:W-:Y:S01]  /*4ef80*/  ULDC.64 UR4, c[0x0][0x228] ;  /* 0x00008a0000047ab9 */ /* 0x000fe20000000a00 */
[C---:B------:R-:W-:Y:S01]  /*4ef90*/  ISETP.LT.AND P4, PT, R22.reuse, UR27, !P4 ;  /* 0x0000001b16007c0c */ /* 0x040fe2000e781270 */
[C---:B------:R-:W-:Y:S01]  /*4efa0*/  VIADD R29, R22.reuse, 0x18 ;  /* 0x00000018161d7836 */ /* 0x040fe20000000000 */
[----:B--2---:R-:W-:Y:S01]  /*4efb0*/  ISETP.LT.AND P5, PT, R15, UR4, !P3 ;  /* 0x000000040f007c0c */ /* 0x004fe2000dfa1270 */
[----:B0-----:R-:W-:Y:S01]  /*4efc0*/  VIADD R25, R22, 0x2 ;  /* 0x0000000216197836 */ /* 0x001fe20000000000 */
[----:B------:R-:W-:Y:S01]  /*4efd0*/  IADD3 R26, P1, R28, R16, RZ ;  /* 0x000000101c1a7210 */ /* 0x000fe20007f3e0ff */
[----:B------:R-:W-:Y:S01]  /*4efe0*/  ULDC UR4, c[0x0][0x22c] ;  /* 0x00008b0000047ab9 */ /* 0x000fe20000000800 */
[----:B------:R-:W-:-:S02]  /*4eff0*/  LEA.HI.X.SX32 R19, R18, UR9, 0x1, P0 ;  /* 0x0000000912137c11 */ /* 0x000fc400080f0eff */
[----:B------:R-:W-:Y:S01]  /*4f000*/  IADD3 R24, P6, R28, R17, RZ ;  /* 0x000000111c187210 */ /* 0x000fe20007fde0ff */
[----:B------:R-:W-:Y:S01]  /*4f010*/  IMAD.X R27, R13, 0x1, R3, P1 ;  /* 0x000000010d1b7824 */ /* 0x000fe200008e0603 */
[----:B------:R-:W-:Y:S02]  /*4f020*/  ISETP.GE.AND P0, PT, R29, UR11, PT ;  /* 0x0000000b1d007c0c */ /* 0x000fe4000bf06270 */
[----:B------:R-:W-:Y:S01]  /*4f030*/  ISETP.GE.AND P1, PT, R25, UR6, PT ;  /* 0x0000000619007c0c */ /* 0x000fe2000bf26270 */
[----:B------:R-:W-:Y:S01]  /*4f040*/  IMAD.X R25, R13, 0x1, R19, P6 ;  /* 0x000000010d197824 */ /* 0x000fe200030e0613 */
[----:B------:R-:W-:Y:S01]  /*4f050*/  PRMT R29, R12, 0x7771, RZ ;  /* 0x000077710c1d7816 */ /* 0x000fe200000000ff */
[----:B------:R-:W-:Y:S01]  /*4f060*/  IMAD R18, R10, 0x40, R18 ;  /* 0x000000400a127824 */ /* 0x000fe200078e0212 */
[----:B------:R-:W-:Y:S01]  /*4f070*/  ULDC.64 UR6, c[0x0][0x228] ;  /* 0x00008a0000067ab9 */ /* 0x000fe20000000a00 */
[----:B------:R-:W2:Y:S04]  /*4f080*/  LDL.LU R10, [R1+0x1da4] ;  /* 0x001da400010a7983 */ /* 0x000ea80000300800 */
[----:B------:R-:W-:Y:S04]  /*4f090*/  @P4 STG.E.U8 desc[UR32][R26.64], R29 ;  /* 0x0000001d1a004986 */ /* 0x000fe8000c101120 */
[----:B------:R0:W-:Y:S02]  /*4f0a0*/  @P5 STG.E.U8 desc[UR32][R24.64], R11 ;  /* 0x0000000b18005986 */ /* 0x0001e4000c101120 */
[----:B0-----:R-:W-:-:S04]  /*4f0b0*/  IADD3 R24, P5, R18, UR8, RZ ;  /* 0x0000000812187c10 */ /* 0x001fc8000ffbe0ff */
[----:B------:R-:W-:Y:S02]  /*4f0c0*/  LEA.HI.X.SX32 R18, R18, UR9, 0x1, P5 ;  /* 0x0000000912127c11 */ /* 0x000fe4000a8f0eff */
[----:B------:R-:W-:Y:S01]  /*4f0d0*/  ISETP.LT.AND P3, PT, R14, UR6, !P3 ;  /* 0x000000060e007c0c */ /* 0x000fe2000df61270 */
[C---:B------:R-:W-:Y:S01]  /*4f0e0*/  VIADD R25, R28.reuse, UR21 ;  /* 0x000000151c197c36 */ /* 0x040fe20008000000 */
[----:B------:R-:W-:Y:S01]  /*4f0f0*/  IADD3 R26, P5, R28, R24, RZ ;  /* 0x000000181c1a7210 */ /* 0x000fe20007fbe0ff */
[----:B------:R-:W-:Y:S01]  /*4f100*/  ULDC.64 UR8, c[0x0][0x228] ;  /* 0x00008a0000087ab9 */ /* 0x000fe20000000a00 */
[----:B------:R-:W-:Y:S01]  /*4f110*/  ISETP.LT.AND P4, PT, R23, UR10, !P2 ;  /* 0x0000000a17007c0c */ /* 0x000fe2000d781270 */
[----:B------:R-:W-:Y:S01]  /*4f120*/  ULDC.64 UR10, c[0x0][0x228] ;  /* 0x00008a00000a7ab9 */ /* 0x000fe20000000a00 */
[----:B------:R-:W-:Y:S01]  /*4f130*/  PRMT R12, R12, 0x7773, RZ ;  /* 0x000077730c0c7816 */ /* 0x000fe200000000ff */
[----:B------:R-:W-:Y:S01]  /*4f140*/  IMAD.X R27, R13, 0x1, R18, P5 ;  /* 0x000000010d1b7824 */ /* 0x000fe200028e0612 */
[----:B------:R-:W-:Y:S01]  /*4f150*/  ULDC UR6, c[0x0][0x228] ;  /* 0x00008a0000067ab9 */ /* 0x000fe20000000800 */
[----:B------:R-:W3:Y:S01]  /*4f160*/  LDL.LU R13, [R1+0x1da0] ;  /* 0x001da000010d7983 */ /* 0x000ee20000300800 */
[----:B------:R-:W-:-:S02]  /*4f170*/  SHF.R.S32.HI R11, RZ, 0x1f, R25 ;  /* 0x0000001fff0b7819 */ /* 0x000fc40000011419 */
[----:B------:R-:W-:Y:S01]  /*4f180*/  IADD3 R28, P6, R25, R2, RZ ;  /* 0x00000002191c7210 */ /* 0x000fe20007fde0ff */
[----:B------:R0:W-:Y:S01]  /*4f190*/  @P3 STG.E.U8 desc[UR32][R26.64], R12 ;  /* 0x0000000c1a003986 */ /* 0x0001e2000c101120 */
[----:B------:R-:W-:-:S03]  /*4f1a0*/  ISETP.LT.AND P5, PT, R5, UR10, !P2 ;  /* 0x0000000a05007c0c */ /* 0x000fc6000d7a1270 */
[----:B------:R-:W-:Y:S01]  /*4f1b0*/  IMAD.X R29, R11, 0x1, R0, P6 ;  /* 0x000000010b1d7824 */ /* 0x000fe200030e0600 */
[----:B0-----:R-:W-:Y:S02]  /*4f1c0*/  PRMT R12, R8, 0x7770, RZ ;  /* 0x00007770080c7816 */ /* 0x001fe400000000ff */
[----:B------:R-:W-:-:S03]  /*4f1d0*/  IADD3 R26, P3, R25, R16, RZ ;  /* 0x00000010191a7210 */ /* 0x000fc60007f7e0ff */
[----:B------:R0:W-:Y:S02]  /*4f1e0*/  @P4 STG.E.U8 desc[UR32][R28.64], R12 ;  /* 0x0000000c1c004986 */ /* 0x0001e4000c101120 */
[----:B------:R-:W-:Y:S01]  /*4f1f0*/  IMAD.X R27, R11, 0x1, R3, P3 ;  /* 0x000000010b1b7824 */ /* 0x000fe200018e0603 */
[----:B------:R-:W-:Y:S01]  /*4f200*/  ISETP.LT.AND P4, PT, R15, UR8, !P2 ;  /* 0x000000080f007c0c */ /* 0x000fe2000d781270 */
[----:B------:R-:W-:Y:S01]  /*4f210*/  ULDC UR8, c[0x0][0x228] ;  /* 0x00008a0000087ab9 */ /* 0x000fe20000000800 */
[----:B0-----:R-:W-:Y:S01]  /*4f220*/  PRMT R28, R8, 0x7771, RZ ;  /* 0x00007771081c7816 */ /* 0x001fe200000000ff */
[----:B------:R-:W-:-:S04]  /*4f230*/  VIADD R12, R22, 0x3 ;  /* 0x00000003160c7836 */ /* 0x000fc80000000000 */
[----:B------:R0:W-:Y:S01]  /*4f240*/  @P5 STG.E.U8 desc[UR32][R26.64], R28 ;  /* 0x0000001c1a005986 */ /* 0x0001e2000c101120 */
[----:B------:R-:W-:Y:S01]  /*4f250*/  ISETP.GE.AND P3, PT, R12, UR4, PT ;  /* 0x000000040c007c0c */ /* 0x000fe2000bf66270 */
[C---:B------:R-:W-:Y:S01]  /*4f260*/  VIADD R12, R25.reuse, UR21 ;  /* 0x00000015190c7c36 */ /* 0x040fe20008000000 */
[----:B------:R-:W-:Y:S01]  /*4f270*/  PRMT R29, R8, 0x7772, RZ ;  /* 0x00007772081d7816 */ /* 0x000fe200000000ff */
[----:B------:R-:W-:Y:S01]  /*4f280*/  ULDC UR4, c[0x0][0x22c] ;  /* 0x00008b0000047ab9 */ /* 0x000fe20000000800 */
[----:B------:R-:W-:Y:S02]  /*4f290*/  ISETP.LT.AND P2, PT, R14, UR18, !P2 ;  /* 0x000000120e007c0c */ /* 0x000fe4000d741270 */
[C---:B0-----:R-:W-:Y:S02]  /*4f2a0*/  IADD3 R26, P5, R25.reuse, R17, RZ ;  /* 0x00000011191a7210 */ /* 0x041fe40007fbe0ff */
[----:B------:R-:W-:Y:S01]  /*4f2b0*/  IADD3 R28, P6, R25, R24, RZ ;  /* 0x00000018191c7210 */ /* 0x000fe20007fde0ff */
[----:B------:R-:W-:-:S02]  /*4f2c0*/  IMAD.MOV.U32 R25, RZ, RZ, R11 ;  /* 0x000000ffff197224 */ /* 0x000fc400078e000b */
[----:B------:R-:W-:Y:S01]  /*4f2d0*/  IMAD.X R27, R11, 0x1, R19, P5 ;  /* 0x000000010b1b7824 */ /* 0x000fe200028e0613 */
[----:B------:R-:W-:Y:S01]  /*4f2e0*/  ISETP.LT.AND P5, PT, R23, UR16, !P1 ;  /* 0x0000001017007c0c */ /* 0x000fe2000cfa1270 */
[----:B------:R-:W4:Y:S04]  /*4f2f0*/  LDL.LU R11, [R1+0x1d9c] ;  /* 0x001d9c00010b7983 */ /* 0x000f280000300800 */
[----:B------:R0:W-:Y:S01]  /*4f300*/  @P4 STG.E.U8 desc[UR32][R26.64], R29 ;  /* 0x0000001d1a004986 */ /* 0x0001e2000c101120 */
[----:B------:R-:W-:Y:S01]  /*4f310*/  PRMT R8, R8, 0x7773, RZ ;  /* 0x0000777308087816 */ /* 0x000fe200000000ff */
[----:B0-----:R-:W-:Y:S01]  /*4f320*/  IMAD.MOV.U32 R29, RZ, RZ, R25 ;  /* 0x000000ffff1d7224 */ /* 0x001fe200078e0019 */
[----:B------:R-:W-:Y:S02]  /*4f330*/  SHF.R.S32.HI R25, RZ, 0x1f, R12 ;  /* 0x0000001fff197819 */ /* 0x000fe4000001140c */
[----:B------:R-:W-:Y:S01]  /*4f340*/  IADD3 R26, P4, R12, R2, RZ ;  /* 0x000000020c1a7210 */ /* 0x000fe20007f9e0ff */
[----:B------:R-:W-:-:S04]  /*4f350*/  IMAD.X R29, R29, 0x1, R18, P6 ;  /* 0x000000011d1d7824 */ /* 0x000fc800030e0612 */
[----:B------:R-:W-:Y:S01]  /*4f360*/  IMAD.X R27, R25, 0x1, R0, P4 ;  /* 0x00000001191b7824 */ /* 0x000fe200020e0600 */
[----:B------:R0:W-:Y:S01]  /*4f370*/  @P2 STG.E.U8 desc[UR32][R28.64], R8 ;  /* 0x000000081c002986 */ /* 0x0001e2000c101120 */
[----:B------:R-:W-:Y:S02]  /*4f380*/  ISETP.LT.AND P6, PT, R5, UR14, !P1 ;  /* 0x0000000e05007c0c */ /* 0x000fe4000cfc1270 */
[----:B------:R-:W-:Y:S01]  /*4f390*/  ISETP.LT.AND P4, PT, R15, UR12, !P1 ;  /* 0x0000000c0f007c0c */ /* 0x000fe2000cf81270 */
[----:B0-----:R-:W-:Y:S01]  /*4f3a0*/  VIADD R8, R22, 0x4 ;  /* 0x0000000416087836 */ /* 0x001fe20000000000 */
[----:B------:R-:W-:Y:S02]  /*4f3b0*/  ISETP.LT.AND P1, PT, R14, UR22, !P1 ;  /* 0x000000160e007c0c */ /* 0x000fe4000cf21270 */
[----:B---3--:R-:W-:-:S05]  /*4f3c0*/  PRMT R29, R13, 0x7770, RZ ;  /* 0x000077700d1d7816 */ /* 0x008fca00000000ff */
[----:B------:R0:W-:Y:S01]  /*4f3d0*/  @P5 STG.E.U8 desc[UR32][R26.64], R29 ;  /* 0x0000001d1a005986 */ /* 0x0001e2000c101120 */
[C---:B------:R-:W-:Y:S02]  /*4f3e0*/  IADD3 R28, P5, R12.reuse, R17, RZ ;  /* 0x000000110c1c7210 */ /* 0x040fe40007fbe0ff */
[----:B0-----:R-:W-:-:S05]  /*4f3f0*/  IADD3 R26, P2, R12, R16, RZ ;  /* 0x000000100c1a7210 */ /* 0x001fca0007f5e0ff */
[C---:B------:R-:W-:Y:S01]  /*4f400*/  IMAD.X R27, R25.reuse, 0x1, R3, P2 ;  /* 0x00000001191b7824 */ /* 0x040fe200010e0603 */
[----:B------:R-:W-:Y:S01]  /*4f410*/  ISETP.GE.AND P2, PT, R8, UR4, PT ;  /* 0x0000000408007c0c */ /* 0x000fe2000bf46270 */
[----:B------:R-:W-:Y:S01]  /*4f420*/  IMAD.X R29, R25, 0x1, R19, P5 ;  /* 0x00000001191d7824 */ /* 0x000fe200028e0613 */
[----:B------:R-:W-:Y:S01]  /*4f430*/  PRMT R8, R13, 0x7771, RZ ;  /* 0x000077710d087816 */ /* 0x000fe200000000ff */
[----:B------:R-:W-:-:S04]  /*4f440*/  ULDC UR4, c[0x0][0x228] ;  /* 0x00008a0000047ab9 */ /* 0x000fc80000000800 */
[----:B------:R0:W-:Y:S02]  /*4f450*/  @P6 STG.E.U8 desc[UR32][R26.64], R8 ;  /* 0x000000081a006986 */ /* 0x0001e4000c101120 */
[----:B0-----:R-:W-:Y:S02]  /*4f460*/  PRMT R27, R13, 0x7772, RZ ;  /* 0x000077720d1b7816 */ /* 0x001fe400000000ff */
[C---:B------:R-:W-:Y:S01]  /*4f470*/  IADD3 R26, P5, R12.reuse, R24, RZ ;  /* 0x000000180c1a7210 */ /* 0x040fe20007fbe0ff */
[----:B------:R-:W-:Y:S02]  /*4f480*/  VIADD R8, R12, UR21 ;  /* 0x000000150c087c36 */ /* 0x000fe40008000000 */
[----:B------:R0:W-:Y:S03]  /*4f490*/  @P4 STG.E.U8 desc[UR32][R28.64], R27 ;  /* 0x0000001b1c004986 */ /* 0x0001e6000c101120 */
[----:B------:R-:W-:Y:S01]  /*4f4a0*/  IADD3 R12, P6, R8, R2, RZ ;  /* 0x00000002080c7210 */ /* 0x000fe20007fde0ff */
[----:B0-----:R-:W-:Y:S01]  /*4f4b0*/  IMAD.X R27, R25, 0x1, R18, P5 ;  /* 0x00000001191b7824 */ /* 0x001fe200028e0612 */
[----:B------:R-:W-:-:S02]  /*4f4c0*/  PRMT R25, R13, 0x7773, RZ ;  /* 0x000077730d197816 */ /* 0x000fc400000000ff */
[----:B------:R-:W-:-:S03]  /*4f4d0*/  SHF.R.S32.HI R28, RZ, 0x1f, R8 ;  /* 0x0000001fff1c7819 */ /* 0x000fc60000011408 */
[----:B------:R0:W-:Y:S02]  /*4f4e0*/  @P1 STG.E.U8 desc[UR32][R26.64], R25 ;  /* 0x000000191a001986 */ /* 0x0001e4000c101120 */
[----:B------:R-:W-:Y:S01]  /*4f4f0*/  IMAD.X R13, R28, 0x1, R0, P6 ;  /* 0x000000011c0d7824 */ /* 0x000fe200030e0600 */
[----:B------:R-:W-:Y:S01]  /*4f500*/  ISETP.LT.AND P6, PT, R15, UR4, !P3 ;  /* 0x000000040f007c0c */ /* 0x000fe2000dfc1270 */
[----:B------:R-:W-:Y:S01]  /*4f510*/  ULDC UR4, c[0x0][0x228] ;  /* 0x00008a0000047ab9 */ /* 0x000fe20000000800 */
[----:B0-----:R-:W-:-:S05]  /*4f520*/  IADD3 R26, P1, R8, R16, RZ ;  /* 0x00000010081a7210 */ /* 0x001fca0007f3e0ff */
[----:B------:R-:W-:Y:S01]  /*4f530*/  IMAD.X R27, R28, 0x1, R3, P1 ;  /* 0x000000011c1b7824 */ /* 0x000fe200008e0603 */
[----:B------:R-:W-:Y:S01]  /*4f540*/  ISETP.LT.AND P1, PT, R14, UR4, !P3 ;  /* 0x000000040e007c0c */ /* 0x000fe2000df21270 */
[----:B------:R-:W-:Y:S01]  /*4f550*/  ULDC UR4, c[0x0][0x22c] ;  /* 0x00008b0000047ab9 */ /* 0x000fe20000000800 */
[----:B------:R-:W3:Y:S01]  /*4f560*/  LDL.LU R14, [R1+0x1d98] ;  /* 0x001d9800010e7983 */ /* 0x000ee20000300800 */
[----:B------:R-:W-:Y:S02]  /*4f570*/  ISETP.LT.AND P4, PT, R23, UR24, !P3 ;  /* 0x0000001817007c0c */ /* 0x000fe4000df81270 */
[----:B------:R-:W-:Y:S02]  /*4f580*/  PRMT R29, R9, 0x7770, RZ ;  /* 0x00007770091d7816 */ /* 0x000fe400000000ff */
[----:B------:R-:W-:Y:S02]  /*4f590*/  ISETP.LT.AND P5, PT, R5, UR26, !P3 ;  /* 0x0000001a05007c0c */ /* 0x000fe4000dfa1270 */
[----:B------:R-:W-:-:S07]  /*4f5a0*/  PRMT R25, R9, 0x7771, RZ ;  /* 0x0000777109197816 */ /* 0x000fce00000000ff */
[----:B------:R0:W-:Y:S02]  /*4f5b0*/  @P4 STG.E.U8 desc[UR32][R12.64], R29 ;  /* 0x0000001d0c004986 */ /* 0x0001e4000c101120 */
[----:B0-----:R-:W-:Y:S02]  /*4f5c0*/  IADD3 R12, P4, R8, R17, RZ ;  /* 0x00000011080c7210 */ /* 0x001fe40007f9e0ff */
[----:B------:R-:W-:-:S03]  /*4f5d0*/  PRMT R29, R9, 0x7772, RZ ;  /* 0x00007772091d7816 */ /* 0x000fc600000000ff */
[----:B------:R-:W-:Y:S01]  /*4f5e0*/  IMAD.X R13, R28, 0x1, R19, P4 ;  /* 0x000000011c0d7824 */ /* 0x000fe200020e0613 */
[----:B------:R0:W-:Y:S04]  /*4f5f0*/  @P5 STG.E.U8 desc[UR32][R26.64], R25 ;  /* 0x000000191a005986 */ /* 0x0001e8000c101120 */
[----:B------:R1:W-:Y:S01]  /*4f600*/  @P6 STG.E.U8 desc[UR32][R12.64], R29 ;  /* 0x0000001d0c006986 */ /* 0x0003e2000c101120 */
[----:B------:R-:W-:Y:S01]  /*4f610*/  ISETP.LT.AND P4, PT, R23, UR6, !P2 ;  /* 0x0000000617007c0c */ /* 0x000fe2000d781270 */
[----:B------:R-:W-:Y:S01]  /*4f620*/  ULDC UR6, c[0x0][0x228] ;  /* 0x00008a0000067ab9 */ /* 0x000fe20000000800 */
[----:B------:R-:W-:Y:S01]  /*4f630*/  PRMT R9, R9, 0x7773, RZ ;  /* 0x0000777309097816 */ /* 0x000fe200000000ff */
[C---:B0-----:R-:W-:Y:S01]  /*4f640*/  VIADD R25, R8.reuse, UR21 ;  /* 0x0000001508197c36 */ /* 0x041fe20008000000 */
[----:B-1----:R-:W-:Y:S01]  /*4f650*/  IADD3 R12, P3, R8, R24, RZ ;  /* 0x00000018080c7210 */ /* 0x002fe20007f7e0ff */
[----:B------:R-:W-:-:S03]  /*4f660*/  VIADD R27, R22, 0x5 ;  /* 0x00000005161b7836 */ /* 0x000fc60000000000 */
[----:B------:R-:W-:Y:S01]  /*4f670*/  SHF.R.S32.HI R26, RZ, 0x1f, R25 ;  /* 0x0000001fff1a7819 */ /* 0x000fe20000011419 */
[----:B------:R-:W2:Y:S01]  /*4f680*/  LDL.LU R29, [R1+0x1d70] ;  /* 0x001d7000011d7983 */ /* 0x000ea20000300800 */
[----:B------:R-:W-:Y:S01]  /*4f690*/  IADD3 R8, P5, R25, R2, RZ ;  /* 0x0000000219087210 */ /* 0x000fe20007fbe0ff */
[----:B------:R-:W-:Y:S01]  /*4f6a0*/  IMAD.X R13, R28, 0x1, R18, P3 ;  /* 0x000000011c0d7824 */ /* 0x000fe200018e0612 */
[----:B------:R-:W-:Y:S01]  /*4f6b0*/  ISETP.GE.AND P3, PT, R27, UR4, PT ;  /* 0x000000041b007c0c */ /* 0x000fe2000bf66270 */
[----:B------:R-:W-:-:S03]  /*4f6c0*/  ULDC UR4, c[0x0][0x228] ;  /* 0x00008a0000047ab9 */ /* 0x000fc60000000800 */
[----:B------:R0:W-:Y:S02]  /*4f6d0*/  @P1 STG.E.U8 desc[UR32][R12.64], R9 ;  /* 0x000000090c001986 */ /* 0x0001e4000c101120 */
[----:B0-----:R-:W-:Y:S01]  /*4f6e0*/  IMAD.X R9, R26, 0x1, R0, P5 ;  /* 0x000000011a097824 */ /* 0x001fe200028e0600 */
[----:B------:R-:W-:Y:S01]  /*4f6f0*/  ISETP.LT.AND P5, PT, R5, UR4, !P2 ;  /* 0x0000000405007c0c */ /* 0x000fe2000d7a1270 */
[----:B------:R-:W-:Y:S01]  /*4f700*/  ULDC UR4, c[0x0][0x22c] ;  /* 0x00008b0000047ab9 */ /* 0x000fe20000000800 */
[----:B---3--:R-:W-:-:S05]  /*4f710*/  PRMT R12, R14, 0x7770, RZ ;  /* 0x000077700e0c7816 */ /* 0x008fca00000000ff */
[----:B------:R0:W-:Y:S01]  /*4f720*/  @P4 STG.E.U8 desc[UR32][R8.64], R12 ;  /* 0x0000000c08004986 */ /* 0x0001e2000c101120 */
[----:B------:R-:W-:Y:S01]  /*4f730*/  ISETP.LT.AND P4, PT, R15, UR6, !P2 ;  /* 0x000000060f007c0c */ /* 0x000fe2000d781270 */
[----:B------:R-:W-:Y:S01]  /*4f740*/  ULDC UR6, c[0x0][0x228] ;  /* 0x00008a0000067ab9 */ /* 0x000fe20000000800 */
[C---:B------:R-:W-:Y:S01]  /*4f750*/  PRMT R27, R14.reuse, 0x7771, RZ ;  /* 0x000077710e1b7816 */ /* 0x040fe200000000ff */
[----:B------:R-:W3:Y:S01]  /*4f760*/  LDL.LU R15, [R1+0x1d94] ;  /* 0x001d9400010f7983 */ /* 0x000ee20000300800 */
[----:B------:R-:W-:Y:S02]  /*4f770*/  PRMT R28, R14, 0x7772, RZ ;  /* 0x000077720e1c7816 */ /* 0x000fe400000000ff */
[C---:B0-----:R-:W-:Y:S01]  /*4f780*/  IADD3 R12, P1, R25.reuse, R16, RZ ;  /* 0x00000010190c7210 */ /* 0x041fe20007f3e0ff */
[----:B------:R-:W-:Y:S01]  /*4f790*/  VIADD R9, R22, 0x6 ;  /* 0x0000000616097836 */ /* 0x000fe20000000000 */
[----:B------:R-:W-:-:S03]  /*4f7a0*/  IADD3 R8, P6, R25, R17, RZ ;  /* 0x0000001119087210 */ /* 0x000fc60007fde0ff */
[C---:B------:R-:W-:Y:S01]  /*4f7b0*/  IMAD.X R13, R26.reuse, 0x1, R3, P1 ;  /* 0x000000011a0d7824 */ /* 0x040fe200008e0603 */
[----:B------:R-:W-:Y:S01]  /*4f7c0*/  ISETP.GE.AND P1, PT, R9, UR4, PT ;  /* 0x0000000409007c0c */ /* 0x000fe2000bf26270 */
[----:B------:R-:W-:Y:S01]  /*4f7d0*/  IMAD.X R9, R26, 0x1, R19, P6 ;  /* 0x000000011a097824 */ /* 0x000fe200030e0613 */
[----:B------:R-:W-:Y:S02]  /*4f7e0*/  ULDC UR4, c[0x0][0x228] ;  /* 0x00008a0000047ab9 */ /* 0x000fe40000000800 */
[----:B------:R-:W-:Y:S04]  /*4f7f0*/  @P5 STG.E.U8 desc[UR32][R12.64], R27 ;  /* 0x0000001b0c005986 */ /* 0x000fe8000c101120 */
[----:B------:R0:W-:Y:S04]  /*4f800*/  @P4 STG.E.U8 desc[UR32][R8.64], R28 ;  /* 0x0000001c08004986 */ /* 0x0001e8000c101120 */
[----:B0-----:R-:W4:Y:S01]  /*4f810*/  LDL.LU R28, [R1+0x1d74] ;  /* 0x001d7400011c7983 */ /* 0x001f220000300800 */
[----:B------:R-:W-:-:S02]  /*4f820*/  IADD3 R8, P4, R25, R24, RZ ;  /* 0x0000001819087210 */ /* 0x000fc40007f9e0ff */
[----:B--2---:R-:W-:Y:S01]  /*4f830*/  ISETP.LT.AND P2, PT, R29, UR4, !P2 ;  /* 0x000000041d007c0c */ /* 0x004fe2000d741270 */
[----:B------:R-:W-:Y:S01]  /*4f840*/  ULDC UR4, c[0x0][0x228] ;  /* 0x00008a0000047ab9 */ /* 0x000fe20000000800 */
[----:B------:R-:W-:Y:S01]  /*4f850*/  VIADD R25, R25, UR21 ;  /* 0x0000001519197c36 */ /* 0x000fe20008000000 */
[----:B------:R-:W-:Y:S01]  /*4f860*/  PRMT R13, R14, 0x7773, RZ ;  /* 0x000077730e0d7816 */ /* 0x000fe200000000ff */
[----:B------:R-:W-:Y:S01]  /*4f870*/  IMAD.X R9, R26, 0x1, R18, P4 ;  /* 0x000000011a097824 */ /* 0x000fe200020e0612 */
[----:B------:R-:W-:Y:S01]  /*4f880*/  ISETP.LT.AND P5, PT, R23, UR4, !P3 ;  /* 0x0000000417007c0c */ /* 0x000fe2000dfa1270 */
[----:B------:R-:W-:Y:S01]  /*4f890*/  ULDC UR4, c[0x0][0x228] ;  /* 0x00008a0000047ab9 */ /* 0x000fe20000000800 */
[----:B------:R-:W-:Y:S01]  /*4f8a0*/  ISETP.LT.AND P4, PT, R5, UR6, !P3 ;  /* 0x0000000605007c0c */ /* 0x000fe2000df81270 */
[----:B------:R-:W-:Y:S01]  /*4f8b0*/  ULDC UR6, c[0x0][0x228] ;  /* 0x00008a0000067ab9 */ /* 0x000fe20000000800 */
[----:B------:R-:W-:Y:S02]  /*4f8c0*/  SHF.R.S32.HI R14, RZ, 0x1f, R25 ;  /* 0x0000001fff0e7819 */ /* 0x000fe40000011419 */
[----:B------:R-:W-:-:S02]  /*4f8d0*/  IADD3 R12, P6, R25, R2, RZ ;  /* 0x00000002190c7210 */ /* 0x000fc40007fde0ff */
[----:B------:R0:W-:Y:S01]  /*4f8e0*/  @P2 STG.E.U8 desc[UR32][R8.64], R13 ;  /* 0x0000000d08002986 */ /* 0x0001e2000c101120 */
[C---:B------:R-:W-:Y:S02]  /*4f8f0*/  PRMT R26, R10.reuse, 0x7770, RZ ;  /* 0x000077700a1a7816 */ /* 0x040fe400000000ff */
[----:B------:R-:W-:Y:S02]  /*4f900*/  PRMT R27, R10, 0x7771, RZ ;  /* 0x000077710a1b7816 */ /* 0x000fe400000000ff */
[----:B0-----:R-:W-:Y:S01]  /*4f910*/  IADD3 R8, P2, R25, R16, RZ ;  /* 0x0000001019087210 */ /* 0x001fe20007f5e0ff */
[----:B------:R-:W-:-:S04]  /*4f920*/  IMAD.X R13, R14, 0x1, R0, P6 ;  /* 0x000000010e0d7824 */ /* 0x000fc800030e0600 */
[----:B------:R-:W-:Y:S01]  /*4f930*/  IMAD.X R9, R14, 0x1, R3, P2 ;  /* 0x000000010e097824 */ /* 0x000fe200010e0603 */
[----:B------:R0:W-:Y:S04]  /*4f940*/  @P5 STG.E.U8 desc[UR32][R12.64], R26 ;  /* 0x0000001a0c005986 */ /* 0x0001e8000c101120 */
[----:B------:R1:W-:Y:S01]  /*4f950*/  @P4 STG.E.U8 desc[UR32][R8.64], R27 ;  /* 0x0000001b08004986 */ /* 0x0003e2000c101120 */
[C---:B0-----:R-:W-:Y:S01]  /*4f960*/  IADD3 R12, P5, R25.reuse, R17, RZ ;  /* 0x00000011190c7210 */ /* 0x041fe20007fbe0ff */
[----:B-1----:R-:W-:Y:S01]  /*4f970*/  VIADD R9, R22, 0x7 ;  /* 0x0000000716097836 */ /* 0x002fe20000000000 */
[----:B------:R-:W-:-:S03]  /*4f980*/  IADD3 R8, P6, R25, R24, RZ ;  /* 0x0000001819087210 */ /* 0x000fc60007fde0ff */
[----:B------:R-:W-:Y:S01]  /*4f990*/  IMAD.X R13, R14, 0x1, R19, P5 ;  /* 0x000000010e0d7824 */ /* 0x000fe200028e0613 */
[----:B------:R-:W-:Y:S02]  /*4f9a0*/  PRMT R26, R10, 0x7772, RZ ;  /* 0x000077720a1a7816 */ /* 0x000fe400000000ff */
[----:B----4-:R-:W-:Y:S01]  /*4f9b0*/  ISETP.LT.AND P2, PT, R28, UR4, !P3 ;  /* 0x000000041c007c0c */ /* 0x010fe2000df41270 */
[----:B------:R-:W-:Y:S02]  /*4f9c0*/  ULDC UR4, c[0x0][0x228] ;  /* 0x00008a0000047ab9 */ /* 0x000fe40000000800 */
[----:B------:R-:W-:Y:S01]  /*4f9d0*/  ISETP.LT.AND P4, PT, R29, UR4, !P3 ;  /* 0x000000041d007c0c */ /* 0x000fe2000df81270 */
[----:B------:R-:W-:Y:S02]  /*4f9e0*/  ULDC UR4, c[0x0][0x22c] ;  /* 0x00008b0000047ab9 */ /* 0x000fe40000000800 */
[----:B------:R-:W-:Y:S01]  /*4f9f0*/  ISETP.GE.AND P3, PT, R9, UR4, PT ;  /* 0x0000000409007c0c */ /* 0x000fe2000bf66270 */
[----:B------:R-:W-:Y:S01]  /*4fa00*/  IMAD.X R9, R14, 0x1, R18, P6 ;  /* 0x000000010e097824 */ /* 0x000fe200030e0612 */
[----:B------:R-:W-:Y:S01]  /*4fa10*/  PRMT R14, R10, 0x7773, RZ ;  /* 0x000077730a0e7816 */ /* 0x000fe200000000ff */
[----:B------:R-:W-:Y:S01]  /*4fa20*/  ULDC UR4, c[0x0][0x228] ;  /* 0x00008a0000047ab9 */ /* 0x000fe20000000800 */
[----:B------:R-:W-:-:S03]  /*4fa30*/  VIADD R10, R25, UR21 ;  /* 0x00000015190a7c36 */ /* 0x000fc60008000000 */
[----:B------:R-:W-:Y:S01]  /*4fa40*/  @P2 STG.E.U8 desc[UR32][R12.64], R26 ;  /* 0x0000001a0c002986 */ /* 0x000fe2000c101120 */
[----:B------:R-:W-:Y:S01]  /*4fa50*/  ISETP.LT.AND P2, PT, R23, UR4, !P1 ;  /* 0x0000000417007c0c */ /* 0x000fe2000cf41270 */
[----:B------:R-:W-:Y:S02]  /*4fa60*/  ULDC UR4, c[0x0][0x22c] ;  /* 0x00008b0000047ab9 */ /* 0x000fe40000000800 */
[----:B------:R0:W-:Y:S01]  /*4fa70*/  @P4 STG.E.U8 desc[UR32][R8.64], R14 ;  /* 0x0000000e08004986 */ /* 0x0001e2000c101120 */
[----:B---3--:R-:W-:Y:S02]  /*4fa80*/  PRMT R25, R15, 0x7770, RZ ;  /* 0x000077700f197816 */ /* 0x008fe400000000ff */
[----:B0-----:R-:W-:Y:S02]  /*4fa90*/  SHF.R.S32.HI R14, RZ, 0x1f, R10 ;  /* 0x0000001fff0e7819 */ /* 0x001fe4000001140a */
[----:B------:R-:W-:Y:S01]  /*4faa0*/  IADD3 R8, P4, R10, R2, RZ ;  /* 0x000000020a087210 */ /* 0x000fe20007f9e0ff */
[----:B------:R-:W-:Y:S01]  /*4fab0*/  VIADD R13, R22, 0x8 ;  /* 0x00000008160d7836 */ /* 0x000fe20000000000 */
[----:B------:R-:W-:-:S03]  /*4fac0*/  IADD3 R12, P6, R10, R16, RZ ;  /* 0x000000100a0c7210 */ /* 0x000fc60007fde0ff */
[----:B------:R-:W-:Y:S01]  /*4fad0*/  IMAD.X R9, R14, 0x1, R0, P4 ;  /* 0x000000010e097824 */ /* 0x000fe200020e0600 */
[----:B------:R-:W-:Y:S01]  /*4fae0*/  ISETP.LT.AND P4, PT, R5, UR6, !P1 ;  /* 0x0000000605007c0c */ /* 0x000fe2000cf81270 */
[----:B------:R-:W-:Y:S01]  /*4faf0*/  ULDC UR6, c[0x0][0x228] ;  /* 0x00008a0000067ab9 */ /* 0x000fe20000000800 */
[----:B------:R-:W-:Y:S01]  /*4fb00*/  ISETP.LT.AND P5, PT, R28, UR8, !P1 ;  /* 0x000000081c007c0c */ /* 0x000fe2000cfa1270 */
[----:B------:R-:W-:Y:S01]  /*4fb10*/  ULDC UR8, c[0x0][0x228] ;  /* 0x00008a0000087ab9 */ /* 0x000fe20000000800 */
[----:B------:R0:W-:Y:S01]  /*4fb20*/  @P2 STG.E.U8 desc[UR32][R8.64], R25 ;  /* 0x0000001908002986 */ /* 0x0001e2000c101120 */
[----:B------:R-:W-:Y:S01]  /*4fb30*/  ISETP.GE.AND P2, PT, R13, UR4, PT ;  /* 0x000000040d007c0c */ /* 0x000fe2000bf46270 */
[----:B------:R-:W-:Y:S01]  /*4fb40*/  IMAD.X R13, R14, 0x1, R3, P6 ;  /* 0x000000010e0d7824 */ /* 0x000fe200030e0603 */
[----:B------:R-:W-:Y:S01]  /*4fb50*/  PRMT R26, R15, 0x7773, RZ ;  /* 0x000077730f1a7816 */ /* 0x000fe200000000ff */
[----:B------:R-:W-:Y:S01]  /*4fb60*/  ULDC UR4, c[0x0][0x228] ;  /* 0x00008a0000047ab9 */ /* 0x000fe20000000800 */
[----:B0-----:R-:W-:-:S02]  /*4fb70*/  IADD3 R8, P6, R10, R17, RZ ;  /* 0x000000110a087210 */ /* 0x001fc40007fde0ff */
[C---:B------:R-:W-:Y:S02]  /*4fb80*/  PRMT R25, R15.reuse, 0x7771, RZ ;  /* 0x000077710f197816 */ /* 0x040fe400000000ff */
[----:B------:R-:W-:Y:S01]  /*4fb90*/  PRMT R15, R15, 0x7772, RZ ;  /* 0x000077720f0f7816 */ /* 0x000fe200000000ff */
[----:B------:R-:W-:Y:S01]  /*4fba0*/  IMAD.X R9, R14, 0x1, R19, P6 ;  /* 0x000000010e097824 */ /* 0x000fe200030e0613 */
[----:B------:R-:W-:Y:S01]  /*4fbb0*/  ISETP.LT.AND P1, PT, R29, UR4, !P1 ;  /* 0x000000041d007c0c */ /* 0x000fe2000cf21270 */
[----:B------:R-:W-:Y:S01]  /*4fbc0*/  @P4 STG.E.U8 desc[UR32][R12.64], R25 ;  /* 0x000000190c004986 */ /* 0x000fe2000c101120 */
[----:B------:R-:W-:-:S03]  /*4fbd0*/  ULDC UR4, c[0x0][0x228] ;  /* 0x00008a0000047ab9 */ /* 0x000fc60000000800 */
[----:B------:R0:W-:Y:S01]  /*4fbe0*/  @P5 STG.E.U8 desc[UR32][R8.64], R15 ;  /* 0x0000000f08005986 */ /* 0x0001e2000c101120 */
[----:B------:R-:W-:Y:S01]  /*4fbf0*/  ISETP.LT.AND P6, PT, R23, UR4, !P3 ;  /* 0x0000000417007c0c */ /* 0x000fe2000dfc1270 */
[----:B------:R-:W-:Y:S01]  /*4fc00*/  ULDC UR4, c[0x0][0x228] ;  /* 0x00008a0000047ab9 */ /* 0x000fe20000000800 */
[----:B0-----:R-:W-:-:S05]  /*4fc10*/  IADD3 R8, P4, R10, R24, RZ ;  /* 0x000000180a087210 */ /* 0x001fca0007f9e0ff */
[----:B------:R-:W-:Y:S01]  /*4fc20*/  IMAD.X R9, R14, 0x1, R18, P4 ;  /* 0x000000010e097824 */ /* 0x000fe200020e0612 */
[----:B------:R-:W-:Y:S01]  /*4fc30*/  ISETP.LT.AND P5, PT, R5, UR4, !P3 ;  /* 0x0000000405007c0c */ /* 0x000fe2000dfa1270 */
[----:B------:R-:W-:Y:S01]  /*4fc40*/  VIADD R10, R10, UR21 ;  /* 0x000000150a0a7c36 */ /* 0x000fe20008000000 */
[----:B------:R-:W2:Y:S01]  /*4fc50*/  LDL.LU R5, [R1+0x1d90] ;  /* 0x001d900001057983 */ /* 0x000ea20000300800 */
[----:B------:R-:W-:Y:S01]  /*4fc60*/  PRMT R13, R11, 0x7770, RZ ;  /* 0x000077700b0d7816 */ /* 0x000fe200000000ff */
[----:B------:R-:W-:Y:S02]  /*4fc70*/  ULDC UR4, c[0x0][0x228] ;  /* 0x00008a0000047ab9 */ /* 0x000fe40000000800 */
[----:B------:R0:W-:Y:S04]  /*4fc80*/  @P1 STG.E.U8 desc[UR32][R8.64], R26 ;  /* 0x0000001a08001986 */ /* 0x0001e8000c101120 */
[----:B0-----:R-:W3:Y:S01]  /*4fc90*/  LDL.LU R26, [R1+0x1d6c] ;  /* 0x001d6c00011a7983 */ /* 0x001ee20000300800 */
[----:B------:R-:W-:-:S02]  /*4fca0*/  SHF.R.S32.HI R25, RZ, 0x1f, R10 ;  /* 0x0000001fff197819 */ /* 0x000fc4000001140a */
[----:B------:R-:W-:-:S05]  /*4fcb0*/  IADD3 R14, P4, R10, R2, RZ ;  /* 0x000000020a0e7210 */ /* 0x000fca0007f9e0ff */
[----:B------:R-:W-:Y:S01]  /*4fcc0*/  IMAD.X R15, R25, 0x1, R0, P4 ;  /* 0x00000001190f7824 */ /* 0x000fe200020e0600 */
[----:B------:R-:W-:Y:S01]  /*4fcd0*/  ISETP.LT.AND P4, PT, R28, UR6, !P3 ;  /* 0x000000061c007c0c */ /* 0x000fe2000df81270 */
[----:B------:R-:W-:Y:S01]  /*4fce0*/  ULDC UR6, c[0x0][0x228] ;  /* 0x00008a0000067ab9 */ /* 0x000fe20000000800 */
[C---:B------:R-:W-:Y:S02]  /*4fcf0*/  IADD3 R12, P1, R10.reuse, R16, RZ ;  /* 0x000000100a0c7210 */ /* 0x040fe40007f3e0ff */
[----:B------:R0:W-:Y:S01]  /*4fd00*/  @P6 STG.E.U8 desc[UR32][R14.64], R13 ;  /* 0x0000000d0e006986 */ /* 0x0001e2000c101120 */
[----:B------:R-:W-:-:S05]  /*4fd10*/  IADD3 R8, P6, R10, R17, RZ ;  /* 0x000000110a087210 */ /* 0x000fca0007fde0ff */
[C---:B------:R-:W-:Y:S02]  /*4fd20*/  IMAD.X R9, R25.reuse, 0x1, R19, P6 ;  /* 0x0000000119097824 */ /* 0x040fe400030e0613 */
[----:B0-----:R-:W-:Y:S01]  /*4fd30*/  IMAD.X R13, R25, 0x1, R3, P1 ;  /* 0x00000001190d7824 */ /* 0x001fe200008e0603 */
[C---:B------:R-:W-:Y:S02]  /*4fd40*/  PRMT R15, R11.reuse, 0x7773, RZ ;  /* 0x000077730b0f7816 */ /* 0x040fe400000000ff */
[C---:B------:R-:W-:Y:S02]  /*4fd50*/  PRMT R14, R11.reuse, 0x7771, RZ ;  /* 0x000077710b0e7816 */ /* 0x040fe400000000ff */
[----:B------:R-:W-:Y:S02]  /*4fd60*/  PRMT R11, R11, 0x7772, RZ ;  /* 0x000077720b0b7816 */ /* 0x000fe400000000ff */
[----:B------:R-:W-:Y:S01]  /*4fd70*/  ISETP.LT.AND P1, PT, R29, UR4, !P3 ;  /* 0x000000041d007c0c */ /* 0x000fe2000df21270 */
[----:B------:R0:W-:Y:S01]  /*4fd80*/  @P5 STG.E.U8 desc[UR32][R12.64], R14 ;  /* 0x0000000e0c005986 */ /* 0x0001e2000c101120 */
[----:B------:R-:W-:-:S03]  /*4fd90*/  ULDC UR4, c[0x0][0x228] ;  /* 0x00008a0000047ab9 */ /* 0x000fc60000000800 */
[----:B------:R1:W-:Y:S01]  /*4fda0*/  @P4 STG.E.U8 desc[UR32][R8.64], R11 ;  /* 0x0000000b08004986 */ /* 0x0003e2000c101120 */
[----:B------:R-:W-:Y:S01]  /*4fdb0*/  ISETP.LT.AND P4, PT, R23, UR4, !P2 ;  /* 0x0000000417007c0c */ /* 0x000fe2000d781270 */
[----:B------:R-:W-:Y:S01]  /*4fdc0*/  ULDC UR4, c[0x0][0x22c] ;  /* 0x00008b0000047ab9 */ /* 0x000fe20000000800 */
[C---:B0-----:R-:W-:Y:S01]  /*4fdd0*/  VIADD R12, R10.reuse, UR21 ;  /* 0x000000150a0c7c36 */ /* 0x041fe20008000000 */
[----:B-1----:R-:W-:Y:S01]  /*4fde0*/  IADD3 R8, P3, R10, R24, RZ ;  /* 0x000000180a087210 */ /* 0x002fe20007f7e0ff */
[----:B------:R-:W-:-:S03]  /*4fdf0*/  VIADD R11, R22, 0x9 ;  /* 0x00000009160b7836 */ /* 0x000fc60000000000 */
[----:B------:R-:W-:Y:S02]  /*4fe00*/  SHF.R.S32.HI R13, RZ, 0x1f, R12 ;  /* 0x0000001fff0d7819 */ /* 0x000fe4000001140c */
[----:B------:R-:W-:Y:S01]  /*4fe10*/  IADD3 R10, P5, R12, R2, RZ ;  /* 0x000000020c0a7210 */ /* 0x000fe20007fbe0ff */
[----:B------:R-:W-:Y:S01]  /*4fe20*/  IMAD.X R9, R25, 0x1, R18, P3 ;  /* 0x0000000119097824 */ /* 0x000fe200018e0612 */
[----:B------:R-:W-:Y:S01]  /*4fe30*/  ISETP.GE.AND P3, PT, R11, UR4, PT ;  /* 0x000000040b007c0c */ /* 0x000fe2000bf66270 */
[----:B------:R-:W-:Y:S01]  /*4fe40*/  ULDC UR4, c[0x0][0x228] ;  /* 0x00008a0000047ab9 */ /* 0x000fe20000000800 */
[C---:B------:R-:W-:Y:S01]  /*4fe50*/  PRMT R14, R4.reuse, 0x7771, RZ ;  /* 0x00007771040e7816 */ /* 0x040fe200000000ff */
[----:B------:R-:W-:Y:S01]  /*4fe60*/  IMAD.X R11, R13, 0x1, R0, P5 ;  /* 0x000000010d0b7824 */ /* 0x000fe200028e0600 */
[----:B------:R0:W-:Y:S04]  /*4fe70*/  @P1 STG.E.U8 desc[UR32][R8.64], R15 ;  /* 0x0000000f08001986 */ /* 0x0001e8000c101120 */
[----:B------:R-:W4:Y:S01]  /*4fe80*/  LDL.LU R25, [R1+0x10] ;  /* 0x0000100001197983 */ /* 0x000f220000300800 */
[----:B0-----:R-:W-:-:S05]  /*4fe90*/  PRMT R8, R4, 0x7770, RZ ;  /* 0x0000777004087816 */ /* 0x001fca00000000ff */
[----:B------:R0:W-:Y:S01]  /*4fea0*/  @P4 STG.E.U8 desc[UR32][R10.64], R8 ;  /* 0x000000080a004986 */ /* 0x0001e2000c101120 */
[----:B------:R-:W-:Y:S01]  /*4feb0*/  ISETP.LT.AND P4, PT, R28, UR6, !P2 ;  /* 0x000000061c007c0c */ /* 0x000fe2000d781270 */
[----:B------:R-:W-:Y:S01]  /*4fec0*/  ULDC UR6, c[0x0][0x228] ;  /* 0x00008a0000067ab9 */ /* 0x000fe20000000800 */
[----:B------:R-:W-:Y:S02]  /*4fed0*/  PRMT R15, R4, 0x7772, RZ ;  /* 0x00007772040f7816 */ /* 0x000fe400000000ff */
[----:B0-----:R-:W-:Y:S01]  /*4fee0*/  IADD3 R8, P1, R12, R16, RZ ;  /* 0x000000100c087210 */ /* 0x001fe20007f3e0ff */
[----:B------:R-:W-:Y:S01]  /*4fef0*/  VIADD R11, R22, 0xa ;  /* 0x0000000a160b7836 */ /* 0x000fe20000000000 */
[----:B------:R-:W-:-:S03]  /*4ff00*/  IADD3 R10, P6, R12, R17, RZ ;  /* 0x000000110c0a7210 */ /* 0x000fc60007fde0ff */
[----:B------:R-:W-:Y:S01]  /*4ff10*/  IMAD.X R9, R13, 0x1, R3, P1 ;  /* 0x000000010d097824 */ /* 0x000fe200008e0603 */
[----:B------:R-:W-:Y:S02]  /*4ff20*/  PRMT R4, R4, 0x7773, RZ ;  /* 0x0000777304047816 */ /* 0x000fe400000000ff */
[----:B---3--:R-:W-:Y:S01]  /*4ff30*/  ISETP.LT.AND P5, PT, R26, UR4, !P2 ;  /* 0x000000041a007c0c */ /* 0x008fe2000d7a1270 */
[----:B------:R-:W-:Y:S02]  /*4ff40*/  ULDC UR4, c[0x0][0x22c] ;  /* 0x00008b0000047ab9 */ /* 0x000fe40000000800 */
[----:B------:R-:W-:Y:S01]  /*4ff50*/  ISETP.GE.AND P1, PT, R11, UR4, PT ;  /* 0x000000040b007c0c */ /* 0x000fe2000bf26270 */
[----:B------:R-:W-:Y:S01]  /*4ff60*/  IMAD.X R11, R13, 0x1, R19, P6 ;  /* 0x000000010d0b7824 */ /* 0x000fe200030e0613 */
[----:B------:R-:W-:Y:S02]  /*4ff70*/  ULDC UR4, c[0x0][0x228] ;  /* 0x00008a0000047ab9 */ /* 0x000fe40000000800 */
[----:B------:R-:W-:Y:S01]  /*4ff80*/  ISETP.LT.AND P2, PT, R29, UR4, !P2 ;  /* 0x000000041d007c0c */ /* 0x000fe2000d741270 */
[----:B------:R-:W-:-:S05]  /*4ff90*/  ULDC UR4, c[0x0][0x228] ;  /* 0x00008a0000047ab9 */ /* 0x000fca0000000800 */
[----:B------:R0:W-:Y:S04]  /*4ffa0*/  @P5 STG.E.U8 desc[UR32][R8.64], R14 ;  /* 0x0000000e08005986 */ /* 0x0001e8000c101120 */
[----:B------:R1:W-:Y:S01]  /*4ffb0*/  @P4 STG.E.U8 desc[UR32][R10.64], R15 ;  /* 0x0000000f0a004986 */ /* 0x0003e2000c101120 */
[----:B------:R-:W-:Y:S01]  /*4ffc0*/  ISETP.LT.AND P6, PT, R23, UR4, !P3 ;  /* 0x0000000417007c0c */ /* 0x000fe2000dfc1270 */
[----:B------:R-:W-:Y:S01]  /*4ffd0*/  ULDC UR4, c[0x0][0x228] ;  /* 0x00008a0000047ab9 */ /* 0x000fe20000000800 */
[C---:B0-----:R-:W-:Y:S01]  /*4ffe0*/  IADD3 R8, P4, R12.reuse, R24, RZ ;  /* 0x000000180c087210 */ /* 0x041fe20007f9e0ff */
[----:B------:R-:W-:-:S04]  /*4fff0*/  VIADD R12, R12, UR21 ;  /* 0x000000150c0c7c36 */ /* 0x000fc80008000000 */
[----:B------:R-:W-:Y:S01]  /*50000*/  IMAD.X R9, R13, 0x1, R18, P4 ;  /* 0x000000010d097824 */ /* 0x000fe200020e0612 */
[----:B------:R-:W-:Y:S02]  /*50010*/  SHF.R.S32.HI R13, RZ, 0x1f, R12 ;  /* 0x0000001fff0d7819 */ /* 0x000fe4000001140c */
[----:B-1----:R-:W-:Y:S02]  /*50020*/  IADD3 R10, P4, R12, R2, RZ ;  /* 0x000000020c0a7210 */ /* 0x002fe40007f9e0ff */
[----:B------:R-:W-:Y:S02]  /*50030*/  ISETP.LT.AND P5, PT, R26, UR6, !P3 ;  /* 0x000000061a007c0c */ /* 0x000fe4000dfa1270 */
[----:B------:R-:W-:Y:S01]  /*50040*/  PRMT R14, R6, 0x7770, RZ ;  /* 0x00007770060e7816 */ /* 0x000fe200000000ff */
[----:B------:R-:W-:Y:S01]  /*50050*/  IMAD.X R11, R13, 0x1, R0, P4 ;  /* 0x000000010d0b7824 */ /* 0x000fe200020e0600 */
[----:B------:R0:W-:Y:S01]  /*50060*/  @P2 STG.E.U8 desc[UR32][R8.64], R4 ;  /* 0x0000000408002986 */ /* 0x0001e2000c101120 */
[----:B------:R-:W-:Y:S01]  /*50070*/  ISETP.LT.AND P4, PT, R28, UR4, !P3 ;  /* 0x000000041c007c0c */ /* 0x000fe2000df81270 */
[----:B------:R-:W-:Y:S01]  /*50080*/  ULDC UR4, c[0x0][0x228] ;  /* 0x00008a0000047ab9 */ /* 0x000fe20000000800 */
[----:B------:R-:W-:Y:S01]  /*50090*/  ULDC UR6, c[0x0][0x228] ;  /* 0x00008a0000067ab9 */ /* 0x000fe20000000800 */
[----:B------:R1:W-:Y:S01]  /*500a0*/  @P6 STG.E.U8 desc[UR32][R10.64], R14 ;  /* 0x0000000e0a006986 */ /* 0x0003e2000c101120 */
[----:B0-----:R-:W-:-:S02]  /*500b0*/  IADD3 R8, P2, R12, R16, RZ ;  /* 0x000000100c087210 */ /* 0x001fc40007f5e0ff */
[----:B------:R-:W-:Y:S02]  /*500c0*/  PRMT R4, R6, 0x7771, RZ ;  /* 0x0000777106047816 */ /* 0x000fe400000000ff */
[----:B-1----:R-:W-:Y:S01]  /*500d0*/  IADD3 R10, P6, R12, R17, RZ ;  /* 0x000000110c0a7210 */ /* 0x002fe20007fde0ff */
[----:B------:R-:W-:Y:S01]  /*500e0*/  IMAD.X R9, R13, 0x1, R3, P2 ;  /* 0x000000010d097824 */ /* 0x000fe200010e0603 */
[----:B------:R-:W-:Y:S02]  /*500f0*/  PRMT R14, R6, 0x7772, RZ ;  /* 0x00007772060e7816 */ /* 0x000fe400000000ff */
[----:B------:R-:W-:Y:S01]  /*50100*/  ISETP.LT.AND P2, PT, R29, UR4, !P3 ;  /* 0x000000041d007c0c */ /* 0x000fe2000df41270 */
[----:B------:R-:W-:Y:S01]  /*50110*/  IMAD.X R11, R13, 0x1, R19, P6 ;  /* 0x000000010d0b7824 */ /* 0x000fe200030e0613 */
[----:B------:R0:W-:Y:S01]  /*50120*/  @P5 STG.E.U8 desc[UR32][R8.64], R4 ;  /* 0x0000000408005986 */ /* 0x0001e2000c101120 */
[----:B------:R-:W-:-:S03]  /*50130*/  ULDC UR4, c[0x0][0x22c] ;  /* 0x00008b0000047ab9 */ /* 0x000fc60000000800 */
[----:B------:R1:W-:Y:S01]  /*50140*/  @P4 STG.E.U8 desc[UR32][R10.64], R14 ;  /* 0x0000000e0a004986 */ /* 0x0003e2000c101120 */
[----:B------:R-:W-:Y:S01]  /*50150*/  ISETP.LT.AND P4, PT, R23, UR6, !P1 ;  /* 0x0000000617007c0c */ /* 0x000fe2000cf81270 */
[----:B------:R-:W-:Y:S01]  /*50160*/  ULDC UR6, c[0x0][0x228] ;  /* 0x00008a0000067ab9 */ /* 0x000fe20000000800 */
[C---:B0-----:R-:W-:Y:S01]  /*50170*/  IADD3 R8, P3, R12.reuse, R24, RZ ;  /* 0x000000180c087210 */ /* 0x041fe20007f7e0ff */
[----:B------:R-:W-:Y:S01]  /*50180*/  VIADD R4, R12, UR21 ;  /* 0x000000150c047c36 */ /* 0x000fe20008000000 */
[----:B-1----:R-:W-:-:S03]  /*50190*/  PRMT R11, R6, 0x7773, RZ ;  /* 0x00007773060b7816 */ /* 0x002fc600000000ff */
[----:B------:R-:W-:Y:S01]  /*501a0*/  IMAD.X R9, R13, 0x1, R18, P3 ;  /* 0x000000010d097824 */ /* 0x000fe200018e0612 */
[----:B------:R-:W-:Y:S01]  /*501b0*/  SHF.R.S32.HI R12, RZ, 0x1f, R4 ;  /* 0x0000001fff0c7819 */ /* 0x000fe20000011404 */
[----:B------:R-:W-:Y:S01]  /*501c0*/  VIADD R14, R22, 0xb ;  /* 0x0000000b160e7836 */ /* 0x000fe20000000000 */
[----:B------:R-:W-:Y:S01]  /*501d0*/  IADD3 R10, P5, R4, R2, RZ ;  /* 0x00000002040a7210 */ /* 0x000fe20007fbe0ff */
[----:B------:R-:W3:Y:S04]  /*501e0*/  LDL.LU R6, [R1+0x1d8c] ;  /* 0x001d8c0001067983 */ /* 0x000ee80000300800 */
[----:B------:R0:W-:Y:S01]  /*501f0*/  @P2 STG.E.U8 desc[UR32][R8.64], R11 ;  /* 0x0000000b08002986 */ /* 0x0001e2000c101120 */
[----:B------:R-:W-:Y:S01]  /*50200*/  ISETP.GE.AND P3, PT, R14, UR4, PT ;  /* 0x000000040e007c0c */ /* 0x000fe2000bf66270 */
[----:B------:R-:W-:Y:S01]  /*50210*/  ULDC UR4, c[0x0][0x228] ;  /* 0x00008a0000047ab9 */ /* 0x000fe20000000800 */
[----:B0-----:R-:W-:Y:S01]  /*50220*/  IMAD.X R11, R12, 0x1, R0, P5 ;  /* 0x000000010c0b7824 */ /* 0x001fe200028e0600 */
[----:B--2---:R-:W-:-:S02]  /*50230*/  PRMT R8, R5, 0x7770, RZ ;  /* 0x0000777005087816 */ /* 0x004fc400000000ff */
[----:B------:R-:W-:Y:S01]  /*50240*/  ISETP.LT.AND P5, PT, R26, UR4, !P1 ;  /* 0x000000041a007c0c */ /* 0x000fe2000cfa1270 */
[----:B------:R-:W-:Y:S02]  /*50250*/  ULDC UR4, c[0x0][0x22c] ;  /* 0x00008b0000047ab9 */ /* 0x000fe40000000800 */
[----:B------:R0:W-:Y:S01]  /*50260*/  @P4 STG.E.U8 desc[UR32][R10.64], R8 ;  /* 0x000000080a004986 */ /* 0x0001e2000c101120 */
[----:B------:R-:W-:Y:S01]  /*50270*/  ISETP.LT.AND P4, PT, R28, UR6, !P1 ;  /* 0x000000061c007c0c */ /* 0x000fe2000cf81270 */
[----:B------:R-:W-:Y:S01]  /*50280*/  ULDC UR6, c[0x0][0x228] ;  /* 0x00008a0000067ab9 */ /* 0x000fe20000000800 */
[C---:B------:R-:W-:Y:S02]  /*50290*/  PRMT R13, R5.reuse, 0x7771, RZ ;  /* 0x00007771050d7816 */ /* 0x040fe400000000ff */
[----:B------:R-:W-:Y:S02]  /*502a0*/  PRMT R14, R5, 0x7772, RZ ;  /* 0x00007772050e7816 */ /* 0x000fe400000000ff */
[----:B0-----:R-:W-:Y:S01]  /*502b0*/  IADD3 R8, P2, R4, R16, RZ ;  /* 0x0000001004087210 */ /* 0x001fe20007f5e0ff */
[----:B------:R-:W-:Y:S01]  /*502c0*/  VIADD R11, R22, 0xc ;  /* 0x0000000c160b7836 */ /* 0x000fe20000000000 */
[----:B------:R-:W-:-:S03]  /*502d0*/  IADD3 R10, P6, R4, R17, RZ ;  /* 0x00000011040a7210 */ /* 0x000fc60007fde0ff */
[C---:B------:R-:W-:Y:S01]  /*502e0*/  IMAD.X R9, R12.reuse, 0x1, R3, P2 ;  /* 0x000000010c097824 */ /* 0x040fe200010e0603 */
[----:B------:R-:W-:Y:S01]  /*502f0*/  ISETP.GE.AND P2, PT, R11, UR4, PT ;  /* 0x000000040b007c0c */ /* 0x000fe2000bf46270 */
[----:B------:R-:W-:Y:S01]  /*50300*/  IMAD.X R11, R12, 0x1, R19, P6 ;  /* 0x000000010c0b7824 */ /* 0x000fe200030e0613 */
[----:B------:R-:W-:Y:S02]  /*50310*/  ULDC UR4, c[0x0][0x228] ;  /* 0x00008a0000047ab9 */ /* 0x000fe40000000800 */
[----:B------:R0:W-:Y:S01]  /*50320*/  @P5 STG.E.U8 desc[UR32][R8.64], R13 ;  /* 0x0000000d08005986 */ /* 0x0001e2000c101120 */
[----:B------:R-:W-:Y:S01]  /*50330*/  ISETP.LT.AND P1, PT, R29, UR4, !P1 ;  /* 0x000000041d007c0c */ /* 0x000fe2000cf21270 */
[----:B------:R-:W-:Y:S02]  /*50340*/  ULDC UR4, c[0x0][0x228] ;  /* 0x00008a0000047ab9 */ /* 0x000fe40000000800 */
[----:B------:R1:W-:Y:S01]  /*50350*/  @P4 STG.E.U8 desc[UR32][R10.64], R14 ;  /* 0x0000000e0a004986 */ /* 0x0003e2000c101120 */
[----:B------:R-:W-:Y:S01]  /*50360*/  ISETP.LT.AND P6, PT, R23, UR4, !P3 ;  /* 0x0000000417007c0c */ /* 0x000fe2000dfc1270 */
[----:B------:R-:W-:Y:S01]  /*50370*/  ULDC UR4, c[0x0][0x228] ;  /* 0x00008a0000047ab9 */ /* 0x000fe20000000800 */
[C---:B0-----:R-:W-:Y:S01]  /*50380*/  IADD3 R8, P4, R4.reuse, R24, RZ ;  /* 0x0000001804087210 */ /* 0x041fe20007f9e0ff */
[----:B-1----:R-:W-:-:S04]  /*50390*/  VIADD R10, R4, UR21 ;  /* 0x00000015040a7c36 */ /* 0x002fc80008000000 */
[----:B------:R-:W-:Y:S01]  /*503a0*/  IMAD.X R9, R12, 0x1, R18, P4 ;  /* 0x000000010c097824 */ /* 0x000fe200020e0612 */
[----:B------:R-:W-:Y:S02]  /*503b0*/  SHF.R.S32.HI R11, RZ, 0x1f, R10 ;  /* 0x0000001fff0b7819 */ /* 0x000fe4000001140a */
[----:B------:R-:W-:Y:S02]  /*503c0*/  IADD3 R4, P4, R10, R2, RZ ;  /* 0x000000020a047210 */ /* 0x000fe40007f9e0ff */
[----:B------:R-:W-:Y:S02]  /*503d0*/  PRMT R12, R5, 0x7773, RZ ;  /* 0x00007773050c7816 */ /* 0x000fe400000000ff */
[----:B------:R-:W-:Y:S01]  /*503e0*/  PRMT R13, R7, 0x7770, RZ ;  /* 0x00007770070d7816 */ /* 0x000fe200000000ff */
[----:B------:R-:W-:Y:S01]  /*503f0*/  IMAD.X R5, R11, 0x1, R0, P4 ;  /* 0x000000010b057824 */ /* 0x000fe200020e0600 */
[----:B------:R-:W-:Y:S01]  /*50400*/  ISETP.LT.AND P5, PT, R26, UR6, !P3 ;  /* 0x000000061a007c0c */ /* 0x000fe2000dfa1270 */
[----:B------:R0:W-:Y:S01]  /*50410*/  @P1 STG.E.U8 desc[UR32][R8.64], R12 ;  /* 0x0000000c08001986 */ /* 0x0001e2000c101120 */
[----:B------:R-:W-:Y:S01]  /*50420*/  ISETP.LT.AND P4, PT, R28, UR4, !P3 ;  /* 0x000000041c007c0c */ /* 0x000fe2000df81270 */
[----:B------:R-:W-:Y:S01]  /*50430*/  ULDC UR4, c[0x0][0x228] ;  /* 0x00008a0000047ab9 */ /* 0x000fe20000000800 */
[----:B------:R-:W-:Y:S01]  /*50440*/  ULDC UR6, c[0x0][0x228] ;  /* 0x00008a0000067ab9 */ /* 0x000fe20000000800 */
[----:B------:R1:W-:Y:S01]  /*50450*/  @P6 STG.E.U8 desc[UR32][R4.64], R13 ;  /* 0x0000000d04006986 */ /* 0x0003e2000c101120 */
[----:B0-----:R-:W-:-:S02]  /*50460*/  IADD3 R8, P1, R10, R16, RZ ;  /* 0x000000100a087210 */ /* 0x001fc40007f3e0ff */
[----:B-1----:R-:W-:-:S03]  /*50470*/  IADD3 R4, P6, R10, R17, RZ ;  /* 0x000000110a047210 */ /* 0x002fc60007fde0ff */
[----:B------:R-:W-:Y:S01]  /*50480*/  IMAD.X R9, R11, 0x1, R3, P1 ;  /* 0x000000010b097824 */ /* 0x000fe200008e0603 */
[C---:B------:R-:W-:Y:S02]  /*50490*/  PRMT R12, R7.reuse, 0x7771, RZ ;  /* 0x00007771070c7816 */ /* 0x040fe400000000ff */
[----:B------:R-:W-:Y:S01]  /*504a0*/  PRMT R13, R7, 0x7772, RZ ;  /* 0x00007772070d7816 */ /* 0x000fe200000000ff */
[----:B------:R-:W-:Y:S01]  /*504b0*/  IMAD.X R5, R11, 0x1, R19, P6 ;  /* 0x000000010b057824 */ /* 0x000fe200030e0613 */
[----:B------:R-:W-:Y:S01]  /*504c0*/  ISETP.LT.AND P1, PT, R29, UR4, !P3 ;  /* 0x000000041d007c0c */ /* 0x000fe2000df21270 */
[----:B------:R-:W-:Y:S01]  /*504d0*/  @P5 STG.E.U8 desc[UR32][R8.64], R12 ;  /* 0x0000000c08005986 */ /* 0x000fe2000c101120 */
[----:B------:R-:W-:-:S03]  /*504e0*/  ULDC UR4, c[0x0][0x22c] ;  /* 0x00008b0000047ab9 */ /* 0x000fc60000000800 */
[----:B------:R0:W-:Y:S02]  /*504f0*/  @P4 STG.E.U8 desc[UR32][R4.64], R13 ;  /* 0x0000000d04004986 */ /* 0x0001e4000c101120 */
[----:B0-----:R-:W-:-:S05]  /*50500*/  IADD3 R4, P3, R10, R24, RZ ;  /* 0x000000180a047210 */ /* 0x001fca0007f7e0ff */
[----:B------:R-:W-:Y:S01]  /*50510*/  IMAD.X R5, R11, 0x1, R18, P3 ;  /* 0x000000010b057824 */ /* 0x000fe200018e0612 */
[----:B------:R-:W-:Y:S02]  /*50520*/  PRMT R11, R7, 0x7773, RZ ;  /* 0x00007773070b7816 */ /* 0x000fe400000000ff */
[----:B------:R-:W2:Y:S04]  /*50530*/  LDL.LU R7, [R1+0x1d88] ;  /* 0x001d880001077983 */ /* 0x000ea80000300800 */
[----:B------:R-:W4:Y:S01]  /*50540*/  LDL.LU R27, [R1+0x8] ;  /* 0x00000800011b7983 */ /* 0x000f220000300800 */
[----:B------:R-:W-:Y:S01]  /*50550*/  VIADD R9, R10, UR21 ;  /* 0x000000150a097c36 */ /* 0x000fe20008000000 */
[----:B------:R-:W-:Y:S01]  /*50560*/  ISETP.LT.AND P4, PT, R23, UR6, !P2 ;  /* 0x0000000617007c0c */ /* 0x000fe2000d781270 */
[----:B------:R-:W-:Y:S01]  /*50570*/  VIADD R12, R22, 0xd ;  /* 0x0000000d160c7836 */ /* 0x000fe20000000000 */
[----:B------:R0:W-:Y:S01]  /*50580*/  @P1 STG.E.U8 desc[UR32][R4.64], R11 ;  /* 0x0000000b04001986 */ /* 0x0001e2000c101120 */
[----:B------:R-:W-:Y:S01]  /*50590*/  ULDC UR6, c[0x0][0x228] ;  /* 0x00008a0000067ab9 */ /* 0x000fe20000000800 */
[----:B------:R-:W-:-:S02]  /*505a0*/  SHF.R.S32.HI R8, RZ, 0x1f, R9 ;  /* 0x0000001fff087819 */ /* 0x000fc40000011409 */
[----:B------:R-:W-:Y:S02]  /*505b0*/  IADD3 R10, P5, R9, R2, RZ ;  /* 0x00000002090a7210 */ /* 0x000fe40007fbe0ff */
[----:B------:R-:W-:Y:S01]  /*505c0*/  ISETP.GE.AND P3, PT, R12, UR4, PT ;  /* 0x000000040c007c0c */ /* 0x000fe2000bf66270 */
[----:B------:R-:W-:Y:S02]  /*505d0*/  ULDC UR4, c[0x0][0x228] ;  /* 0x00008a0000047ab9 */ /* 0x000fe40000000800 */
[----:B0-----:R-:W-:Y:S01]  /*505e0*/  IMAD.X R11, R8, 0x1, R0, P5 ;  /* 0x00000001080b7824 */ /* 0x001fe200028e0600 */
[----:B------:R-:W-:Y:S01]  /*505f0*/  ISETP.LT.AND P1, PT, R26, UR4, !P2 ;  /* 0x000000041a007c0c */ /* 0x000fe2000d721270 */
[----:B------:R-:W-:Y:S01]  /*50600*/  ULDC UR4, c[0x0][0x22c] ;  /* 0x00008b0000047ab9 */ /* 0x000fe20000000800 */
[----:B------:R-:W-:Y:S01]  /*50610*/  ISETP.LT.AND P5, PT, R28, UR6, !P2 ;  /* 0x000000061c007c0c */ /* 0x000fe2000d7a1270 */
[----:B------:R-:W-:Y:S01]  /*50620*/  ULDC UR6, c[0x0][0x228] ;  /* 0x00008a0000067ab9 */ /* 0x000fe20000000800 */
[----:B---3--:R-:W-:-:S05]  /*50630*/  PRMT R4, R6, 0x7770, RZ ;  /* 0x0000777006047816 */ /* 0x008fca00000000ff */
[----:B------:R0:W-:Y:S01]  /*50640*/  @P4 STG.E.U8 desc[UR32][R10.64], R4 ;  /* 0x000000040a004986 */ /* 0x0001e2000c101120 */
[C---:B------:R-:W-:Y:S02]  /*50650*/  PRMT R13, R6.reuse, 0x7771, RZ ;  /* 0x00007771060d7816 */ /* 0x040fe400000000ff */
        /* <DEDUP_REMOVED lines=8> */
[----:B------:R-:W-:Y:S01]  /*506e0*/  ISETP.LT.AND P2, PT, R29, UR4, !P2 ;  /* 0x000000041d007c0c */ /* 0x000fe2000d741270 */
[----:B------:R0:W-:Y:S01]  /*506f0*/  @P1 STG.E.U8 desc[UR32][R4.64], R13 ;  /* 0x0000000d04001986 */ /* 0x0001e2000c101120 */
[----:B------:R-:W-:-:S03]  /*50700*/  ULDC UR4, c[0x0][0x228] ;  /* 0x00008a0000047ab9 */ /* 0x000fc60000000800 */
[----:B------:R1:W-:Y:S01]  /*50710*/  @P5 STG.E.U8 desc[UR32][R10.64], R12 ;  /* 0x0000000c0a005986 */ /* 0x0003e2000c101120 */
[----:B------:R-:W-:Y:S01]  /*50720*/  ISETP.LT.AND P1, PT, R23, UR4, !P3 ;  /* 0x0000000417007c0c */ /* 0x000fe2000df21270 */
[----:B------:R-:W-:Y:S01]  /*50730*/  ULDC UR4, c[0x0][0x228] ;  /* 0x00008a0000047ab9 */ /* 0x000fe20000000800 */
[----:B------:R-:W-:Y:S01]  /*50740*/  PRMT R6, R6, 0x7773, RZ ;  /* 0x0000777306067816 */ /* 0x000fe200000000ff */
[C---:B0-----:R-:W-:Y:S01]  /*50750*/  VIADD R13, R9.reuse, UR21 ;  /* 0x00000015090d7c36 */ /* 0x041fe20008000000 */
[----:B------:R-:W-:-:S04]  /*50760*/  IADD3 R4, P5, R9, R24, RZ ;  /* 0x0000001809047210 */ /* 0x000fc80007fbe0ff */
[----:B------:R-:W-:Y:S01]  /*50770*/  SHF.R.S32.HI R9, RZ, 0x1f, R13 ;  /* 0x0000001fff097819 */ /* 0x000fe2000001140d */
[----:B------:R-:W-:Y:S01]  /*50780*/  IMAD.X R5, R8, 0x1, R18, P5 ;  /* 0x0000000108057824 */ /* 0x000fe200028e0612 */
[----:B-1----:R-:W-:Y:S02]  /*50790*/  IADD3 R10, P6, R13, R2, RZ ;  /* 0x000000020d0a7210 */ /* 0x002fe40007fde0ff */
[----:B------:R-:W-:Y:S01]  /*507a0*/  ISETP.LT.AND P5, PT, R26, UR4, !P3 ;  /* 0x000000041a007c0c */ /* 0x000fe2000dfa1270 */
[----:B------:R-:W-:Y:S01]  /*507b0*/  ULDC UR4, c[0x0][0x22c] ;  /* 0x00008b0000047ab9 */ /* 0x000fe20000000800 */
[----:B------:R0:W-:Y:S01]  /*507c0*/  @P2 STG.E.U8 desc[UR32][R4.64], R6 ;  /* 0x0000000604002986 */ /* 0x0001e2000c101120 */
[----:B------:R-:W-:Y:S01]  /*507d0*/  IMAD.X R11, R9, 0x1, R0, P6 ;  /* 0x00000001090b7824 */ /* 0x000fe200030e0600 */
[----:B0-----:R-:W-:Y:S01]  /*507e0*/  IADD3 R4, P2, R13, R16, RZ ;  /* 0x000000100d047210 */ /* 0x001fe20007f5e0ff */
[----:B------:R-:W-:-:S04]  /*507f0*/  VIADD R6, R22, 0xf ;  /* 0x0000000f16067836 */ /* 0x000fc80000000000 */
[----:B------:R-:W-:Y:S01]  /*50800*/  IMAD.X R5, R9, 0x1, R3, P2 ;  /* 0x0000000109057824 */ /* 0x000fe200010e0603 */
[----:B----4-:R-:W-:-:S05]  /*50810*/  PRMT R8, R27, 0x7770, RZ ;  /* 0x000077701b087816 */ /* 0x010fca00000000ff */
[----:B------:R0:W-:Y:S01]  /*50820*/  @P1 STG.E.U8 desc[UR32][R10.64], R8 ;  /* 0x000000080a001986 */ /* 0x0001e2000c101120 */
[----:B------:R-:W-:Y:S01]  /*50830*/  ISETP.GE.AND P1, PT, R6, UR4, PT ;  /* 0x0000000406007c0c */ /* 0x000fe2000bf26270 */
[----:B------:R-:W-:Y:S01]  /*50840*/  ULDC UR4, c[0x0][0x228] ;  /* 0x00008a0000047ab9 */ /* 0x000fe20000000800 */
[C---:B------:R-:W-:Y:S02]  /*50850*/  PRMT R6, R27.reuse, 0x7773, RZ ;  /* 0x000077731b067816 */ /* 0x040fe400000000ff */
[----:B0-----:R-:W-:-:S05]  /*50860*/  PRMT R8, R27, 0x7771, RZ ;  /* 0x000077711b087816 */ /* 0x001fca00000000ff */
[----:B------:R0:W-:Y:S02]  /*50870*/  @P5 STG.E.U8 desc[UR32][R4.64], R8 ;  /* 0x0000000804005986 */ /* 0x0001e4000c101120 */
[----:B0-----:R-:W-:Y:S02]  /*50880*/  PRMT R5, R27, 0x7772, RZ ;  /* 0x000077721b057816 */ /* 0x001fe400000000ff */
[----:B------:R-:W3:Y:S01]  /*50890*/  LDL.LU R27, [R1+0xc] ;  /* 0x00000c00011b7983 */ /* 0x000ee20000300800 */
[----:B------:R-:W-:Y:S01]  /*508a0*/  ISETP.LT.AND P2, PT, R28, UR6, !P3 ;  /* 0x000000061c007c0c */ /* 0x000fe2000df41270 */
[----:B------:R-:W-:Y:S01]  /*508b0*/  ULDC UR6, c[0x0][0x228] ;  /* 0x00008a0000067ab9 */ /* 0x000fe20000000800 */
[C---:B------:R-:W-:Y:S01]  /*508c0*/  IADD3 R10, P5, R13.reuse, R17, RZ ;  /* 0x000000110d0a7210 */ /* 0x040fe20007fbe0ff */
[----:B------:R-:W-:Y:S01]  /*508d0*/  VIADD R12, R13, UR21 ;  /* 0x000000150d0c7c36 */ /* 0x000fe20008000000 */
[----:B------:R-:W-:Y:S01]  /*508e0*/  ISETP.LT.AND P3, PT, R29, UR4, !P3 ;  /* 0x000000041d007c0c */ /* 0x000fe2000df61270 */
[----:B------:R-:W-:Y:S01]  /*508f0*/  ULDC UR4, c[0x0][0x228] ;  /* 0x00008a0000047ab9 */ /* 0x000fe20000000800 */
[----:B------:R-:W-:Y:S01]  /*50900*/  IADD3 R4, P6, R13, R24, RZ ;  /* 0x000000180d047210 */ /* 0x000fe20007fde0ff */
[----:B------:R-:W-:Y:S01]  /*50910*/  IMAD.X R11, R9, 0x1, R19, P5 ;  /* 0x00000001090b7824 */ /* 0x000fe200028e0613 */
[----:B------:R-:W-:Y:S01]  /*50920*/  ISETP.LT.AND P5, PT, R23, UR6, !P4 ;  /* 0x0000000617007c0c */ /* 0x000fe2000e7a1270 */
[----:B------:R-:W-:Y:S01]  /*50930*/  ULDC UR6, c[0x0][0x228] ;  /* 0x00008a0000067ab9 */ /* 0x000fe20000000800 */
[----:B------:R-:W4:Y:S04]  /*50940*/  LDL.LU R15, [R1+0x20] ;  /* 0x00002000010f7983 */ /* 0x000f280000300800 */
[----:B------:R0:W-:Y:S01]  /*50950*/  @P2 STG.E.U8 desc[UR32][R10.64], R5 ;  /* 0x000000050a002986 */ /* 0x0001e2000c101120 */
[----:B------:R-:W-:-:S02]  /*50960*/  IADD3 R8, P2, R12, R2, RZ ;  /* 0x000000020c087210 */ /* 0x000fc40007f5e0ff */
[----:B0-----:R-:W-:Y:S01]  /*50970*/  SHF.R.S32.HI R10, RZ, 0x1f, R12 ;  /* 0x0000001fff0a7819 */ /* 0x001fe2000001140c */
[----:B------:R-:W-:Y:S01]  /*50980*/  IMAD.X R5, R9, 0x1, R18, P6 ;  /* 0x0000000109057824 */ /* 0x000fe200030e0612 */
[----:B--2---:R-:W-:-:S03]  /*50990*/  PRMT R11, R7, 0x7770, RZ ;  /* 0x00007770070b7816 */ /* 0x004fc600000000ff */
[----:B------:R-:W-:Y:S01]  /*509a0*/  IMAD.X R9, R10, 0x1, R0, P2 ;  /* 0x000000010a097824 */ /* 0x000fe200010e0600 */
[----:B------:R0:W-:Y:S01]  /*509b0*/  @P3 STG.E.U8 desc[UR32][R4.64], R6 ;  /* 0x0000000604003986 */ /* 0x0001e2000c101120 */
[----:B------:R-:W-:Y:S01]  /*509c0*/  ISETP.LT.AND P2, PT, R26, UR4, !P4 ;  /* 0x000000041a007c0c */ /* 0x000fe2000e741270 */
[----:B------:R-:W-:Y:S02]  /*509d0*/  ULDC UR4, c[0x0][0x22c] ;  /* 0x00008b0000047ab9 */ /* 0x000fe40000000800 */
[----:B------:R1:W-:Y:S01]  /*509e0*/  @P5 STG.E.U8 desc[UR32][R8.64], R11 ;  /* 0x0000000b08005986 */ /* 0x0003e2000c101120 */
[----:B------:R-:W-:Y:S01]  /*509f0*/  ISETP.LT.AND P5, PT, R28, UR6, !P4 ;  /* 0x000000061c007c0c */ /* 0x000fe2000e7a1270 */
[----:B------:R-:W-:Y:S01]  /*50a00*/  ULDC UR6, c[0x0][0x228] ;  /* 0x00008a0000067ab9 */ /* 0x000fe20000000800 */
[----:B0-----:R-:W-:Y:S01]  /*50a10*/  VIADD R4, R22, 0x10 ;  /* 0x0000001016047836 */ /* 0x001fe20000000000 */
[----:B-1----:R-:W-:Y:S02]  /*50a20*/  IADD3 R8, P3, R12, R16, RZ ;  /* 0x000000100c087210 */ /* 0x002fe40007f7e0ff */
[----:B------:R-:W-:-:S03]  /*50a30*/  PRMT R5, R7, 0x7771, RZ ;  /* 0x0000777107057816 */ /* 0x000fc600000000ff */
[----:B------:R-:W-:Y:S01]  /*50a40*/  IMAD.X R9, R10, 0x1, R3, P3 ;  /* 0x000000010a097824 */ /* 0x000fe200018e0603 */
[----:B------:R-:W-:Y:S01]  /*50a50*/  ISETP.GE.AND P3, PT, R4, UR4, PT ;  /* 0x0000000404007c0c */ /* 0x000fe2000bf66270 */
[----:B------:R-:W-:Y:S01]  /*50a60*/  ULDC UR4, c[0x0][0x228] ;  /* 0x00008a0000047ab9 */ /* 0x000fe20000000800 */
[C---:B------:R-:W-:Y:S02]  /*50a70*/  IADD3 R4, P6, R12.reuse, R17, RZ ;  /* 0x000000110c047210 */ /* 0x040fe40007fde0ff */
[----:B------:R-:W-:Y:S01]  /*50a80*/  ISETP.LT.AND P4, PT, R29, UR8, !P4 ;  /* 0x000000081d007c0c */ /* 0x000fe2000e781270 */
[----:B------:R0:W-:Y:S01]  /*50a90*/  @P2 STG.E.U8 desc[UR32][R8.64], R5 ;  /* 0x0000000508002986 */ /* 0x0001e2000c101120 */
[----:B------:R-:W-:Y:S01]  /*50aa0*/  IADD3 R6, P2, R12, R24, RZ ;  /* 0x000000180c067210 */ /* 0x000fe20007f5e0ff */
[----:B------:R-:W-:Y:S01]  /*50ab0*/  ULDC UR8, c[0x0][0x228] ;  /* 0x00008a0000087ab9 */ /* 0x000fe20000000800 */
[----:B0-----:R-:W-:Y:S01]  /*50ac0*/  IMAD.X R5, R10, 0x1, R19, P6 ;  /* 0x000000010a057824 */ /* 0x001fe200030e0613 */
[----:B------:R-:W-:-:S02]  /*50ad0*/  PRMT R8, R7, 0x7772, RZ ;  /* 0x0000777207087816 */ /* 0x000fc400000000ff */
[----:B------:R-:W-:Y:S01]  /*50ae0*/  PRMT R9, R7, 0x7773, RZ ;  /* 0x0000777307097816 */ /* 0x000fe200000000ff */
[----:B------:R-:W-:Y:S02]  /*50af0*/  IMAD.X R7, R10, 0x1, R18, P2 ;  /* 0x000000010a077824 */ /* 0x000fe400010e0612 */
[----:B------:R0:W-:Y:S01]  /*50b00*/  @P5 STG.E.U8 desc[UR32][R4.64], R8 ;  /* 0x0000000804005986 */ /* 0x0001e2000c101120 */
[----:B------:R-:W-:Y:S01]  /*50b10*/  ISETP.LT.AND P2, PT, R23, UR4, !P1 ;  /* 0x0000000417007c0c */ /* 0x000fe2000cf41270 */
[----:B------:R-:W-:Y:S02]  /*50b20*/  ULDC UR4, c[0x0][0x22c] ;  /* 0x00008b0000047ab9 */ /* 0x000fe40000000800 */
[----:B------:R1:W-:Y:S01]  /*50b30*/  @P4 STG.E.U8 desc[UR32][R6.64], R9 ;  /* 0x0000000906004986 */ /* 0x0003e2000c101120 */
[----:B0-----:R-:W-:-:S05]  /*50b40*/  VIADD R8, R12, UR21 ;  /* 0x000000150c087c36 */ /* 0x001fca0008000000 */
[----:B-1----:R-:W-:Y:S02]  /*50b50*/  SHF.R.S32.HI R9, RZ, 0x1f, R8 ;  /* 0x0000001fff097819 */ /* 0x002fe40000011408 */
[----:B------:R-:W-:Y:S01]  /*50b60*/  IADD3 R6, P4, R8, R2, RZ ;  /* 0x0000000208067210 */ /* 0x000fe20007f9e0ff */
[----:B------:R-:W-:Y:S01]  /*50b70*/  VIADD R5, R22, 0x11 ;  /* 0x0000001116057836 */ /* 0x000fe20000000000 */
[----:B------:R-:W-:-:S03]  /*50b80*/  IADD3 R4, P6, R8, R16, RZ ;  /* 0x0000001008047210 */ /* 0x000fc60007fde0ff */
[----:B------:R-:W-:Y:S01]  /*50b90*/  IMAD.X R7, R9, 0x1, R0, P4 ;  /* 0x0000000109077824 */ /* 0x000fe200020e0600 */
[----:B------:R-:W-:Y:S01]  /*50ba0*/  ISETP.LT.AND P4, PT, R26, UR6, !P1 ;  /* 0x000000061a007c0c */ /* 0x000fe2000cf81270 */
[----:B------:R-:W-:Y:S01]  /*50bb0*/  ULDC UR6, c[0x0][0x228] ;  /* 0x00008a0000067ab9 */ /* 0x000fe20000000800 */
[----:B------:R-:W-:Y:S02]  /*50bc0*/  ISETP.LT.AND P5, PT, R28, UR8, !P1 ;  /* 0x000000081c007c0c */ /* 0x000fe4000cfa1270 */
[----:B---3--:R-:W-:-:S05]  /*50bd0*/  PRMT R10, R27, 0x7770, RZ ;  /* 0x000077701b0a7816 */ /* 0x008fca00000000ff */
[----:B------:R0:W-:Y:S01]  /*50be0*/  @P2 STG.E.U8 desc[UR32][R6.64], R10 ;  /* 0x0000000a06002986 */ /* 0x0001e2000c101120 */
[----:B------:R-:W-:Y:S01]  /*50bf0*/  ISETP.GE.AND P2, PT, R5, UR4, PT ;  /* 0x0000000405007c0c */ /* 0x000fe2000bf46270 */
[----:B------:R-:W-:Y:S01]  /*50c00*/  IMAD.X R5, R9, 0x1, R3, P6 ;  /* 0x0000000109057824 */ /* 0x000fe200030e0603 */
[----:B------:R-:W-:Y:S01]  /*50c10*/  ULDC UR4, c[0x0][0x228] ;  /* 0x00008a0000047ab9 */ /* 0x000fe20000000800 */
[----:B------:R-:W-:Y:S02]  /*50c20*/  PRMT R12, R27, 0x7772, RZ ;  /* 0x000077721b0c7816 */ /* 0x000fe400000000ff */
[----:B------:R-:W-:Y:S01]  /*50c30*/  ISETP.LT.AND P1, PT, R29, UR4, !P1 ;  /* 0x000000041d007c0c */ /* 0x000fe2000cf21270 */
[----:B------:R-:W-:Y:S01]  /*50c40*/  ULDC UR4, c[0x0][0x228] ;  /* 0x00008a0000047ab9 */ /* 0x000fe20000000800 */
[----:B0-----:R-:W-:Y:S02]  /*50c50*/  IADD3 R6, P6, R8, R17, RZ ;  /* 0x0000001108067210 */ /* 0x001fe40007fde0ff */
[----:B------:R-:W-:-:S03]  /*50c60*/  PRMT R10, R27, 0x7771, RZ ;  /* 0x000077711b0a7816 */ /* 0x000fc600000000ff */
[----:B------:R-:W-:Y:S02]  /*50c70*/  IMAD.X R7, R9, 0x1, R19, P6 ;  /* 0x0000000109077824 */ /* 0x000fe400030e0613 */
[----:B------:R0:W-:Y:S04]  /*50c80*/  @P4 STG.E.U8 desc[UR32][R4.64], R10 ;  /* 0x0000000a04004986 */ /* 0x0001e8000c101120 */
[----:B------:R1:W-:Y:S01]  /*50c90*/  @P5 STG.E.U8 desc[UR32][R6.64], R12 ;  /* 0x0000000c06005986 */ /* 0x0003e2000c101120 */
[----:B------:R-:W-:Y:S01]  /*50ca0*/  ISETP.LT.AND P5, PT, R23, UR4, !P3 ;  /* 0x0000000417007c0c */ /* 0x000fe2000dfa1270 */
[----:B------:R-:W-:Y:S01]  /*50cb0*/  ULDC UR4, c[0x0][0x228] ;  /* 0x00008a0000047ab9 */ /* 0x000fe20000000800 */
[C---:B0-----:R-:W-:Y:S01]  /*50cc0*/  IADD3 R4, P4, R8.reuse, R24, RZ ;  /* 0x0000001808047210 */ /* 0x041fe20007f9e0ff */
[----:B------:R-:W-:Y:S01]  /*50cd0*/  VIADD R8, R8, UR21 ;  /* 0x0000001508087c36 */ /* 0x000fe20008000000 */
[----:B------:R-:W-:-:S02]  /*50ce0*/  PRMT R11, R27, 0x7773, RZ ;  /* 0x000077731b0b7816 */ /* 0x000fc400000000ff */
[----:B------:R-:W-:Y:S01]  /*50cf0*/  PRMT R10, R25, 0x7770, RZ ;  /* 0x00007770190a7816 */ /* 0x000fe200000000ff */
[----:B------:R-:W-:Y:S01]  /*50d00*/  IMAD.X R5, R9, 0x1, R18, P4 ;  /* 0x0000000109057824 */ /* 0x000fe200020e0612 */
[----:B------:R-:W-:Y:S01]  /*50d10*/  SHF.R.S32.HI R9, RZ, 0x1f, R8 ;  /* 0x0000001fff097819 */ /* 0x000fe20000011408 */
[----:B------:R-:W2:Y:S01]  /*50d20*/  LDL.LU R27, [R1+0x24] ;  /* 0x00002400011b7983 */ /* 0x000ea20000300800 */
[----:B-1----:R-:W-:Y:S02]  /*50d30*/  IADD3 R6, P6, R8, R2, RZ ;  /* 0x0000000208067210 */ /* 0x002fe40007fde0ff */
[----:B------:R-:W-:Y:S01]  /*50d40*/  ISETP.LT.AND P4, PT, R26, UR4, !P3 ;  /* 0x000000041a007c0c */ /* 0x000fe2000df81270 */
[----:B------:R0:W-:Y:S01]  /*50d50*/  @P1 STG.E.U8 desc[UR32][R4.64], R11 ;  /* 0x0000000b04001986 */ /* 0x0001e2000c101120 */
[----:B------:R-:W-:Y:S01]  /*50d60*/  ULDC UR4, c[0x0][0x228] ;  /* 0x00008a0000047ab9 */ /* 0x000fe20000000800 */
[----:B------:R-:W-:-:S05]  /*50d70*/  IMAD.X R7, R9, 0x1, R0, P6 ;  /* 0x0000000109077824 */ /* 0x000fca00030e0600 */
[----:B------:R1:W-:Y:S01]  /*50d80*/  @P5 STG.E.U8 desc[UR32][R6.64], R10 ;  /* 0x0000000a06005986 */ /* 0x0003e2000c101120 */
[----:B0-----:R-:W-:-:S05]  /*50d90*/  IADD3 R4, P6, R8, R16, RZ ;  /* 0x0000001008047210 */ /* 0x001fca0007fde0ff */
[----:B------:R-:W-:Y:S01]  /*50da0*/  IMAD.X R5, R9, 0x1, R3, P6 ;  /* 0x0000000109057824 */ /* 0x000fe200030e0603 */
[C---:B-1----:R-:W-:Y:S02]  /*50db0*/  PRMT R10, R25.reuse, 0x7771, RZ ;  /* 0x00007771190a7816 */ /* 0x042fe400000000ff */
[----:B------:R-:W-:-:S03]  /*50dc0*/  PRMT R11, R25, 0x7772, RZ ;  /* 0x00007772190b7816 */ /* 0x000fc600000000ff */
[----:B------:R0:W-:Y:S02]  /*50dd0*/  @P4 STG.E.U8 desc[UR32][R4.64], R10 ;  /* 0x0000000a04004986 */ /* 0x0001e4000c101120 */
[----:B0-----:R-:W-:Y:S02]  /*50de0*/  PRMT R10, R25, 0x7773, RZ ;  /* 0x00007773190a7816 */ /* 0x001fe400000000ff */
[----:B------:R-:W3:Y:S01]  /*50df0*/  LDL.LU R25, [R1+0x14] ;  /* 0x0000140001197983 */ /* 0x000ee20000300800 */
[----:B------:R-:W-:Y:S01]  /*50e00*/  ISETP.LT.AND P1, PT, R28, UR6, !P3 ;  /* 0x000000061c007c0c */ /* 0x000fe2000df21270 */
[----:B------:R-:W-:Y:S01]  /*50e10*/  ULDC UR6, c[0x0][0x228] ;  /* 0x00008a0000067ab9 */ /* 0x000fe20000000800 */
[----:B------:R-:W-:Y:S02]  /*50e20*/  IADD3 R6, P5, R8, R17, RZ ;  /* 0x0000001108067210 */ /* 0x000fe40007fbe0ff */
[----:B------:R-:W-:Y:S01]  /*50e30*/  ISETP.LT.AND P3, PT, R29, UR4, !P3 ;  /* 0x000000041d007c0c */ /* 0x000fe2000df61270 */
[----:B------:R-:W-:-:S02]  /*50e40*/  ULDC UR4, c[0x0][0x22c] ;  /* 0x00008b0000047ab9 */ /* 0x000fc40000000800 */
[----:B------:R-:W-:Y:S01]  /*50e50*/  IMAD.X R7, R9, 0x1, R19, P5 ;  /* 0x0000000109077824 */ /* 0x000fe200028e0613 */
[----:B------:R-:W-:Y:S01]  /*50e60*/  ISETP.LT.AND P4, PT, R23, UR6, !P2 ;  /* 0x0000000617007c0c */ /* 0x000fe2000d781270 */
[----:B------:R-:W-:-:S04]  /*50e70*/  ULDC UR6, c[0x0][0x228] ;  /* 0x00008a0000067ab9 */ /* 0x000fc80000000800 */
[----:B------:R0:W-:Y:S01]  /*50e80*/  @P1 STG.E.U8 desc[UR32][R6.64], R11 ;  /* 0x0000000b06001986 */ /* 0x0001e2000c101120 */
[C---:B------:R-:W-:Y:S01]  /*50e90*/  IADD3 R4, P1, R8.reuse, R24, RZ ;  /* 0x0000001808047210 */ /* 0x040fe20007f3e0ff */
[----:B------:R-:W-:-:S04]  /*50ea0*/  VIADD R8, R8, UR21 ;  /* 0x0000001508087c36 */ /* 0x000fc80008000000 */
[----:B------:R-:W-:Y:S01]  /*50eb0*/  IMAD.X R5, R9, 0x1, R18, P1 ;  /* 0x0000000109057824 */ /* 0x000fe200008e0612 */
[----:B------:R-:W-:Y:S01]  /*50ec0*/  SHF.R.S32.HI R9, RZ, 0x1f, R8 ;  /* 0x0000001fff097819 */ /* 0x000fe20000011408 */
[----:B0-----:R-:W-:Y:S01]  /*50ed0*/  VIADD R7, R22, 0x12 ;  /* 0x0000001216077836 */ /* 0x001fe20000000000 */
[----:B------:R-:W-:Y:S02]  /*50ee0*/  IADD3 R6, P5, R8, R2, RZ ;  /* 0x0000000208067210 */ /* 0x000fe40007fbe0ff */
[----:B------:R4:W-:Y:S02]  /*50ef0*/  @P3 STG.E.U8 desc[UR32][R4.64], R10 ;  /* 0x0000000a04003986 */ /* 0x0009e4000c101120 */
[----:B------:R-:W-:Y:S01]  /*50f00*/  ISETP.GE.AND P1, PT, R7, UR4, PT ;  /* 0x0000000407007c0c */ /* 0x000fe2000bf26270 */
[----:B------:R-:W-:Y:S01]  /*50f10*/  IMAD.X R7, R9, 0x1, R0, P5 ;  /* 0x0000000109077824 */ /* 0x000fe200028e0600 */
[----:B------:R-:W-:Y:S02]  /*50f20*/  ULDC UR4, c[0x0][0x228] ;  /* 0x00008a0000047ab9 */ /* 0x000fe40000000800 */
[----:B------:R-:W-:Y:S01]  /*50f30*/  ISETP.LT.AND P5, PT, R26, UR4, !P2 ;  /* 0x000000041a007c0c */ /* 0x000fe2000d7a1270 */
[----:B------:R-:W-:Y:S01]  /*50f40*/  ULDC UR4, c[0x0][0x22c] ;  /* 0x00008b0000047ab9 */ /* 0x000fe20000000800 */
[----:B----4-:R-:W-:-:S05]  /*50f50*/  PRMT R4, R15, 0x7770, RZ ;  /* 0x000077700f047816 */ /* 0x010fca00000000ff */
        /* <DEDUP_REMOVED lines=8> */
[----:B------:R-:W-:Y:S01]  /*50fe0*/  IMAD.X R5, R9, 0x1, R3, P3 ;  /* 0x0000000109057824 */ /* 0x000fe200018e0603 */
        /* <DEDUP_REMOVED lines=10> */
[----:B------:R-:W-:Y:S01]  /*51090*/  VIADD R8, R8, UR21 ;  /* 0x0000001508087c36 */ /* 0x000fe20008000000 */
[----:B-1----:R-:W-:-:S03]  /*510a0*/  PRMT R11, R15, 0x7773, RZ ;  /* 0x000077730f0b7816 */ /* 0x002fc600000000ff */
[----:B------:R-:W-:Y:S01]  /*510b0*/  IMAD.X R5, R9, 0x1, R18, P4 ;  /* 0x0000000109057824 */ /* 0x000fe200020e0612 */
[----:B------:R-:W-:Y:S02]  /*510c0*/  SHF.R.S32.HI R9, RZ, 0x1f, R8 ;  /* 0x0000001fff097819 */ /* 0x000fe40000011408 */
[----:B------:R-:W-:Y:S02]  /*510d0*/  IADD3 R6, P4, R8, R2, RZ ;  /* 0x0000000208067210 */ /* 0x000fe40007f9e0ff */
[----:B------:R-:W-:Y:S01]  /*510e0*/  ISETP.LT.AND P5, PT, R26, UR6, !P1 ;  /* 0x000000061a007c0c */ /* 0x000fe2000cfa1270 */
[----:B------:R0:W-:Y:S01]  /*510f0*/  @P2 STG.E.U8 desc[UR32][R4.64], R11 ;  /* 0x0000000b04002986 */ /* 0x0001e2000c101120 */
[----:B------:R-:W-:Y:S01]  /*51100*/  ULDC UR6, c[0x0][0x228] ;  /* 0x00008a0000067ab9 */ /* 0x000fe20000000800 */
[----:B------:R-:W-:Y:S01]  /*51110*/  IMAD.X R7, R9, 0x1, R0, P4 ;  /* 0x0000000109077824 */ /* 0x000fe200020e0600 */
[----:B------:R-:W-:Y:S01]  /*51120*/  ISETP.LT.AND P4, PT, R28, UR4, !P1 ;  /* 0x000000041c007c0c */ /* 0x000fe2000cf81270 */
[----:B------:R-:W-:Y:S01]  /*51130*/  ULDC UR4, c[0x0][0x228] ;  /* 0x00008a0000047ab9 */ /* 0x000fe20000000800 */
[----:B0-----:R-:W-:-:S05]  /*51140*/  IADD3 R4, P2, R8, R16, RZ ;  /* 0x0000001008047210 */ /* 0x001fca0007f5e0ff */
[----:B------:R-:W-:Y:S01]  /*51150*/  IMAD.X R5, R9, 0x1, R3, P2 ;  /* 0x0000000109057824 */ /* 0x000fe200010e0603 */
[----:B------:R-:W-:Y:S01]  /*51160*/  ISETP.LT.AND P2, PT, R29, UR4, !P1 ;  /* 0x000000041d007c0c */ /* 0x000fe2000cf41270 */
[----:B------:R-:W-:Y:S01]  /*51170*/  ULDC UR4, c[0x0][0x228] ;  /* 0x00008a0000047ab9 */ /* 0x000fe20000000800 */
[----:B--2---:R-:W-:Y:S02]  /*51180*/  PRMT R13, R27, 0x7773, RZ ;  /* 0x000077731b0d7816 */ /* 0x004fe400000000ff */
[----:B---3--:R-:W-:-:S05]  /*51190*/  PRMT R10, R25, 0x7770, RZ ;  /* 0x00007770190a7816 */ /* 0x008fca00000000ff */
[----:B------:R0:W-:Y:S01]  /*511a0*/  @P6 STG.E.U8 desc[UR32][R6.64], R10 ;  /* 0x0000000a06006986 */ /* 0x0001e2000c101120 */
[C---:B------:R-:W-:Y:S02]  /*511b0*/  PRMT R11, R25.reuse, 0x7772, RZ ;  /* 0x00007772190b7816 */ /* 0x040fe400000000ff */
[----:B0-----:R-:W-:Y:S02]  /*511c0*/  PRMT R10, R25, 0x7771, RZ ;  /* 0x00007771190a7816 */ /* 0x001fe400000000ff */
[----:B------:R-:W-:-:S03]  /*511d0*/  IADD3 R6, P6, R8, R17, RZ ;  /* 0x0000001108067210 */ /* 0x000fc60007fde0ff */
[----:B------:R0:W-:Y:S02]  /*511e0*/  @P5 STG.E.U8 desc[UR32][R4.64], R10 ;  /* 0x0000000a04005986 */ /* 0x0001e4000c101120 */
[----:B------:R-:W-:-:S05]  /*511f0*/  IMAD.X R7, R9, 0x1, R19, P6 ;  /* 0x0000000109077824 */ /* 0x000fca00030e0613 */
[----:B------:R1:W-:Y:S01]  /*51200*/  @P4 STG.E.U8 desc[UR32][R6.64], R11 ;  /* 0x0000000b06004986 */ /* 0x0003e2000c101120 */
[----:B0-----:R-:W-:-:S03]  /*51210*/  PRMT R10, R25, 0x7773, RZ ;  /* 0x00007773190a7816 */ /* 0x001fc600000000ff */
[----:B------:R-:W2:Y:S01]  /*51220*/  LDL.LU R25, [R1+0x18] ;  /* 0x0000180001197983 */ /* 0x000ea20000300800 */
[C---:B------:R-:W-:Y:S01]  /*51230*/  IADD3 R4, P1, R8.reuse, R24, RZ ;  /* 0x0000001808047210 */ /* 0x040fe20007f3e0ff */
[----:B------:R-:W-:Y:S01]  /*51240*/  VIADD R8, R8, UR21 ;  /* 0x0000001508087c36 */ /* 0x000fe20008000000 */
[----:B------:R-:W-:Y:S01]  /*51250*/  ISETP.LT.AND P4, PT, R23, UR4, !P3 ;  /* 0x0000000417007c0c */ /* 0x000fe2000df81270 */
[----:B------:R-:W-:Y:S01]  /*51260*/  ULDC UR4, c[0x0][0x228] ;  /* 0x00008a0000047ab9 */ /* 0x000fe20000000800 */
[----:B-1----:R-:W-:Y:S02]  /*51270*/  VIADD R7, R22, 0x19 ;  /* 0x0000001916077836 */ /* 0x002fe40000000000 */
[----:B------:R-:W-:Y:S01]  /*51280*/  IMAD.X R5, R9, 0x1, R18, P1 ;  /* 0x0000000109057824 */ /* 0x000fe200008e0612 */
[----:B------:R-:W-:Y:S02]  /*51290*/  SHF.R.S32.HI R9, RZ, 0x1f, R8 ;  /* 0x0000001fff097819 */ /* 0x000fe40000011408 */
[----:B------:R-:W-:-:S02]  /*512a0*/  IADD3 R6, P5, R8, R2, RZ ;  /* 0x0000000208067210 */ /* 0x000fc40007fbe0ff */
[----:B------:R-:W-:Y:S02]  /*512b0*/  ISETP.GE.AND P1, PT, R7, UR11, PT ;  /* 0x0000000b07007c0c */ /* 0x000fe4000bf26270 */
[----:B------:R-:W-:Y:S01]  /*512c0*/  PRMT R11, R27, 0x7770, RZ ;  /* 0x000077701b0b7816 */ /* 0x000fe200000000ff */
[----:B------:R-:W-:Y:S01]  /*512d0*/  IMAD.X R7, R9, 0x1, R0, P5 ;  /* 0x0000000109077824 */ /* 0x000fe200028e0600 */
[----:B------:R0:W-:Y:S04]  /*512e0*/  @P2 STG.E.U8 desc[UR32][R4.64], R10 ;  /* 0x0000000a04002986 */ /* 0x0001e8000c101120 */
[----:B------:R1:W-:Y:S01]  /*512f0*/  @P4 STG.E.U8 desc[UR32][R6.64], R11 ;  /* 0x0000000b06004986 */ /* 0x0003e2000c101120 */
[C---:B0-----:R-:W-:Y:S02]  /*51300*/  PRMT R10, R27.reuse, 0x7771, RZ ;  /* 0x000077711b0a7816 */ /* 0x041fe400000000ff */
[----:B-1----:R-:W-:-:S02]  /*51310*/  PRMT R11, R27, 0x7772, RZ ;  /* 0x000077721b0b7816 */ /* 0x002fc400000000ff */
[----:B------:R-:W3:Y:S04]  /*51320*/  LDL.LU R27, [R1+0x28] ;  /* 0x00002800011b7983 */ /* 0x000ee80000300800 */
[----:B------:R-:W4:Y:S01]  /*51330*/  LDL.LU R14, [R1+0x1c] ;  /* 0x00001c00010e7983 */ /* 0x000f220000300800 */
[----:B------:R-:W-:Y:S01]  /*51340*/  ISETP.LT.AND P5, PT, R26, UR4, !P3 ;  /* 0x000000041a007c0c */ /* 0x000fe2000dfa1270 */
[----:B------:R-:W-:Y:S01]  /*51350*/  VIADD R7, R22, 0x14 ;  /* 0x0000001416077836 */ /* 0x000fe20000000000 */
[----:B------:R-:W-:Y:S01]  /*51360*/  ISETP.LT.AND P4, PT, R28, UR6, !P3 ;  /* 0x000000061c007c0c */ /* 0x000fe2000df81270 */
[----:B------:R-:W-:Y:S01]  /*51370*/  ULDC UR4, c[0x0][0x22c] ;  /* 0x00008b0000047ab9 */ /* 0x000fe20000000800 */
[C---:B------:R-:W-:Y:S01]  /*51380*/  IADD3 R4, P2, R8.reuse, R16, RZ ;  /* 0x0000001008047210 */ /* 0x040fe20007f5e0ff */
[----:B------:R-:W-:Y:S01]  /*51390*/  ULDC UR6, c[0x0][0x228] ;  /* 0x00008a0000067ab9 */ /* 0x000fe20000000800 */
[----:B------:R-:W-:-:S03]  /*513a0*/  IADD3 R6, P6, R8, R17, RZ ;  /* 0x0000001108067210 */ /* 0x000fc60007fde0ff */
[----:B------:R-:W-:Y:S01]  /*513b0*/  IMAD.X R5, R9, 0x1, R3, P2 ;  /* 0x0000000109057824 */ /* 0x000fe200010e0603 */
        /* <DEDUP_REMOVED lines=9> */
[C---:B0-----:R-:W-:Y:S01]  /*51450*/  IADD3 R4, P4, R8.reuse, R24, RZ ;  /* 0x0000001808047210 */ /* 0x041fe20007f9e0ff */
[----:B------:R-:W-:Y:S01]  /*51460*/  VIADD R8, R8, UR21 ;  /* 0x0000001508087c36 */ /* 0x000fe20008000000 */
[----:B------:R-:W-:Y:S01]  /*51470*/  ISETP.LT.AND P6, PT, R26, UR6, !P2 ;  /* 0x000000061a007c0c */ /* 0x000fe2000d7c1270 */
[----:B------:R-:W-:Y:S02]  /*51480*/  ULDC UR6, c[0x0][0x228] ;  /* 0x00008a0000067ab9 */ /* 0x000fe40000000800 */
[----:B------:R-:W-:Y:S01]  /*51490*/  IMAD.X R5, R9, 0x1, R18, P4 ;  /* 0x0000000109057824 */ /* 0x000fe200020e0612 */
[----:B------:R-:W-:Y:S02]  /*514a0*/  SHF.R.S32.HI R9, RZ, 0x1f, R8 ;  /* 0x0000001fff097819 */ /* 0x000fe40000011408 */
[----:B-1----:R-:W-:-:S02]  /*514b0*/  IADD3 R6, P4, R8, R2, RZ ;  /* 0x0000000208067210 */ /* 0x002fc40007f9e0ff */
[----:B------:R0:W-:Y:S03]  /*514c0*/  @P3 STG.E.U8 desc[UR32][R4.64], R13 ;  /* 0x0000000d04003986 */ /* 0x0001e6000c101120 */
[----:B------:R-:W-:Y:S01]  /*514d0*/  IMAD.X R7, R9, 0x1, R0, P4 ;  /* 0x0000000109077824 */ /* 0x000fe200020e0600 */
[----:B------:R-:W-:Y:S01]  /*514e0*/  ISETP.LT.AND P4, PT, R28, UR4, !P2 ;  /* 0x000000041c007c0c */ /* 0x000fe2000d781270 */
[----:B------:R-:W-:Y:S01]  /*514f0*/  ULDC UR4, c[0x0][0x228] ;  /* 0x00008a0000047ab9 */ /* 0x000fe20000000800 */
[----:B0-----:R-:W-:-:S05]  /*51500*/  IADD3 R4, P3, R8, R16, RZ ;  /* 0x0000001008047210 */ /* 0x001fca0007f7e0ff */
[----:B------:R-:W-:Y:S01]  /*51510*/  IMAD.X R5, R9, 0x1, R3, P3 ;  /* 0x0000000109057824 */ /* 0x000fe200018e0603 */
[----:B------:R-:W-:Y:S01]  /*51520*/  ISETP.LT.AND P2, PT, R29, UR4, !P2 ;  /* 0x000000041d007c0c */ /* 0x000fe2000d741270 */
[----:B------:R-:W-:Y:S01]  /*51530*/  ULDC UR4, c[0x0][0x22c] ;  /* 0x00008b0000047ab9 */ /* 0x000fe20000000800 */
[C---:B--2---:R-:W-:Y:S02]  /*51540*/  PRMT R10, R25.reuse, 0x7770, RZ ;  /* 0x00007770190a7816 */ /* 0x044fe400000000ff */
[----:B------:R-:W-:-:S03]  /*51550*/  PRMT R11, R25, 0x7771, RZ ;  /* 0x00007771190b7816 */ /* 0x000fc600000000ff */
[----:B------:R0:W-:Y:S04]  /*51560*/  @P5 STG.E.U8 desc[UR32][R6.64], R10 ;  /* 0x0000000a06005986 */ /* 0x0001e8000c101120 */
[----:B------:R1:W-:Y:S01]  /*51570*/  @P6 STG.E.U8 desc[UR32][R4.64], R11 ;  /* 0x0000000b04006986 */ /* 0x0003e2000c101120 */
[----:B0-----:R-:W-:Y:S01]  /*51580*/  VIADD R7, R22, 0x15 ;  /* 0x0000001516077836 */ /* 0x001fe20000000000 */
[C---:B------:R-:W-:Y:S02]  /*51590*/  IADD3 R6, P5, R8.reuse, R24, RZ ;  /* 0x0000001808067210 */ /* 0x040fe40007fbe0ff */
[----:B-1----:R-:W-:Y:S02]  /*515a0*/  IADD3 R4, P3, R8, R17, RZ ;  /* 0x0000001108047210 */ /* 0x002fe40007f7e0ff */
[----:B------:R-:W-:-:S03]  /*515b0*/  PRMT R10, R25, 0x7772, RZ ;  /* 0x00007772190a7816 */ /* 0x000fc600000000ff */
[----:B------:R-:W-:Y:S01]  /*515c0*/  IMAD.X R5, R9, 0x1, R19, P3 ;  /* 0x0000000109057824 */ /* 0x000fe200018e0613 */
[----:B------:R-:W-:Y:S01]  /*515d0*/  ISETP.GE.AND P3, PT, R7, UR4, PT ;  /* 0x0000000407007c0c */ /* 0x000fe2000bf66270 */
[----:B------:R-:W-:Y:S01]  /*515e0*/  IMAD.X R7, R9, 0x1, R18, P5 ;  /* 0x0000000109077824 */ /* 0x000fe200028e0612 */
[----:B------:R-:W-:Y:S01]  /*515f0*/  PRMT R11, R25, 0x7773, RZ ;  /* 0x00007773190b7816 */ /* 0x000fe200000000ff */
[----:B------:R-:W-:Y:S01]  /*51600*/  ULDC UR4, c[0x0][0x228] ;  /* 0x00008a0000047ab9 */ /* 0x000fe20000000800 */
[----:B------:R-:W-:Y:S01]  /*51610*/  VIADD R8, R8, UR21 ;  /* 0x0000001508087c36 */ /* 0x000fe20008000000 */
[----:B------:R-:W-:Y:S01]  /*51620*/  @P4 STG.E.U8 desc[UR32][R4.64], R10 ;  /* 0x0000000a04004986 */ /* 0x000fe2000c101120 */
[----:B------:R-:W-:Y:S01]  /*51630*/  ISETP.LT.AND P6, PT, R23, UR4, !P3 ;  /* 0x0000000417007c0c */ /* 0x000fe2000dfc1270 */
[----:B------:R-:W-:Y:S01]  /*51640*/  ULDC UR4, c[0x0][0x228] ;  /* 0x00008a0000047ab9 */ /* 0x000fe20000000800 */
[C---:B---3--:R-:W-:Y:S01]  /*51650*/  PRMT R15, R27.reuse, 0x7770, RZ ;  /* 0x000077701b0f7816 */ /* 0x048fe200000000ff */
[----:B------:R0:W-:Y:S01]  /*51660*/  @P2 STG.E.U8 desc[UR32][R6.64], R11 ;  /* 0x0000000b06002986 */ /* 0x0001e2000c101120 */
[----:B------:R-:W-:-:S02]  /*51670*/  PRMT R13, R27, 0x7771, RZ ;  /* 0x000077711b0d7816 */ /* 0x000fc400000000ff */
[C---:B------:R-:W-:Y:S02]  /*51680*/  PRMT R25, R27.reuse, 0x7773, RZ ;  /* 0x000077731b197816 */ /* 0x040fe400000000ff */
[----:B------:R-:W-:Y:S02]  /*51690*/  SHF.R.S32.HI R9, RZ, 0x1f, R8 ;  /* 0x0000001fff097819 */ /* 0x000fe40000011408 */
[----:B0-----:R-:W-:Y:S02]  /*516a0*/  PRMT R11, R27, 0x7772, RZ ;  /* 0x000077721b0b7816 */ /* 0x001fe400000000ff */
[----:B------:R-:W-:Y:S01]  /*516b0*/  IADD3 R6, P2, R8, R2, RZ ;  /* 0x0000000208067210 */ /* 0x000fe20007f5e0ff */
[----:B------:R-:W2:Y:S01]  /*516c0*/  LDL.LU R27, [R1+0x2c] ;  /* 0x00002c00011b7983 */ /* 0x000ea20000300800 */
[----:B------:R-:W-:Y:S01]  /*516d0*/  ISETP.LT.AND P5, PT, R26, UR4, !P3 ;  /* 0x000000041a007c0c */ /* 0x000fe2000dfa1270 */
[----:B------:R-:W-:Y:S02]  /*516e0*/  ULDC UR4, c[0x0][0x228] ;  /* 0x00008a0000047ab9 */ /* 0x000fe40000000800 */
[----:B------:R-:W-:Y:S01]  /*516f0*/  IMAD.X R7, R9, 0x1, R0, P2 ;  /* 0x0000000109077824 */ /* 0x000fe200010e0600 */
[----:B------:R-:W-:Y:S01]  /*51700*/  ISETP.LT.AND P4, PT, R28, UR6, !P3 ;  /* 0x000000061c007c0c */ /* 0x000fe2000df81270 */
[----:B------:R-:W-:Y:S01]  /*51710*/  VIADD R10, R22, 0x16 ;  /* 0x00000016160a7836 */ /* 0x000fe20000000000 */
[----:B------:R-:W-:Y:S01]  /*51720*/  IADD3 R4, P2, R8, R16, RZ ;  /* 0x0000001008047210 */ /* 0x000fe20007f5e0ff */
[----:B------:R-:W-:Y:S01]  /*51730*/  VIADD R12, R22, 0x1a ;  /* 0x0000001a160c7836 */ /* 0x000fe20000000000 */
[----:B------:R0:W-:Y:S01]  /*51740*/  @P6 STG.E.U8 desc[UR32][R6.64], R15 ;  /* 0x0000000f06006986 */ /* 0x0001e2000c101120 */
[----:B------:R-:W-:-:S02]  /*51750*/  ULDC UR6, c[0x0][0x228] ;  /* 0x00008a0000067ab9 */ /* 0x000fc40000000800 */
[----:B------:R-:W-:Y:S01]  /*51760*/  IMAD.X R5, R9, 0x1, R3, P2 ;  /* 0x0000000109057824 */ /* 0x000fe200010e0603 */
[----:B0-----:R-:W-:-:S04]  /*51770*/  IADD3 R6, P6, R8, R17, RZ ;  /* 0x0000001108067210 */ /* 0x001fc80007fde0ff */
[----:B------:R0:W-:Y:S01]  /*51780*/  @P5 STG.E.U8 desc[UR32][R4.64], R13 ;  /* 0x0000000d04005986 */ /* 0x0001e2000c101120 */
[----:B------:R-:W-:-:S05]  /*51790*/  IMAD.X R7, R9, 0x1, R19, P6 ;  /* 0x0000000109077824 */ /* 0x000fca00030e0613 */
[----:B------:R1:W-:Y:S01]  /*517a0*/  @P4 STG.E.U8 desc[UR32][R6.64], R11 ;  /* 0x0000000b06004986 */ /* 0x0003e2000c101120 */
[C---:B----4-:R-:W-:Y:S02]  /*517b0*/  PRMT R15, R14.reuse, 0x7771, RZ ;  /* 0x000077710e0f7816 */ /* 0x050fe400000000ff */
[----:B0-----:R-:W-:Y:S02]  /*517c0*/  PRMT R13, R14, 0x7770, RZ ;  /* 0x000077700e0d7816 */ /* 0x001fe400000000ff */
[----:B-1----:R-:W-:Y:S02]  /*517d0*/  IADD3 R6, P4, R8, R24, RZ ;  /* 0x0000001808067210 */ /* 0x002fe40007f9e0ff */
[----:B------:R-:W-:-:S03]  /*517e0*/  PRMT R11, R14, 0x7772, RZ ;  /* 0x000077720e0b7816 */ /* 0x000fc600000000ff */
[----:B------:R-:W-:Y:S01]  /*517f0*/  IMAD.X R7, R9, 0x1, R18, P4 ;  /* 0x0000000109077824 */ /* 0x000fe200020e0612 */
[----:B------:R-:W-:Y:S02]  /*51800*/  PRMT R9, R14, 0x7773, RZ ;  /* 0x000077730e097816 */ /* 0x000fe400000000ff */
[----:B------:R-:W3:Y:S01]  /*51810*/  LDL.LU R14, [R1+0x44] ;  /* 0x00004400010e7983 */ /* 0x000ee20000300800 */
[----:B------:R-:W-:Y:S01]  /*51820*/  ISETP.LT.AND P3, PT, R29, UR4, !P3 ;  /* 0x000000041d007c0c */ /* 0x000fe2000df61270 */
[----:B------:R-:W-:Y:S01]  /*51830*/  VIADD R8, R8, UR21 ;  /* 0x0000001508087c36 */ /* 0x000fe20008000000 */
[----:B------:R-:W-:Y:S01]  /*51840*/  ISETP.GE.AND P2, PT, R10, UR5, PT ;  /* 0x000000050a007c0c */ /* 0x000fe2000bf46270 */
[----:B------:R-:W-:Y:S01]  /*51850*/  ULDC UR4, c[0x0][0x228] ;  /* 0x00008a0000047ab9 */ /* 0x000fe20000000800 */
[----:B------:R-:W-:Y:S01]  /*51860*/  VIADD R5, R22, 0x17 ;  /* 0x0000001716057836 */ /* 0x000fe20000000000 */
[----:B------:R-:W-:Y:S01]  /*51870*/  ULDC UR5, c[0x0][0x228] ;  /* 0x00008a0000057ab9 */ /* 0x000fe20000000800 */
[----:B------:R-:W-:-:S02]  /*51880*/  SHF.R.S32.HI R10, RZ, 0x1f, R8 ;  /* 0x0000001fff0a7819 */ /* 0x000fc40000011408 */
[----:B------:R-:W-:Y:S02]  /*51890*/  IADD3 R4, P4, R8, R2, RZ ;  /* 0x0000000208047210 */ /* 0x000fe40007f9e0ff */
[----:B------:R-:W-:Y:S01]  /*518a0*/  ISETP.LT.AND P5, PT, R23, UR4, !P2 ;  /* 0x0000000417007c0c */ /* 0x000fe2000d7a1270 */
[----:B------:R-:W-:Y:S01]  /*518b0*/  ULDC UR4, c[0x0][0x228] ;  /* 0x00008a0000047ab9 */ /* 0x000fe20000000800 */
[----:B------:R-:W-:Y:S01]  /*518c0*/  ISETP.LT.AND P6, PT, R26, UR5, !P2 ;  /* 0x000000051a007c0c */ /* 0x000fe2000d7c1270 */
[----:B------:R0:W-:Y:S01]  /*518d0*/  @P3 STG.E.U8 desc[UR32][R6.64], R25 ;  /* 0x0000001906003986 */ /* 0x0001e2000c101120 */
[----:B------:R-:W-:Y:S01]  /*518e0*/  ISETP.GE.AND P3, PT, R5, UR7, PT ;  /* 0x0000000705007c0c */ /* 0x000fe2000bf66270 */
[----:B------:R-:W-:Y:S01]  /*518f0*/  IMAD.X R5, R10, 0x1, R0, P4 ;  /* 0x000000010a057824 */ /* 0x000fe200020e0600 */
[----:B------:R-:W-:Y:S01]  /*51900*/  ULDC UR5, c[0x0][0x228] ;  /* 0x00008a0000057ab9 */ /* 0x000fe20000000800 */
[----:B0-----:R-:W-:-:S06]  /*51910*/  IADD3 R6, P4, R8, R16, RZ ;  /* 0x0000001008067210 */ /* 0x001fcc0007f9e0ff */
[----:B------:R0:W-:Y:S01]  /*51920*/  @P5 STG.E.U8 desc[UR32][R4.64], R13 ;  /* 0x0000000d04005986 */ /* 0x0001e2000c101120 */
[----:B------:R-:W-:Y:S01]  /*51930*/  IMAD.X R7, R10, 0x1, R3, P4 ;  /* 0x000000010a077824 */ /* 0x000fe200020e0603 */
[----:B------:R-:W-:Y:S01]  /*51940*/  ISETP.LT.AND P4, PT, R28, UR4, !P2 ;  /* 0x000000041c007c0c */ /* 0x000fe2000d781270 */
[----:B------:R-:W-:Y:S02]  /*51950*/  ULDC UR4, c[0x0][0x228] ;  /* 0x00008a0000047ab9 */ /* 0x000fe40000000800 */
[----:B------:R-:W-:Y:S01]  /*51960*/  ISETP.LT.AND P2, PT, R29, UR4, !P2 ;  /* 0x000000041d007c0c */ /* 0x000fe2000d741270 */
[----:B------:R1:W-:Y:S01]  /*51970*/  @P6 STG.E.U8 desc[UR32][R6.64], R15 ;  /* 0x0000000f06006986 */ /* 0x0003e2000c101120 */
[----:B------:R-:W-:Y:S01]  /*51980*/  ULDC UR4, c[0x0][0x228] ;  /* 0x00008a0000047ab9 */ /* 0x000fe20000000800 */
[----:B0-----:R-:W-:-:S05]  /*51990*/  IADD3 R4, P5, R8, R17, RZ ;  /* 0x0000001108047210 */ /* 0x001fca0007fbe0ff */
[----:B------:R-:W-:Y:S01]  /*519a0*/  IMAD.X R5, R10, 0x1, R19, P5 ;  /* 0x000000010a057824 */ /* 0x000fe200028e0613 */
[C---:B-1----:R-:W-:Y:S01]  /*519b0*/  IADD3 R6, P6, R8.reuse, R24, RZ ;  /* 0x0000001808067210 */ /* 0x042fe20007fde0ff */
[----:B------:R-:W-:Y:S01]  /*519c0*/  VIADD R8, R8, UR21 ;  /* 0x0000001508087c36 */ /* 0x000fe20008000000 */
[----:B------:R-:W-:Y:S02]  /*519d0*/  ISETP.LT.AND P5, PT, R23, UR4, !P3 ;  /* 0x0000000417007c0c */ /* 0x000fe4000dfa1270 */
[----:B------:R0:W-:Y:S01]  /*519e0*/  @P4 STG.E.U8 desc[UR32][R4.64], R11 ;  /* 0x0000000b04004986 */ /* 0x0001e2000c101120 */
[----:B------:R-:W-:Y:S01]  /*519f0*/  IMAD.X R7, R10, 0x1, R18, P6 ;  /* 0x000000010a077824 */ /* 0x000fe200030e0612 */
[----:B------:R-:W-:Y:S01]  /*51a00*/  ISETP.LT.AND P4, PT, R26, UR5, !P3 ;  /* 0x000000051a007c0c */ /* 0x000fe2000df81270 */
[----:B------:R-:W-:Y:S01]  /*51a10*/  ULDC UR4, c[0x0][0x228] ;  /* 0x00008a0000047ab9 */ /* 0x000fe20000000800 */
[----:B------:R-:W-:Y:S01]  /*51a20*/  SHF.R.S32.HI R10, RZ, 0x1f, R8 ;  /* 0x0000001fff0a7819 */ /* 0x000fe20000011408 */
[----:B------:R-:W-:Y:S01]  /*51a30*/  ULDC UR5, c[0x0][0x228] ;  /* 0x00008a0000057ab9 */ /* 0x000fe20000000800 */
[----:B------:R1:W-:Y:S01]  /*51a40*/  @P2 STG.E.U8 desc[UR32][R6.64], R9 ;  /* 0x0000000906002986 */ /* 0x0003e2000c101120 */
[----:B0-----:R-:W-:-:S05]  /*51a50*/  IADD3 R4, P6, R8, R2, RZ ;  /* 0x0000000208047210 */ /* 0x001fca0007fde0ff */
[----:B------:R-:W-:Y:S01]  /*51a60*/  IMAD.X R5, R10, 0x1, R0, P6 ;  /* 0x000000010a057824 */ /* 0x000fe200030e0600 */
[----:B-1----:R-:W-:-:S05]  /*51a70*/  IADD3 R6, P2, R8, R16, RZ ;  /* 0x0000001008067210 */ /* 0x002fca0007f5e0ff */
[----:B------:R-:W-:Y:S01]  /*51a80*/  IMAD.X R7, R10, 0x1, R3, P2 ;  /* 0x000000010a077824 */ /* 0x000fe200010e0603 */
[----:B------:R-:W-:Y:S01]  /*51a90*/  ISETP.GE.AND P2, PT, R12, UR9, PT ;  /* 0x000000090c007c0c */ /* 0x000fe2000bf46270 */
[----:B------:R-:W-:Y:S01]  /*51aa0*/  VIADD R12, R8, UR21 ;  /* 0x00000015080c7c36 */ /* 0x000fe20008000000 */
[C---:B--2---:R-:W-:Y:S02]  /*51ab0*/  PRMT R13, R27.reuse, 0x7770, RZ ;  /* 0x000077701b0d7816 */ /* 0x044fe400000000ff */
[----:B------:R-:W-:-:S03]  /*51ac0*/  PRMT R11, R27, 0x7771, RZ ;  /* 0x000077711b0b7816 */ /* 0x000fc600000000ff */
[----:B------:R0:W-:Y:S01]  /*51ad0*/  @P5 STG.E.U8 desc[UR32][R4.64], R13 ;  /* 0x0000000d04005986 */ /* 0x0001e2000c101120 */
[----:B------:R-:W-:Y:S01]  /*51ae0*/  ISETP.LT.AND P5, PT, R28, UR4, !P3 ;  /* 0x000000041c007c0c */ /* 0x000fe2000dfa1270 */
[----:B------:R-:W-:Y:S02]  /*51af0*/  ULDC UR4, c[0x0][0x228] ;  /* 0x00008a0000047ab9 */ /* 0x000fe40000000800 */
[----:B------:R1:W-:Y:S01]  /*51b00*/  @P4 STG.E.U8 desc[UR32][R6.64], R11 ;  /* 0x0000000b06004986 */ /* 0x0003e2000c101120 */
[----:B------:R-:W-:Y:S02]  /*51b10*/  PRMT R25, R27, 0x7772, RZ ;  /* 0x000077721b197816 */ /* 0x000fe400000000ff */
[C---:B0-----:R-:W-:Y:S02]  /*51b20*/  IADD3 R4, P4, R8.reuse, R17, RZ ;  /* 0x0000001108047210 */ /* 0x041fe40007f9e0ff */
[----:B------:R-:W-:-:S03]  /*51b30*/  IADD3 R8, P6, R8, R24, RZ ;  /* 0x0000001808087210 */ /* 0x000fc60007fde0ff */
[C---:B------:R-:W-:Y:S01]  /*51b40*/  IMAD.X R5, R10.reuse, 0x1, R19, P4 ;  /* 0x000000010a057824 */ /* 0x040fe200020e0613 */
[----:B------:R-:W-:Y:S01]  /*51b50*/  ISETP.LT.AND P3, PT, R29, UR4, !P3 ;  /* 0x000000041d007c0c */ /* 0x000fe2000df61270 */
[----:B------:R-:W-:Y:S01]  /*51b60*/  IMAD.X R9, R10, 0x1, R18, P6 ;  /* 0x000000010a097824 */ /* 0x000fe200030e0612 */
[----:B------:R-:W-:Y:S01]  /*51b70*/  ISETP.LT.AND P4, PT, R23, UR5, !P0 ;  /* 0x0000000517007c0c */ /* 0x000fe2000c781270 */
[----:B------:R-:W-:Y:S01]  /*51b80*/  ULDC UR4, c[0x0][0x228] ;  /* 0x00008a0000047ab9 */ /* 0x000fe20000000800 */
[----:B------:R0:W-:Y:S01]  /*51b90*/  @P5 STG.E.U8 desc[UR32][R4.64], R25 ;  /* 0x0000001904005986 */ /* 0x0001e2000c101120 */
[----:B------:R-:W-:Y:S01]  /*51ba0*/  SHF.R.S32.HI R13, RZ, 0x1f, R12 ;  /* 0x0000001fff0d7819 */ /* 0x000fe2000001140c */
[----:B------:R-:W-:Y:S01]  /*51bb0*/  ULDC UR5, c[0x0][0x228] ;  /* 0x00008a0000057ab9 */ /* 0x000fe20000000800 */
[----:B------:R-:W-:Y:S02]  /*51bc0*/  IADD3 R10, P5, R12, R2, RZ ;  /* 0x000000020c0a7210 */ /* 0x000fe40007fbe0ff */
[----:B------:R-:W-:-:S02]  /*51bd0*/  PRMT R15, R27, 0x7773, RZ ;  /* 0x000077731b0f7816 */ /* 0x000fc400000000ff */
[C---:B------:R-:W-:Y:S01]  /*51be0*/  PRMT R27, R20.reuse, 0x7770, RZ ;  /* 0x00007770141b7816 */ /* 0x040fe200000000ff */
[----:B-1----:R-:W-:Y:S02]  /*51bf0*/  IMAD.X R11, R13, 0x1, R0, P5 ;  /* 0x000000010d0b7824 */ /* 0x002fe400028e0600 */
[----:B------:R1:W-:Y:S01]  /*51c00*/  @P3 STG.E.U8 desc[UR32][R8.64], R15 ;  /* 0x0000000f08003986 */ /* 0x0003e2000c101120 */
[----:B0-----:R-:W-:-:S03]  /*51c10*/  PRMT R25, R20, 0x7771, RZ ;  /* 0x0000777114197816 */ /* 0x001fc600000000ff */
[----:B------:R0:W-:Y:S01]  /*51c20*/  @P4 STG.E.U8 desc[UR32][R10.64], R27 ;  /* 0x0000001b0a004986 */ /* 0x0001e2000c101120 */
[----:B-1----:R-:W-:-:S03]  /*51c30*/  PRMT R15, R20, 0x7772, RZ ;  /* 0x00007772140f7816 */ /* 0x002fc600000000ff */
[----:B---3--:R1:W2:Y:S01]  /*51c40*/  LDS.128 R4, [R14] ;  /* 0x000000000e047984 */ /* 0x0082a20000000c00 */
[----:B0-----:R-:W-:Y:S01]  /*51c50*/  PRMT R27, R20, 0x7773, RZ ;  /* 0x00007773141b7816 */ /* 0x001fe200000000ff */
[----:B-1----:R-:W-:Y:S02]  /*51c60*/  VIADD R14, R22, 0x1b ;  /* 0x0000001b160e7836 */ /* 0x002fe40000000000 */
[----:B------:R-:W3:Y:S04]  /*51c70*/  LDL.LU R22, [R1+0x1d84] ;  /* 0x001d840001167983 */ /* 0x000ee80000300800 */
[----:B------:R-:W4:Y:S01]  /*51c80*/  LDL.LU R20, [R1+0xa08] ;  /* 0x000a080001147983 */ /* 0x000f220000300800 */
[----:B------:R-:W-:Y:S01]  /*51c90*/  ISETP.LT.AND P5, PT, R26, UR4, !P0 ;  /* 0x000000041a007c0c */ /* 0x000fe2000c7a1270 */
[----:B------:R-:W-:Y:S01]  /*51ca0*/  ULDC UR4, c[0x0][0x228] ;  /* 0x00008a0000047ab9 */ /* 0x000fe20000000800 */
[----:B------:R-:W-:-:S02]  /*51cb0*/  IADD3 R10, P3, R12, R16, RZ ;  /* 0x000000100c0a7210 */ /* 0x000fc40007f7e0ff */
[----:B------:R-:W-:Y:S01]  /*51cc0*/  ISETP.LT.AND P4, PT, R28, UR4, !P0 ;  /* 0x000000041c007c0c */ /* 0x000fe2000c781270 */
[----:B------:R-:W-:Y:S02]  /*51cd0*/  ULDC UR4, c[0x0][0x228] ;  /* 0x00008a0000047ab9 */ /* 0x000fe40000000800 */
[----:B------:R-:W-:Y:S01]  /*51ce0*/  IMAD.X R11, R13, 0x1, R3, P3 ;  /* 0x000000010d0b7824 */ /* 0x000fe200018e0603 */
[----:B------:R-:W-:Y:S01]  /*51cf0*/  ISETP.LT.AND P3, PT, R29, UR4, !P0 ;  /* 0x000000041d007c0c */ /* 0x000fe2000c761270 */
[----:B------:R-:W-:Y:S01]  /*51d00*/  ULDC UR4, c[0x0][0x228] ;  /* 0x00008a0000047ab9 */ /* 0x000fe20000000800 */
[----:B------:R-:W-:-:S03]  /*51d10*/  IADD3 R8, P6, R12, R17, RZ ;  /* 0x000000110c087210 */ /* 0x000fc60007fde0ff */
[----:B------:R0:W-:Y:S02]  /*51d20*/  @P5 STG.E.U8 desc[UR32][R10.64], R25 ;  /* 0x000000190a005986 */ /* 0x0001e4000c101120 */
[----:B------:R-:W-:Y:S01]  /*51d30*/  IMAD.X R9, R13, 0x1, R19, P6 ;  /* 0x000000010d097824 */ /* 0x000fe200030e0613 */
[----:B------:R-:W-:Y:S01]  /*51d40*/  ISETP.LT.AND P6, PT, R23, UR4, !P1 ;  /* 0x0000000417007c0c */ /* 0x000fe2000cfc1270 */
[----:B------:R-:W-:Y:S01]  /*51d50*/  ULDC UR4, c[0x0][0x228] ;  /* 0x00008a0000047ab9 */ /* 0x000fe20000000800 */
[C---:B0-----:R-:W-:Y:S01]  /*51d60*/  IADD3 R10, P5, R12.reuse, R24, RZ ;  /* 0x000000180c0a7210 */ /* 0x041fe20007fbe0ff */
[----:B------:R-:W-:-:S04]  /*51d70*/  VIADD R12, R12, UR21 ;  /* 0x000000150c0c7c36 */ /* 0x000fc80008000000 */
[----:B------:R-:W-:Y:S01]  /*51d80*/  IMAD.X R11, R13, 0x1, R18, P5 ;  /* 0x000000010d0b7824 */ /* 0x000fe200028e0612 */
[----:B------:R-:W-:Y:S01]  /*51d90*/  @P4 STG.E.U8 desc[UR32][R8.64], R15 ;  /* 0x0000000f08004986 */ /* 0x000fe2000c101120 */
[----:B------:R-:W-:Y:S02]  /*51da0*/  ISETP.GE.AND P0, PT, R14, UR19, PT ;  /* 0x000000130e007c0c */ /* 0x000fe4000bf06270 */
[----:B------:R-:W-:Y:S01]  /*51db0*/  SHF.R.S32.HI R14, RZ, 0x1f, R12 ;  /* 0x0000001fff0e7819 */ /* 0x000fe2000001140c */
[----:B------:R0:W-:Y:S01]  /*51dc0*/  @P3 STG.E.U8 desc[UR32][R10.64], R27 ;  /* 0x0000001b0a003986 */ /* 0x0001e2000c101120 */
[----:B------:R-:W-:Y:S01]  /*51dd0*/  ISETP.LT.AND P5, PT, R26, UR4, !P1 ;  /* 0x000000041a007c0c */ /* 0x000fe2000cfa1270 */
[----:B------:R-:W-:Y:S01]  /*51de0*/  ULDC UR4, c[0x0][0x228] ;  /* 0x00008a0000047ab9 */ /* 0x000fe20000000800 */
[----:B------:R-:W-:Y:S01]  /*51df0*/  ISETP.LT.AND P4, PT, R28, UR5, !P1 ;  /* 0x000000051c007c0c */ /* 0x000fe2000cf81270 */
[----:B------:R-:W-:Y:S01]  /*51e00*/  ULDC UR5, c[0x0][0x228] ;  /* 0x00008a0000057ab9 */ /* 0x000fe20000000800 */
[----:B0-----:R-:W-:-:S02]  /*51e10*/  IADD3 R10, P3, R12, R2, RZ ;  /* 0x000000020c0a7210 */ /* 0x001fc40007f7e0ff */
[----:B--2---:R-:W-:-:S03]  /*51e20*/  PRMT R15, R4, 0x7770, RZ ;  /* 0x00007770040f7816 */ /* 0x004fc600000000ff */
[----:B------:R-:W-:Y:S01]  /*51e30*/  IMAD.X R11, R14, 0x1, R0, P3 ;  /* 0x000000010e0b7824 */ /* 0x000fe200018e0600 */
[----:B------:R-:W-:-:S04]  /*51e40*/  IADD3 R8, P3, R12, R16, RZ ;  /* 0x000000100c087210 */ /* 0x000fc80007f7e0ff */
[----:B------:R0:W-:Y:S01]  /*51e50*/  @P6 STG.E.U8 desc[UR32][R10.64], R15 ;  /* 0x0000000f0a006986 */ /* 0x0001e2000c101120 */
[----:B------:R-:W-:Y:S01]  /*51e60*/  IMAD.X R9, R14, 0x1, R3, P3 ;  /* 0x000000010e097824 */ /* 0x000fe200018e0603 */
[C---:B------:R-:W-:Y:S02]  /*51e70*/  PRMT R27, R4.reuse, 0x7771, RZ ;  /* 0x00007771041b7816 */ /* 0x040fe400000000ff */
[----:B------:R-:W-:Y:S02]  /*51e80*/  PRMT R25, R4, 0x7772, RZ ;  /* 0x0000777204197816 */ /* 0x000fe400000000ff */
[----:B0-----:R-:W-:Y:S01]  /*51e90*/  IADD3 R10, P6, R12, R17, RZ ;  /* 0x000000110c0a7210 */ /* 0x001fe20007fde0ff */
[----:B------:R-:W-:Y:S01]  /*51ea0*/  @P5 STG.E.U8 desc[UR32][R8.64], R27 ;  /* 0x0000001b08005986 */ /* 0x000fe2000c101120 */
[----:B------:R-:W-:Y:S01]  /*51eb0*/  ISETP.LT.AND P1, PT, R29, UR4, !P1 ;  /* 0x000000041d007c0c */ /* 0x000fe2000cf21270 */
[----:B------:R-:W-:Y:S02]  /*51ec0*/  ULDC UR4, c[0x0][0x228] ;  /* 0x00008a0000047ab9 */ /* 0x000fe40000000800 */
[----:B------:R-:W-:-:S05]  /*51ed0*/  IMAD.X R11, R14, 0x1, R19, P6 ;  /* 0x000000010e0b7824 */ /* 0x000fca00030e0613 */
[----:B------:R0:W-:Y:S01]  /*51ee0*/  @P4 STG.E.U8 desc[UR32][R10.64], R25 ;  /* 0x000000190a004986 */ /* 0x0001e2000c101120 */
[----:B------:R-:W-:Y:S02]  /*51ef0*/  PRMT R15, R4, 0x7773, RZ ;  /* 0x00007773040f7816 */ /* 0x000fe400000000ff */
[----:B------:R-:W-:Y:S01]  /*51f00*/  ISETP.LT.AND P4, PT, R23, UR4, !P2 ;  /* 0x0000000417007c0c */ /* 0x000fe2000d781270 */
[----:B------:R-:W-:Y:S01]  /*51f10*/  ULDC UR4, c[0x0][0x228] ;  /* 0x00008a0000047ab9 */ /* 0x000fe20000000800 */
[----:B0-----:R-:W-:-:S05]  /*51f20*/  IADD3 R10, P5, R12, R24, RZ ;  /* 0x000000180c0a7210 */ /* 0x001fca0007fbe0ff */
[----:B------:R-:W-:Y:S01]  /*51f30*/  IMAD.X R11, R14, 0x1, R18, P5 ;  /* 0x000000010e0b7824 */ /* 0x000fe200028e0612 */
[----:B------:R-:W-:Y:S01]  /*51f40*/  ISETP.LT.AND P5, PT, R26, UR5, !P2 ;  /* 0x000000051a007c0c */ /* 0x000fe2000d7a1270 */
[----:B------:R-:W-:-:S03]  /*51f50*/  ULDC UR5, c[0x0][0x228] ;  /* 0x00008a0000057ab9 */ /* 0x000fc60000000800 */
[----:B------:R0:W-:Y:S01]  /*51f60*/  @P1 STG.E.U8 desc[UR32][R10.64], R15 ;  /* 0x0000000f0a001986 */ /* 0x0001e2000c101120 */
[C---:B------:R-:W-:Y:S02]  /*51f70*/  PRMT R27, R21.reuse, 0x7770, RZ ;  /* 0x00007770151b7816 */ /* 0x040fe400000000ff */
[C---:B------:R-:W-:Y:S02]  /*51f80*/  PRMT R25, R21.reuse, 0x7771, RZ ;  /* 0x0000777115197816 */ /* 0x040fe400000000ff */
[C---:B0-----:R-:W-:Y:S02]  /*51f90*/  PRMT R15, R21.reuse, 0x7772, RZ ;  /* 0x00007772150f7816 */ /* 0x041fe400000000ff */
[----:B------:R-:W-:Y:S01]  /*51fa0*/  PRMT R21, R21, 0x7773, RZ ;  /* 0x0000777315157816 */ /* 0x000fe200000000ff */
[----:B----4-:R-:W-:-:S05]  /*51fb0*/  VIADD R13, R20, 0x1c ;  /* 0x0000001c140d7836 */ /* 0x010fca0000000000 */
[----:B------:R-:W-:Y:S01]  /*51fc0*/  ISETP.GE.AND P3, PT, R13, UR17, PT ;  /* 0x000000110d007c0c */ /* 0x000fe2000bf66270 */
[----:B------:R-:W-:-:S05]  /*51fd0*/  VIADD R13, R12, UR21 ;  /* 0x000000150c0d7c36 */ /* 0x000fca0008000000 */
[----:B------:R-:W-:Y:S02]  /*51fe0*/  SHF.R.S32.HI R4, RZ, 0x1f, R13 ;  /* 0x0000001fff047819 */ /* 0x000fe4000001140d */
[C---:B------:R-:W-:Y:S02]  /*51ff0*/  IADD3 R8, P6, R13.reuse, R2, RZ ;  /* 0x000000020d087210 */ /* 0x040fe40007fde0ff */
[----:B------:R-:W-:-:S03]  /*52000*/  IADD3 R10, P1, R13, R16, RZ ;  /* 0x000000100d0a7210 */ /* 0x000fc60007f3e0ff */
[C---:B------:R-:W-:Y:S02]  /*52010*/  IMAD.X R9, R4.reuse, 0x1, R0, P6 ;  /* 0x0000000104097824 */ /* 0x040fe400030e0600 */
[----:B------:R-:W-:Y:S01]  /*52020*/  IMAD.X R11, R4, 0x1, R3, P1 ;  /* 0x00000001040b7824 */ /* 0x000fe200008e0603 */
[----:B------:R-:W-:Y:S01]  /*52030*/  ISETP.LT.AND P1, PT, R28, UR4, !P2 ;  /* 0x000000041c007c0c */ /* 0x000fe2000d721270 */
[----:B------:R-:W-:Y:S01]  /*52040*/  VIADD R12, R20, 0x1d ;  /* 0x0000001d140c7836 */ /* 0x000fe20000000000 */
[----:B------:R-:W-:Y:S01]  /*52050*/  @P4 STG.E.U8 desc[UR32][R8.64], R27 ;  /* 0x0000001b08004986 */ /* 0x000fe2000c101120 */
[----:B------:R-:W-:-:S03]  /*52060*/  ULDC UR4, c[0x0][0x228] ;  /* 0x00008a0000047ab9 */ /* 0x000fc60000000800 */
[----:B------:R0:W-:Y:S01]  /*52070*/  @P5 STG.E.U8 desc[UR32][R10.64], R25 ;  /* 0x000000190a005986 */ /* 0x0001e2000c101120 */
[----:B------:R-:W-:Y:S01]  /*52080*/  ISETP.GE.AND P4, PT, R12, UR15, PT ;  /* 0x0000000f0c007c0c */ /* 0x000fe2000bf86270 */
[----:B------:R-:W-:Y:S01]  /*52090*/  VIADD R12, R13, UR21 ;  /* 0x000000150d0c7c36 */ /* 0x000fe20008000000 */
[----:B------:R-:W-:Y:S01]  /*520a0*/  ISETP.LT.AND P2, PT, R29, UR4, !P2 ;  /* 0x000000041d007c0c */ /* 0x000fe2000d741270 */
[----:B------:R-:W-:Y:S01]  /*520b0*/  ULDC UR4, c[0x0][0x228] ;  /* 0x00008a0000047ab9 */ /* 0x000fe20000000800 */
[----:B0-----:R-:W-:-:S05]  /*520c0*/  IADD3 R10, P5, R13, R17, RZ ;  /* 0x000000110d0a7210 */ /* 0x001fca0007fbe0ff */
[C---:B------:R-:W-:Y:S01]  /*520d0*/  IMAD.X R11, R4.reuse, 0x1, R19, P5 ;  /* 0x00000001040b7824 */ /* 0x040fe200028e0613 */
[----:B------:R-:W-:Y:S01]  /*520e0*/  ISETP.LT.AND P5, PT, R23, UR5, !P0 ;  /* 0x0000000517007c0c */ /* 0x000fe2000c7a1270 */
[----:B------:R-:W-:Y:S01]  /*520f0*/  ULDC UR5, c[0x0][0x228] ;  /* 0x00008a0000057ab9 */ /* 0x000fe20000000800 */
[----:B------:R-:W-:Y:S02]  /*52100*/  IADD3 R8, P6, R13, R24, RZ ;  /* 0x000000180d087210 */ /* 0x000fe40007fde0ff */
[----:B------:R0:W-:Y:S01]  /*52110*/  @P1 STG.E.U8 desc[UR32][R10.64], R15 ;  /* 0x0000000f0a001986 */ /* 0x0001e2000c101120 */
[----:B------:R-:W-:Y:S02]  /*52120*/  SHF.R.S32.HI R13, RZ, 0x1f, R12 ;  /* 0x0000001fff0d7819 */ /* 0x000fe4000001140c */
[----:B------:R-:W-:Y:S01]  /*52130*/  IMAD.X R9, R4, 0x1, R18, P6 ;  /* 0x0000000104097824 */ /* 0x000fe200030e0612 */
[----:B------:R-:W-:Y:S02]  /*52140*/  PRMT R27, R5, 0x7770, RZ ;  /* 0x00007770051b7816 */ /* 0x000fe400000000ff */
[----:B0-----:R-:W-:-:S02]  /*52150*/  IADD3 R10, P1, R12, R2, RZ ;  /* 0x000000020c0a7210 */ /* 0x001fc40007f3e0ff */
[----:B------:R0:W-:Y:S03]  /*52160*/  @P2 STG.E.U8 desc[UR32][R8.64], R21 ;  /* 0x0000001508002986 */ /* 0x0001e6000c101120 */
[----:B------:R-:W-:Y:S01]  /*52170*/  IMAD.X R11, R13, 0x1, R0, P1 ;  /* 0x000000010d0b7824 */ /* 0x000fe200008e0600 */
[----:B------:R-:W-:Y:S01]  /*52180*/  ISETP.LT.AND P1, PT, R26, UR4, !P0 ;  /* 0x000000041a007c0c */ /* 0x000fe2000c721270 */
[----:B------:R-:W-:-:S03]  /*52190*/  ULDC UR4, c[0x0][0x228] ;  /* 0x00008a0000047ab9 */ /* 0x000fc60000000800 */
[----:B------:R1:W-:Y:S01]  /*521a0*/  @P5 STG.E.U8 desc[UR32][R10.64], R27 ;  /* 0x0000001b0a005986 */ /* 0x0003e2000c101120 */
[----:B------:R-:W-:Y:S01]  /*521b0*/  ISETP.LT.AND P2, PT, R28, UR4, !P0 ;  /* 0x000000041c007c0c */ /* 0x000fe2000c741270 */
[----:B------:R-:W-:Y:S01]  /*521c0*/  ULDC UR4, c[0x0][0x228] ;  /* 0x00008a0000047ab9 */ /* 0x000fe20000000800 */
[C---:B0-----:R-:W-:Y:S02]  /*521d0*/  IADD3 R8, P5, R12.reuse, R17, RZ ;  /* 0x000000110c087210 */ /* 0x041fe40007fbe0ff */
[----:B------:R-:W-:Y:S02]  /*521e0*/  PRMT R25, R5, 0x7771, RZ ;  /* 0x0000777105197816 */ /* 0x000fe400000000ff */
[----:B-1----:R-:W-:Y:S02]  /*521f0*/  IADD3 R10, P6, R12, R16, RZ ;  /* 0x000000100c0a7210 */ /* 0x002fe40007fde0ff */
[----:B------:R-:W-:Y:S01]  /*52200*/  ISETP.LT.AND P0, PT, R29, UR4, !P0 ;  /* 0x000000041d007c0c */ /* 0x000fe2000c701270 */
[----:B------:R-:W-:Y:S01]  /*52210*/  IMAD.X R9, R13, 0x1, R19, P5 ;  /* 0x000000010d097824 */ /* 0x000fe200028e0613 */
[----:B------:R-:W-:Y:S01]  /*52220*/  PRMT R21, R5, 0x7772, RZ ;  /* 0x0000777205157816 */ /* 0x000fe200000000ff */
[----:B------:R-:W-:Y:S01]  /*52230*/  IMAD.X R11, R13, 0x1, R3, P6 ;  /* 0x000000010d0b7824 */ /* 0x000fe200030e0603 */
[----:B------:R-:W-:Y:S01]  /*52240*/  PRMT R15, R5, 0x7773, RZ ;  /* 0x00007773050f7816 */ /* 0x000fe200000000ff */
[----:B------:R-:W-:Y:S01]  /*52250*/  VIADD R4, R20, 0x1e ;  /* 0x0000001e14047836 */ /* 0x000fe20000000000 */
[----:B------:R-:W-:-:S02]  /*52260*/  ULDC UR4, c[0x0][0x228] ;  /* 0x00008a0000047ab9 */ /* 0x000fc40000000800 */
[----:B------:R0:W-:Y:S01]  /*52270*/  @P1 STG.E.U8 desc[UR32][R10.64], R25 ;  /* 0x000000190a001986 */ /* 0x0001e2000c101120 */
[----:B------:R-:W-:Y:S01]  /*52280*/  ISETP.LT.AND P6, PT, R23, UR4, !P3 ;  /* 0x0000000417007c0c */ /* 0x000fe2000dfc1270 */
[----:B------:R-:W-:Y:S01]  /*52290*/  ULDC UR4, c[0x0][0x228] ;  /* 0x00008a0000047ab9 */ /* 0x000fe20000000800 */
[C---:B0-----:R-:W-:Y:S01]  /*522a0*/  IADD3 R10, P5, R12.reuse, R24, RZ ;  /* 0x000000180c0a7210 */ /* 0x041fe20007fbe0ff */
[----:B------:R0:W-:Y:S04]  /*522b0*/  @P2 STG.E.U8 desc[UR32][R8.64], R21 ;  /* 0x0000001508002986 */ /* 0x0001e8000c101120 */
[----:B------:R-:W-:Y:S02]  /*522c0*/  IMAD.X R11, R13, 0x1, R18, P5 ;  /* 0x000000010d0b7824 */ /* 0x000fe400028e0612 */
[----:B------:R-:W-:Y:S01]  /*522d0*/  VIADD R13, R12, UR21 ;  /* 0x000000150c0d7c36 */ /* 0x000fe20008000000 */
[----:B------:R-:W-:-:S02]  /*522e0*/  ISETP.GE.AND P1, PT, R4, UR13, PT ;  /* 0x0000000d04007c0c */ /* 0x000fc4000bf26270 */
[----:B------:R1:W-:Y:S02]  /*522f0*/  @P0 STG.E.U8 desc[UR32][R10.64], R15 ;  /* 0x0000000f0a000986 */ /* 0x0003e4000c101120 */
[----:B------:R-:W-:Y:S02]  /*52300*/  SHF.R.S32.HI R12, RZ, 0x1f, R13 ;  /* 0x0000001fff0c7819 */ /* 0x000fe4000001140d */
[C---:B------:R-:W-:Y:S02]  /*52310*/  IADD3 R4, P0, R13.reuse, R2, RZ ;  /* 0x000000020d047210 */ /* 0x040fe40007f1e0ff */
[----:B------:R-:W-:Y:S01]  /*52320*/  ISETP.LT.AND P5, PT, R26, UR4, !P3 ;  /* 0x000000041a007c0c */ /* 0x000fe2000dfa1270 */
[----:B------:R-:W-:Y:S01]  /*52330*/  ULDC UR4, c[0x0][0x228] ;  /* 0x00008a0000047ab9 */ /* 0x000fe20000000800 */
[----:B---3--:R-:W-:Y:S01]  /*52340*/  PRMT R25, R22, 0x7770, RZ ;  /* 0x0000777016197816 */ /* 0x008fe200000000ff */
[----:B------:R-:W-:Y:S01]  /*52350*/  IMAD.X R5, R12, 0x1, R0, P0 ;  /* 0x000000010c057824 */ /* 0x000fe200000e0600 */
[----:B0-----:R-:W-:-:S02]  /*52360*/  IADD3 R8, P0, R13, R16, RZ ;  /* 0x000000100d087210 */ /* 0x001fc40007f1e0ff */
[----:B------:R-:W-:Y:S02]  /*52370*/  ISETP.LT.AND P2, PT, R28, UR5, !P3 ;  /* 0x000000051c007c0c */ /* 0x000fe4000df41270 */
[----:B------:R-:W-:Y:S01]  /*52380*/  PRMT R21, R22, 0x7771, RZ ;  /* 0x0000777116157816 */ /* 0x000fe200000000ff */
[----:B------:R0:W-:Y:S01]  /*52390*/  @P6 STG.E.U8 desc[UR32][R4.64], R25 ;  /* 0x0000001904006986 */ /* 0x0001e2000c101120 */
[----:B------:R-:W-:Y:S01]  /*523a0*/  IMAD.X R9, R12, 0x1, R3, P0 ;  /* 0x000000010c097824 */ /* 0x000fe200000e0603 */
[----:B------:R-:W-:Y:S01]  /*523b0*/  ISETP.LT.AND P3, PT, R29, UR4, !P3 ;  /* 0x000000041d007c0c */ /* 0x000fe2000df61270 */
[----:B------:R-:W-:Y:S01]  /*523c0*/  ULDC UR4, c[0x0][0x228] ;  /* 0x00008a0000047ab9 */ /* 0x000fe20000000800 */
[----:B-1----:R-:W-:Y:S01]  /*523d0*/  PRMT R15, R22, 0x7772, RZ ;  /* 0x00007772160f7816 */ /* 0x002fe200000000ff */
[C---:B------:R-:W-:Y:S01]  /*523e0*/  VIADD R11, R13.reuse, UR21 ;  /* 0x000000150d0b7c36 */ /* 0x040fe20008000000 */
[----:B------:R1:W-:Y:S01]  /*523f0*/  @P5 STG.E.U8 desc[UR32][R8.64], R21 ;  /* 0x0000001508005986 */ /* 0x0003e2000c101120 */
[----:B------:R-:W-:Y:S01]  /*52400*/  ULDC UR5, c[0x0][0x228] ;  /* 0x00008a0000057ab9 */ /* 0x000fe20000000800 */
[----:B0-----:R-:W-:-:S05]  /*52410*/  IADD3 R4, P6, R13, R17, RZ ;  /* 0x000000110d047210 */ /* 0x001fca0007fde0ff */
[----:B------:R-:W-:Y:S01]  /*52420*/  IMAD.X R5, R12, 0x1, R19, P6 ;  /* 0x000000010c057824 */ /* 0x000fe200030e0613 */
[----:B-1----:R-:W-:Y:S02]  /*52430*/  IADD3 R8, P5, R13, R24, RZ ;  /* 0x000000180d087210 */ /* 0x002fe40007fbe0ff */
[----:B------:R-:W-:Y:S02]  /*52440*/  PRMT R13, R22, 0x7773, RZ ;  /* 0x00007773160d7816 */ /* 0x000fe400000000ff */
[----:B------:R0:W-:Y:S01]  /*52450*/  @P2 STG.E.U8 desc[UR32][R4.64], R15 ;  /* 0x0000000f04002986 */ /* 0x0001e2000c101120 */
[----:B------:R-:W-:Y:S01]  /*52460*/  ISETP.LT.AND P2, PT, R23, UR4, !P4 ;  /* 0x0000000417007c0c */ /* 0x000fe2000e741270 */
[----:B------:R-:W-:Y:S01]  /*52470*/  IMAD.X R9, R12, 0x1, R18, P5 ;  /* 0x000000010c097824 */ /* 0x000fe200028e0612 */
[----:B------:R-:W-:Y:S01]  /*52480*/  SHF.R.S32.HI R10, RZ, 0x1f, R11 ;  /* 0x0000001fff0a7819 */ /* 0x000fe2000001140b */
[----:B------:R-:W-:Y:S01]  /*52490*/  VIADD R14, R20, 0x1f ;  /* 0x0000001f140e7836 */ /* 0x000fe20000000000 */
[----:B------:R-:W-:Y:S01]  /*524a0*/  ISETP.LT.AND P5, PT, R26, UR5, !P4 ;  /* 0x000000051a007c0c */ /* 0x000fe2000e7a1270 */
[----:B------:R-:W-:Y:S01]  /*524b0*/  ULDC UR4, c[0x0][0x228] ;  /* 0x00008a0000047ab9 */ /* 0x000fe20000000800 */
[----:B------:R1:W-:Y:S01]  /*524c0*/  @P3 STG.E.U8 desc[UR32][R8.64], R13 ;  /* 0x0000000d08003986 */ /* 0x0003e2000c101120 */
[----:B------:R-:W-:Y:S01]  /*524d0*/  PRMT R25, R6, 0x7770, RZ ;  /* 0x0000777006197816 */ /* 0x000fe200000000ff */
[----:B------:R-:W-:Y:S01]  /*524e0*/  ULDC UR5, c[0x0][0x228] ;  /* 0x00008a0000057ab9 */ /* 0x000fe20000000800 */
[----:B0-----:R-:W-:-:S05]  /*524f0*/  IADD3 R4, P6, R11, R2, RZ ;  /* 0x000000020b047210 */ /* 0x001fca0007fde0ff */
[----:B------:R-:W-:Y:S01]  /*52500*/  IMAD.X R5, R10, 0x1, R0, P6 ;  /* 0x000000010a057824 */ /* 0x000fe200030e0600 */
[----:B-1----:R-:W-:Y:S02]  /*52510*/  IADD3 R8, P3, R11, R16, RZ ;  /* 0x000000100b087210 */ /* 0x002fe40007f7e0ff */
[----:B------:R-:W-:Y:S02]  /*52520*/  PRMT R21, R6, 0x7771, RZ ;  /* 0x0000777106157816 */ /* 0x000fe400000000ff */
[----:B------:R0:W-:Y:S01]  /*52530*/  @P2 STG.E.U8 desc[UR32][R4.64], R25 ;  /* 0x0000001904002986 */ /* 0x0001e2000c101120 */
[----:B------:R-:W-:Y:S01]  /*52540*/  IMAD.X R9, R10, 0x1, R3, P3 ;  /* 0x000000010a097824 */ /* 0x000fe200018e0603 */
[----:B------:R-:W-:Y:S02]  /*52550*/  ISETP.GE.AND P0, PT, R14, UR23, PT ;  /* 0x000000170e007c0c */ /* 0x000fe4000bf06270 */
[----:B------:R-:W-:Y:S01]  /*52560*/  ISETP.LT.AND P2, PT, R28, UR4, !P4 ;  /* 0x000000041c007c0c */ /* 0x000fe2000e741270 */
[----:B------:R-:W-:Y:S01]  /*52570*/  ULDC UR4, c[0x0][0x228] ;  /* 0x00008a0000047ab9 */ /* 0x000fe20000000800 */
[----:B------:R1:W-:Y:S01]  /*52580*/  @P5 STG.E.U8 desc[UR32][R8.64], R21 ;  /* 0x0000001508005986 */ /* 0x0003e2000c101120 */
[----:B------:R-:W-:Y:S01]  /*52590*/  ISETP.LT.AND P6, PT, R29, UR4, !P4 ;  /* 0x000000041d007c0c */ /* 0x000fe2000e7c1270 */
[----:B------:R-:W-:Y:S01]  /*525a0*/  ULDC UR4, c[0x0][0x228] ;  /* 0x00008a0000047ab9 */ /* 0x000fe20000000800 */
[C---:B------:R-:W-:Y:S01]  /*525b0*/  ISETP.LT.AND P5, PT, R23.reuse, UR5, !P1 ;  /* 0x0000000517007c0c */ /* 0x040fe2000cfa1270 */
[----:B------:R-:W-:Y:S01]  /*525c0*/  ULDC UR5, c[0x0][0x228] ;  /* 0x00008a0000057ab9 */ /* 0x000fe20000000800 */
[----:B------:R-:W-:Y:S01]  /*525d0*/  ISETP.LT.AND P4, PT, R23, UR6, !P0 ;  /* 0x0000000617007c0c */ /* 0x000fe2000c781270 */
[----:B------:R-:W-:Y:S01]  /*525e0*/  ULDC UR6, c[0x0][0x228] ;  /* 0x00008a0000067ab9 */ /* 0x000fe20000000800 */
[----:B------:R-:W2:Y:S01]  /*525f0*/  LDL.LU R23, [R1+0x1d80] ;  /* 0x001d800001177983 */ /* 0x000ea20000300800 */
[----:B0-----:R-:W-:-:S02]  /*52600*/  IADD3 R4, P3, R11, R17, RZ ;  /* 0x000000110b047210 */ /* 0x001fc40007f7e0ff */
[----:B------:R-:W-:-:S03]  /*52610*/  PRMT R15, R6, 0x7772, RZ ;  /* 0x00007772060f7816 */ /* 0x000fc600000000ff */
[----:B------:R-:W-:Y:S01]  /*52620*/  IMAD.X R5, R10, 0x1, R19, P3 ;  /* 0x000000010a057824 */ /* 0x000fe200018e0613 */
[C---:B-1----:R-:W-:Y:S01]  /*52630*/  IADD3 R8, P3, R11.reuse, R24, RZ ;  /* 0x000000180b087210 */ /* 0x042fe20007f7e0ff */
[----:B------:R-:W-:Y:S01]  /*52640*/  VIADD R11, R11, UR21 ;  /* 0x000000150b0b7c36 */ /* 0x000fe20008000000 */
[----:B------:R-:W-:Y:S02]  /*52650*/  PRMT R13, R6, 0x7773, RZ ;  /* 0x00007773060d7816 */ /* 0x000fe400000000ff */
[----:B------:R0:W-:Y:S01]  /*52660*/  @P2 STG.E.U8 desc[UR32][R4.64], R15 ;  /* 0x0000000f04002986 */ /* 0x0001e2000c101120 */
[----:B------:R-:W-:Y:S01]  /*52670*/  IMAD.X R9, R10, 0x1, R18, P3 ;  /* 0x000000010a097824 */ /* 0x000fe200018e0612 */
[----:B------:R-:W-:Y:S02]  /*52680*/  SHF.R.S32.HI R6, RZ, 0x1f, R11 ;  /* 0x0000001fff067819 */ /* 0x000fe4000001140b */
[----:B------:R-:W-:Y:S01]  /*52690*/  ISETP.LT.AND P2, PT, R26, UR4, !P1 ;  /* 0x000000041a007c0c */ /* 0x000fe2000cf41270 */
[C---:B------:R-:W-:Y:S01]  /*526a0*/  VIADD R25, R11.reuse, UR21 ;  /* 0x000000150b197c36 */ /* 0x040fe20008000000 */
[----:B0-----:R-:W-:Y:S01]  /*526b0*/  IADD3 R4, P3, R11, R2, RZ ;  /* 0x000000020b047210 */ /* 0x001fe20007f7e0ff */
[----:B------:R0:W-:Y:S01]  /*526c0*/  @P6 STG.E.U8 desc[UR32][R8.64], R13 ;  /* 0x0000000d08006986 */ /* 0x0001e2000c101120 */
[----:B------:R-:W-:-:S03]  /*526d0*/  ULDC UR4, c[0x0][0x228] ;  /* 0x00008a0000047ab9 */ /* 0x000fc60000000800 */
[----:B------:R-:W-:Y:S01]  /*526e0*/  IMAD.X R5, R6, 0x1, R0, P3 ;  /* 0x0000000106057824 */ /* 0x000fe200018e0600 */
[----:B0-----:R-:W-:Y:S02]  /*526f0*/  IADD3 R8, P6, R11, R16, RZ ;  /* 0x000000100b087210 */ /* 0x001fe40007fde0ff */
[----:B------:R-:W-:-:S03]  /*52700*/  SHF.R.S32.HI R20, RZ, 0x1f, R25 ;  /* 0x0000001fff147819 */ /* 0x000fc60000011419 */
[----:B------:R-:W-:Y:S01]  /*52710*/  IMAD.X R9, R6, 0x1, R3, P6 ;  /* 0x0000000106097824 */ /* 0x000fe200030e0603 */
[----:B------:R-:W-:Y:S02]  /*52720*/  IADD3 R10, P6, R11, R24, RZ ;  /* 0x000000180b0a7210 */ /* 0x000fe40007fde0ff */
[----:B------:R-:W-:Y:S01]  /*52730*/  ISETP.LT.AND P3, PT, R26, UR4, !P0 ;  /* 0x000000041a007c0c */ /* 0x000fe2000c761270 */
[----:B------:R-:W-:Y:S01]  /*52740*/  ULDC UR4, c[0x0][0x228] ;  /* 0x00008a0000047ab9 */ /* 0x000fe20000000800 */
[----:B--2---:R-:W-:-:S05]  /*52750*/  PRMT R27, R23, 0x7770, RZ ;  /* 0x00007770171b7816 */ /* 0x004fca00000000ff */
[----:B------:R0:W-:Y:S01]  /*52760*/  @P5 STG.E.U8 desc[UR32][R4.64], R27 ;  /* 0x0000001b04005986 */ /* 0x0001e2000c101120 */
[----:B------:R-:W-:Y:S02]  /*52770*/  IADD3 R12, P5, R11, R17, RZ ;  /* 0x000000110b0c7210 */ /* 0x000fe40007fbe0ff */
[----:B------:R-:W-:-:S03]  /*52780*/  PRMT R21, R23, 0x7771, RZ ;  /* 0x0000777117157816 */ /* 0x000fc600000000ff */
[C---:B------:R-:W-:Y:S01]  /*52790*/  IMAD.X R13, R6.reuse, 0x1, R19, P5 ;  /* 0x00000001060d7824 */ /* 0x040fe200028e0613 */
[C---:B------:R-:W-:Y:S01]  /*527a0*/  IADD3 R16, P5, R25.reuse, R16, RZ ;  /* 0x0000001019107210 */ /* 0x040fe20007fbe0ff */
[----:B------:R1:W-:Y:S01]  /*527b0*/  @P2 STG.E.U8 desc[UR32][R8.64], R21 ;  /* 0x0000001508002986 */ /* 0x0003e2000c101120 */
[C---:B------:R-:W-:Y:S01]  /*527c0*/  IADD3 R14, P2, R25.reuse, R2, RZ ;  /* 0x00000002190e7210 */ /* 0x040fe20007f5e0ff */
[----:B------:R-:W-:Y:S01]  /*527d0*/  IMAD.X R11, R6, 0x1, R18, P6 ;  /* 0x00000001060b7824 */ /* 0x000fe200030e0612 */
[----:B------:R-:W-:Y:S01]  /*527e0*/  IADD3 R2, P6, R25, R17, RZ ;  /* 0x0000001119027210 */ /* 0x000fe20007fde0ff */
[----:B------:R-:W-:Y:S01]  /*527f0*/  IMAD.X R17, R20, 0x1, R3, P5 ;  /* 0x0000000114117824 */ /* 0x000fe200028e0603 */
[----:B------:R-:W-:Y:S01]  /*52800*/  ISETP.LT.AND P5, PT, R28, UR4, !P1 ;  /* 0x000000041c007c0c */ /* 0x000fe2000cfa1270 */
[----:B------:R-:W-:Y:S01]  /*52810*/  ULDC UR4, c[0x0][0x228] ;  /* 0x00008a0000047ab9 */ /* 0x000fe20000000800 */
[----:B------:R-:W-:Y:S01]  /*52820*/  ISETP.LT.AND P1, PT, R29, UR5, !P1 ;  /* 0x000000051d007c0c */ /* 0x000fe2000cf21270 */
[----:B------:R-:W-:Y:S01]  /*52830*/  IMAD.X R3, R20, 0x1, R19, P6 ;  /* 0x0000000114037824 */ /* 0x000fe200030e0613 */
[----:B------:R-:W-:-:S02]  /*52840*/  ISETP.LT.AND P6, PT, R28, UR6, !P0 ;  /* 0x000000061c007c0c */ /* 0x000fc4000c7c1270 */
[----:B------:R-:W-:Y:S02]  /*52850*/  ISETP.LT.AND P0, PT, R29, UR4, !P0 ;  /* 0x000000041d007c0c */ /* 0x000fe4000c701270 */
[C---:B0-----:R-:W-:Y:S02]  /*52860*/  PRMT R5, R23.reuse, 0x7773, RZ ;  /* 0x0000777317057816 */ /* 0x041fe400000000ff */
[----:B------:R-:W-:Y:S01]  /*52870*/  PRMT R23, R23, 0x7772, RZ ;  /* 0x0000777217177816 */ /* 0x000fe200000000ff */
[----:B------:R-:W-:Y:S01]  /*52880*/  IMAD.X R15, R20, 0x1, R0, P2 ;  /* 0x00000001140f7824 */ /* 0x000fe200010e0600 */
[C---:B-1----:R-:W-:Y:S02]  /*52890*/  PRMT R9, R7.reuse, 0x7773, RZ ;  /* 0x0000777307097816 */ /* 0x042fe400000000ff */
[C---:B------:R-:W-:Y:S02]  /*528a0*/  PRMT R19, R7.reuse, 0x7772, RZ ;  /* 0x0000777207137816 */ /* 0x040fe400000000ff */
[----:B------:R-:W-:-:S02]  /*528b0*/  PRMT R21, R7, 0x7771, RZ ;  /* 0x0000777107157816 */ /* 0x000fc400000000ff */
[----:B------:R-:W-:Y:S01]  /*528c0*/  PRMT R7, R7, 0x7770, RZ ;  /* 0x0000777007077816 */ /* 0x000fe200000000ff */
[----:B------:R0:W-:Y:S01]  /*528d0*/  @P5 STG.E.U8 desc[UR32][R12.64], R23 ;  /* 0x000000170c005986 */ /* 0x0001e2000c101120 */
[----:B------:R-:W-:-:S03]  /*528e0*/  IADD3 R24, P2, R25, R24, RZ ;  /* 0x0000001819187210 */ /* 0x000fc60007f5e0ff */
[----:B------:R0:W-:Y:S04]  /*528f0*/  @P1 STG.E.U8 desc[UR32][R10.64], R5 ;  /* 0x000000050a001986 */ /* 0x0001e8000c101120 */
[----:B------:R0:W-:Y:S04]  /*52900*/  @P4 STG.E.U8 desc[UR32][R14.64], R7 ;  /* 0x000000070e004986 */ /* 0x0001e8000c101120 */
[----:B------:R0:W-:Y:S01]  /*52910*/  @P3 STG.E.U8 desc[UR32][R16.64], R21 ;  /* 0x0000001510003986 */ /* 0x0001e2000c101120 */
[----:B------:R-:W-:-:S03]  /*52920*/  IMAD.X R25, R20, 0x1, R18, P2 ;  /* 0x0000000114197824 */ /* 0x000fc600010e0612 */
[----:B------:R0:W-:Y:S01]  /*52930*/  @P6 STG.E.U8 desc[UR32][R2.64], R19 ;  /* 0x0000001302006986 */ /* 0x0001e2000c101120 */
[----:B------:R-:W-:Y:S05]  /*52940*/  @!P0 EXIT ;  /* 0x000000000000894d */ /* 0x000fea0003800000 */
[----:B------:R-:W-:Y:S01]  /*52950*/  STG.E.U8 desc[UR32][R24.64], R9 ;  /* 0x0000000918007986 */ /* 0x000fe2000c101120 */
[----:B------:R-:W-:Y:S05]  /*52960*/  EXIT ;  /* 0x000000000000794d */ /* 0x000fea0003800000 */
.L_x_2:
[----:B------:R-:W-:-:S00]  /*52970*/  BRA `(.L_x_2) ;  /* 0xfffffffc00fc7947 */ /* 0x000fc0000383ffff */
[----:B------:R-:W-:-:S00]  /*52980*/  NOP ;  /* 0x0000000000007918 */ /* 0x000fc00000000000 */
[----:B------:R-:W-:-:S00]  /*52990*/  NOP ;  /* 0x0000000000007918 */ /* 0x000fc00000000000 */
[----:B------:R-:W-:-:S00]  /*529a0*/  NOP ;  /* 0x0000000000007918 */ /* 0x000fc00000000000 */
[----:B------:R-:W-:-:S00]  /*529b0*/  NOP ;  /* 0x0000000000007918 */ /* 0x000fc00000000000 */
[----:B------:R-:W-:-:S00]  /*529c0*/  NOP ;  /* 0x0000000000007918 */ /* 0x000fc00000000000 */
[----:B------:R-:W-:-:S00]  /*529d0*/  NOP ;  /* 0x0000000000007918 */ /* 0x000fc00000000000 */
[----:B------:R-:W-:-:S00]  /*529e0*/  NOP ;  /* 0x0000000000007918 */ /* 0x000fc00000000000 */
[----:B------:R-:W-:-:S00]  /*529f0*/  NOP ;  /* 0x0000000000007918 */ /* 0x000fc00000000000 */
.L_x_3:


//--------------------- .nv.shared.matmul_kernel  --------------------------
	.section	.nv.shared.matmul_kernel,"aw",@nobits
	.sectionflags	@""
	.align	16
	.zero		1024


//--------------------- .nv.shared.reserved.0     --------------------------
	.section	.nv.shared.reserved.0,"aw",@nobits
	.weak		__nv_reservedSMEM_offset_0_alias
	.size		__nv_reservedSMEM_offset_0_alias, 0, 0
	.other		__nv_reservedSMEM_offset_0_alias,@"STO_CUDA_RESERVED_SHARED STV_DEFAULT"
__nv_reservedSMEM_offset_0_alias:
	.zero		0


//--------------------- .nv.constant0.matmul_kernel --------------------------
	.section	.nv.constant0.matmul_kernel,"a",@progbits
	.sectionflags	@""
	.align	4
.nv.constant0.matmul_kernel:
	.zero		608


//--------------------- SYMBOLS --------------------------

	.type		.nv.reservedSmem.offset0,@object
	.size		.nv.reservedSmem.offset0,0x4
